	.target	sm_100a

	.elftype	@"ET_EXEC"


//--------------------- .note.nv.tkinfo           --------------------------
	.section	.note.nv.tkinfo,"",@"SHT_NOTE"
	.sectionflags	@"SHF_NOTE_NV_TKINFO"
	.tkinfo
        /*0018*/ 	.word	0x00000002
        /*0030*/ 	.string	""
        /*0030*/ 	.string	"ptxas"
        /*0030*/ 	.string	"Cuda compilation tools, release 13.0, V13.0.88"
        /*0030*/ 	.string	"Build cuda_13.0.r13.0/compiler.36424714_0"
        /*0030*/ 	.string	"-arch sm_100a -m 64 "



//--------------------- .note.nv.cuinfo           --------------------------
	.section	.note.nv.cuinfo,"",@"SHT_NOTE"
	.sectionflags	@"SHF_NOTE_NV_CUINFO"
        /*0018*/ 	.short	0x0002
        /*001a*/ 	.short	0x0064
        /*001c*/ 	.short	0x0082
	.zero		2


//--------------------- .nv.info                  --------------------------
	.section	.nv.info,"",@"SHT_CUDA_INFO"
	.align	4


	//----- nvinfo : EIATTR_REGCOUNT
	.align		4
        /*0000*/ 	.byte	0x04, 0x2f
        /*0002*/ 	.short	(.L_19 - .L_18)
	.align		4
.L_18:
        /*0004*/ 	.word	index@(_ZN7cutlass13device_kernelINS_4conv6kernel13ConvUniversalINS1_16ConvProblemShapeILNS1_8OperatorE0ELi3EEENS1_10collective14CollectiveConvINS1_47MainloopSm100TmaUmmaWarpSpecializedImplicitGemmILS5_0ELi4ELi3ELi1ELi2EN4cute5tupleIJNSA_1CILi2EEENSC_ILi1EEESE_EEEEENSB_IJNSC_ILi256EEENSC_ILi64EEENSB_IJSI_EEEEEENS_10tfloat32_tESL_NSA_8TiledMMAINSA_8MMA_AtomIJNSA_23SM100_MMA_TF32_2x1SM_SSISL_SL_fLi256ELi64ELNSA_4UMMA5MajorE0ELSQ_0ELNSP_7ScaleInE0ELSR_0EEEEEENSA_6LayoutINSB_IJSE_SE_SE_EEENSB_IJNSC_ILi0EEESW_SW_EEEEENSB_IJNSA_10UnderscoreESZ_SZ_EEEEENS7_6detail27Sm100ImplicitGemmTileTraitsINSA_25SM100_TMA_2SM_LOAD_IM2COLENSA_14ComposedLayoutINSA_7SwizzleILi3ELi4ELi3EEENSA_18smem_ptr_flag_bitsILi32EEENSU_INSB_IJNSC_ILi8EEENSC_ILi32EEEEEENSB_IJS1B_SE_EEEEEEEvEENS13_INSA_18SM100_TMA_2SM_LOADES1F_vEEEENS_8epilogue10collective18CollectiveEpilogueINS1K_23Sm100TmaWarpSpecializedILi4ELi2ELi16ELb1ELb0EEEJNSB_IJNSC_ILi128EEESI_SJ_EEENSB_IJNSU_IS1P_SE_EENSU_INSC_ILi16EEESE_EEEEESL_NSB_IJNSB_IJllllEEESE_SW_EEESL_S1W_NS1K_6fusion15FusionCallbacksIS1O_NS1X_17LinearCombinationISL_fSL_fLNS_15FloatRoundStyleE2EEES1Q_S1U_JEEENSA_5SM1004TMEM4LOAD26SM100_TMEM_LOAD_32dp32b16xENSA_20SM90_TMA_LOAD_IM2COLENS15_INS16_ILi2ELi4ELi3EEES19_NSU_INSB_IJS1A_S1S_EEENSB_IJS1S_SE_EEEEEEENSA_39AutoVectorizingCopyWithAssumedAlignmentILi128EEENSA_21SM90_TMA_STORE_IM2COLES2C_S2E_S2E_EEEvvEEEEvNT_6ParamsE)
        /*0008*/ 	.word	0x00000080


	//----- nvinfo : EIATTR_FRAME_SIZE
	.align		4
.L_19:
        /*000c*/ 	.byte	0x04, 0x11
        /*000e*/ 	.short	(.L_21 - .L_20)
	.align		4
.L_20:
        /*0010*/ 	.word	index@($__internal_2_$__cuda_sm10x_tcgen05_guardrail_trap_unallocated_columns_being_dealloced)
        /*0014*/ 	.word	0x00000008


	//----- nvinfo : EIATTR_FRAME_SIZE
	.align		4
.L_21:
        /*0018*/ 	.byte	0x04, 0x11
        /*001a*/ 	.short	(.L_23 - .L_22)
	.align		4
.L_22:
        /*001c*/ 	.word	index@($__internal_1_$__cuda_sm10x_tcgen05_guardrail_trap_phase_invalid_during_alloc)
        /*0020*/ 	.word	0x00000008


	//----- nvinfo : EIATTR_FRAME_SIZE
	.align		4
.L_23:
        /*0024*/ 	.byte	0x04, 0x11
        /*0026*/ 	.short	(.L_25 - .L_24)
	.align		4
.L_24:
        /*0028*/ 	.word	index@($__internal_0_$__cuda_sm10x_tcgen05_guardrail_trap_col_being_dealloced_not_returned_by_alloc)
        /*002c*/ 	.word	0x00000008


	//----- nvinfo : EIATTR_FRAME_SIZE
	.align		4
.L_25:
        /*0030*/ 	.byte	0x04, 0x11
        /*0032*/ 	.short	(.L_27 - .L_26)
	.align		4
.L_26:
        /*0034*/ 	.word	index@(_ZN7cutlass13device_kernelINS_4conv6kernel13ConvUniversalINS1_16ConvProblemShapeILNS1_8OperatorE0ELi3EEENS1_10collective14CollectiveConvINS1_47MainloopSm100TmaUmmaWarpSpecializedImplicitGemmILS5_0ELi4ELi3ELi1ELi2EN4cute5tupleIJNSA_1CILi2EEENSC_ILi1EEESE_EEEEENSB_IJNSC_ILi256EEENSC_ILi64EEENSB_IJSI_EEEEEENS_10tfloat32_tESL_NSA_8TiledMMAINSA_8MMA_AtomIJNSA_23SM100_MMA_TF32_2x1SM_SSISL_SL_fLi256ELi64ELNSA_4UMMA5MajorE0ELSQ_0ELNSP_7ScaleInE0ELSR_0EEEEEENSA_6LayoutINSB_IJSE_SE_SE_EEENSB_IJNSC_ILi0EEESW_SW_EEEEENSB_IJNSA_10UnderscoreESZ_SZ_EEEEENS7_6detail27Sm100ImplicitGemmTileTraitsINSA_25SM100_TMA_2SM_LOAD_IM2COLENSA_14ComposedLayoutINSA_7SwizzleILi3ELi4ELi3EEENSA_18smem_ptr_flag_bitsILi32EEENSU_INSB_IJNSC_ILi8EEENSC_ILi32EEEEEENSB_IJS1B_SE_EEEEEEEvEENS13_INSA_18SM100_TMA_2SM_LOADES1F_vEEEENS_8epilogue10collective18CollectiveEpilogueINS1K_23Sm100TmaWarpSpecializedILi4ELi2ELi16ELb1ELb0EEEJNSB_IJNSC_ILi128EEESI_SJ_EEENSB_IJNSU_IS1P_SE_EENSU_INSC_ILi16EEESE_EEEEESL_NSB_IJNSB_IJllllEEESE_SW_EEESL_S1W_NS1K_6fusion15FusionCallbacksIS1O_NS1X_17LinearCombinationISL_fSL_fLNS_15FloatRoundStyleE2EEES1Q_S1U_JEEENSA_5SM1004TMEM4LOAD26SM100_TMEM_LOAD_32dp32b16xENSA_20SM90_TMA_LOAD_IM2COLENS15_INS16_ILi2ELi4ELi3EEES19_NSU_INSB_IJS1A_S1S_EEENSB_IJS1S_SE_EEEEEEENSA_39AutoVectorizingCopyWithAssumedAlignmentILi128EEENSA_21SM90_TMA_STORE_IM2COLES2C_S2E_S2E_EEEvvEEEEvNT_6ParamsE)
        /*0038*/ 	.word	0x00000008


	//----- nvinfo : EIATTR_MIN_STACK_SIZE
	.align		4
.L_27:
        /*003c*/ 	.byte	0x04, 0x12
        /*003e*/ 	.short	(.L_29 - .L_28)
	.align		4
.L_28:
        /*0040*/ 	.word	index@(_ZN7cutlass13device_kernelINS_4conv6kernel13ConvUniversalINS1_16ConvProblemShapeILNS1_8OperatorE0ELi3EEENS1_10collective14CollectiveConvINS1_47MainloopSm100TmaUmmaWarpSpecializedImplicitGemmILS5_0ELi4ELi3ELi1ELi2EN4cute5tupleIJNSA_1CILi2EEENSC_ILi1EEESE_EEEEENSB_IJNSC_ILi256EEENSC_ILi64EEENSB_IJSI_EEEEEENS_10tfloat32_tESL_NSA_8TiledMMAINSA_8MMA_AtomIJNSA_23SM100_MMA_TF32_2x1SM_SSISL_SL_fLi256ELi64ELNSA_4UMMA5MajorE0ELSQ_0ELNSP_7ScaleInE0ELSR_0EEEEEENSA_6LayoutINSB_IJSE_SE_SE_EEENSB_IJNSC_ILi0EEESW_SW_EEEEENSB_IJNSA_10UnderscoreESZ_SZ_EEEEENS7_6detail27Sm100ImplicitGemmTileTraitsINSA_25SM100_TMA_2SM_LOAD_IM2COLENSA_14ComposedLayoutINSA_7SwizzleILi3ELi4ELi3EEENSA_18smem_ptr_flag_bitsILi32EEENSU_INSB_IJNSC_ILi8EEENSC_ILi32EEEEEENSB_IJS1B_SE_EEEEEEEvEENS13_INSA_18SM100_TMA_2SM_LOADES1F_vEEEENS_8epilogue10collective18CollectiveEpilogueINS1K_23Sm100TmaWarpSpecializedILi4ELi2ELi16ELb1ELb0EEEJNSB_IJNSC_ILi128EEESI_SJ_EEENSB_IJNSU_IS1P_SE_EENSU_INSC_ILi16EEESE_EEEEESL_NSB_IJNSB_IJllllEEESE_SW_EEESL_S1W_NS1K_6fusion15FusionCallbacksIS1O_NS1X_17LinearCombinationISL_fSL_fLNS_15FloatRoundStyleE2EEES1Q_S1U_JEEENSA_5SM1004TMEM4LOAD26SM100_TMEM_LOAD_32dp32b16xENSA_20SM90_TMA_LOAD_IM2COLENS15_INS16_ILi2ELi4ELi3EEES19_NSU_INSB_IJS1A_S1S_EEENSB_IJS1S_SE_EEEEEEENSA_39AutoVectorizingCopyWithAssumedAlignmentILi128EEENSA_21SM90_TMA_STORE_IM2COLES2C_S2E_S2E_EEEvvEEEEvNT_6ParamsE)
        /*0044*/ 	.word	0x00000008
.L_29:


//--------------------- .nv.compat                --------------------------
	.section	.nv.compat,"",@"SHT_CUDA_COMPAT_INFO"
	.align	4
        /*0000*/ 	.byte	0x02, 0x09, 0x01, 0x00, 0x02, 0x02, 0x02, 0x00, 0x02, 0x05, 0x05, 0x00, 0x03, 0x07, 0x01, 0x01
        /*0010*/ 	.byte	0x02, 0x03, 0x01, 0x00, 0x02, 0x06, 0x01, 0x00, 0x04, 0x0b, 0x08, 0x00, 0x09, 0x00, 0x00, 0x00
        /*0020*/ 	.byte	0x00, 0x00, 0x00, 0x00


//--------------------- .nv.info._ZN7cutlass13device_kernelINS_4conv6kernel13ConvUniversalINS1_16ConvProblemShapeILNS1_8OperatorE0ELi3EEENS1_10collective14CollectiveConvINS1_47MainloopSm100TmaUmmaWarpSpecializedImplicitGemmILS5_0ELi4ELi3ELi1ELi2EN4cute5tupleIJNSA_1CILi2EEENSC_ILi1EEESE_EEEEENSB_IJNSC_ILi256EEENSC_ILi64EEENSB_IJSI_EEEEEENS_10tfloat32_tESL_NSA_8TiledMMAINSA_8MMA_AtomIJNSA_23SM100_MMA_TF32_2x1SM_SSISL_SL_fLi256ELi64ELNSA_4UMMA5MajorE0ELSQ_0ELNSP_7ScaleInE0ELSR_0EEEEEENSA_6LayoutINSB_IJSE_SE_SE_EEENSB_IJNSC_ILi0EEESW_SW_EEEEENSB_IJNSA_10UnderscoreESZ_SZ_EEEEENS7_6detail27Sm100ImplicitGemmTileTraitsINSA_25SM100_TMA_2SM_LOAD_IM2COLENSA_14ComposedLayoutINSA_7SwizzleILi3ELi4ELi3EEENSA_18smem_ptr_flag_bitsILi32EEENSU_INSB_IJNSC_ILi8EEENSC_ILi32EEEEEENSB_IJS1B_SE_EEEEEEEvEENS13_INSA_18SM100_TMA_2SM_LOADES1F_vEEEENS_8epilogue10collective18CollectiveEpilogueINS1K_23Sm100TmaWarpSpecializedILi4ELi2ELi16ELb1ELb0EEEJNSB_IJNSC_ILi128EEESI_SJ_EEENSB_IJNSU_IS1P_SE_EENSU_INSC_ILi16EEESE_EEEEESL_NSB_IJNSB_IJllllEEESE_SW_EEESL_S1W_NS1K_6fusion15FusionCallbacksIS1O_NS1X_17LinearCombinationISL_fSL_fLNS_15FloatRoundStyleE2EEES1Q_S1U_JEEENSA_5SM1004TMEM4LOAD26SM100_TMEM_LOAD_32dp32b16xENSA_20SM90_TMA_LOAD_IM2COLENS15_INS16_ILi2ELi4ELi3EEES19_NSU_INSB_IJS1A_S1S_EEENSB_IJS1S_SE_EEEEEEENSA_39AutoVectorizingCopyWithAssumedAlignmentILi128EEENSA_21SM90_TMA_STORE_IM2COLES2C_S2E_S2E_EEEvvEEEEvNT_6ParamsE --------------------------
	.section	.nv.info._ZN7cutlass13device_kernelINS_4conv6kernel13ConvUniversalINS1_16ConvProblemShapeILNS1_8OperatorE0ELi3EEENS1_10collective14CollectiveConvINS1_47MainloopSm100TmaUmmaWarpSpecializedImplicitGemmILS5_0ELi4ELi3ELi1ELi2EN4cute5tupleIJNSA_1CILi2EEENSC_ILi1EEESE_EEEEENSB_IJNSC_ILi256EEENSC_ILi64EEENSB_IJSI_EEEEEENS_10tfloat32_tESL_NSA_8TiledMMAINSA_8MMA_AtomIJNSA_23SM100_MMA_TF32_2x1SM_SSISL_SL_fLi256ELi64ELNSA_4UMMA5MajorE0ELSQ_0ELNSP_7ScaleInE0ELSR_0EEEEEENSA_6LayoutINSB_IJSE_SE_SE_EEENSB_IJNSC_ILi0EEESW_SW_EEEEENSB_IJNSA_10UnderscoreESZ_SZ_EEEEENS7_6detail27Sm100ImplicitGemmTileTraitsINSA_25SM100_TMA_2SM_LOAD_IM2COLENSA_14ComposedLayoutINSA_7SwizzleILi3ELi4ELi3EEENSA_18smem_ptr_flag_bitsILi32EEENSU_INSB_IJNSC_ILi8EEENSC_ILi32EEEEEENSB_IJS1B_SE_EEEEEEEvEENS13_INSA_18SM100_TMA_2SM_LOADES1F_vEEEENS_8epilogue10collective18CollectiveEpilogueINS1K_23Sm100TmaWarpSpecializedILi4ELi2ELi16ELb1ELb0EEEJNSB_IJNSC_ILi128EEESI_SJ_EEENSB_IJNSU_IS1P_SE_EENSU_INSC_ILi16EEESE_EEEEESL_NSB_IJNSB_IJllllEEESE_SW_EEESL_S1W_NS1K_6fusion15FusionCallbacksIS1O_NS1X_17LinearCombinationISL_fSL_fLNS_15FloatRoundStyleE2EEES1Q_S1U_JEEENSA_5SM1004TMEM4LOAD26SM100_TMEM_LOAD_32dp32b16xENSA_20SM90_TMA_LOAD_IM2COLENS15_INS16_ILi2ELi4ELi3EEES19_NSU_INSB_IJS1A_S1S_EEENSB_IJS1S_SE_EEEEEEENSA_39AutoVectorizingCopyWithAssumedAlignmentILi128EEENSA_21SM90_TMA_STORE_IM2COLES2C_S2E_S2E_EEEvvEEEEvNT_6ParamsE,"",@"SHT_CUDA_INFO"
	.sectionflags	@""
	.align	4


	//----- nvinfo : EIATTR_CUDA_API_VERSION
	.align		4
        /*0000*/ 	.byte	0x04, 0x37
        /*0002*/ 	.short	(.L_31 - .L_30)
.L_30:
        /*0004*/ 	.word	0x00000082


	//----- nvinfo : EIATTR_KPARAM_INFO
	.align		4
.L_31:
        /*0008*/ 	.byte	0x04, 0x17
        /*000a*/ 	.short	(.L_33 - .L_32)
.L_32:
        /*000c*/ 	.word	0x00000000
        /*0010*/ 	.short	0x0000
        /*0012*/ 	.short	0x0000
        /*0014*/ 	.byte	0x00, 0xf0, 0x01, 0x24


	//----- nvinfo : EIATTR_AT_ENTRY_FRAGMENTS
	.align		4
.L_33:
        /*0018*/ 	.byte	0x04, 0x4f
        /*001a*/ 	.short	(.L_35 - .L_34)


	//   ....[0]....
.L_34:
        /*001c*/ 	.word	0x00000007


	//----- nvinfo : EIATTR_RESERVED_SMEM_USED
	.align		4
.L_35:
        /*0020*/ 	.byte	0x01, 0x41
	.zero		2


	//----- nvinfo : EIATTR_SPARSE_MMA_MASK
	.align		4
        /*0024*/ 	.byte	0x03, 0x50
        /*0026*/ 	.short	0x0000


	//----- nvinfo : EIATTR_TCGEN05_2CTA_USED
	.align		4
        /*0028*/ 	.byte	0x01, 0x52
	.zero		2


	//----- nvinfo : EIATTR_MAXREG_COUNT
	.align		4
        /*002c*/ 	.byte	0x03, 0x1b
        /*002e*/ 	.short	0x00ff


	//----- nvinfo : EIATTR_NUM_BARRIERS
	.align		4
        /*0030*/ 	.byte	0x02, 0x4c
        /*0032*/ 	.byte	0x07
	.zero		1


	//----- nvinfo : EIATTR_EXTERNS
	.align		4
        /*0034*/ 	.byte	0x04, 0x0f
        /*0036*/ 	.short	(.L_37 - .L_36)


	//   ....[0]....
	.align		4
.L_36:
        /*0038*/ 	.word	index@(__assertfail)


	//----- nvinfo : EIATTR_MERCURY_ISA_VERSION
	.align		4
.L_37:
        /*003c*/ 	.byte	0x03, 0x5f
        /*003e*/ 	.short	0x0101


	//----- nvinfo : EIATTR_INT_WARP_WIDE_INSTR_OFFSETS
	.align		4
        /*0040*/ 	.byte	0x04, 0x31
        /*0042*/ 	.short	(.L_39 - .L_38)


	//   ....[0]....
.L_38:
        /*0044*/ 	.word	0x00000cf0


	//   ....[1]....
        /*0048*/ 	.word	0x00000d80


	//   ....[2]....
        /*004c*/ 	.word	0x0000a760


	//   ....[3]....
        /*0050*/ 	.word	0x0000a770


	//   ....[4]....
        /*0054*/ 	.word	0x0000a7b0


	//   ....[5]....
        /*0058*/ 	.word	0x0000b320


	//   ....[6]....
        /*005c*/ 	.word	0x0000b4d0


	//   ....[7]....
        /*0060*/ 	.word	0x0000b4f0


	//   ....[8]....
        /*0064*/ 	.word	0x0000b6a0


	//   ....[9]....
        /*0068*/ 	.word	0x0000b6c0


	//   ....[10]....
        /*006c*/ 	.word	0x0000b930


	//   ....[11]....
        /*0070*/ 	.word	0x0000b9a0


	//----- nvinfo : EIATTR_COOP_GROUP_MASK_REGIDS
	.align		4
.L_39:
        /*0074*/ 	.byte	0x04, 0x29
        /*0076*/ 	.short	(.L_41 - .L_40)


	//   ....[0]....
.L_40:
        /*0078*/ 	.word	0xffffffff


	//   ....[1]....
        /*007c*/ 	.word	0xffffffff


	//   ....[2]....
        /*0080*/ 	.word	0xffffffff


	//   ....[3]....
        /*0084*/ 	.word	0xffffffff


	//   ....[4]....
        /*0088*/ 	.word	0xffffffff


	//   ....[5]....
        /*008c*/ 	.word	0xffffffff


	//   ....[6]....
        /*0090*/ 	.word	0xffffffff


	//   ....[7]....
        /*0094*/ 	.word	0xffffffff


	//   ....[8]....
        /*0098*/ 	.word	0xffffffff


	//   ....[9]....
        /*009c*/ 	.word	0xffffffff


	//   ....[10]....
        /*00a0*/ 	.word	0xffffffff


	//   ....[11]....
        /*00a4*/ 	.word	0xffffffff


	//   ....[12]....
        /*00a8*/ 	.word	0xffffffff


	//----- nvinfo : EIATTR_COOP_GROUP_INSTR_OFFSETS
	.align		4
.L_41:
        /*00ac*/ 	.byte	0x04, 0x28
        /*00ae*/ 	.short	(.L_43 - .L_42)


	//   ....[0]....
.L_42:
        /*00b0*/ 	.word	0x000000c0


	//   ....[1]....
        /*00b4*/ 	.word	0x000005a0


	//   ....[2]....
        /*00b8*/ 	.word	0x00000710


	//   ....[3]....
        /*00bc*/ 	.word	0x000008b0


	//   ....[4]....
        /*00c0*/ 	.word	0x000009b0


	//   ....[5]....
        /*00c4*/ 	.word	0x00000b20


	//   ....[6]....
        /*00c8*/ 	.word	0x00000df0


	//   ....[7]....
        /*00cc*/ 	.word	0x00008560


	//   ....[8]....
        /*00d0*/ 	.word	0x00009040


	//   ....[9]....
        /*00d4*/ 	.word	0x000094e0


	//   ....[10]....
        /*00d8*/ 	.word	0x00009510


	//   ....[11]....
        /*00dc*/ 	.word	0x0000a640


	//   ....[12]....
        /*00e0*/ 	.word	0x0000a880


	//----- nvinfo : EIATTR_VRC_CTA_INIT_COUNT
	.align		4
.L_43:
        /*00e4*/ 	.byte	0x02, 0x4a
        /*00e6*/ 	.byte	0x80
	.zero		1


	//----- nvinfo : EIATTR_SYSCALL_OFFSETS
	.align		4
        /*00e8*/ 	.byte	0x04, 0x46
        /*00ea*/ 	.short	(.L_45 - .L_44)


	//   ....[0]....
.L_44:
        /*00ec*/ 	.word	0x0000c4d0


	//   ....[1]....
        /*00f0*/ 	.word	0x0000c590


	//   ....[2]....
        /*00f4*/ 	.word	0x0000cde0


	//   ....[3]....
        /*00f8*/ 	.word	0x0000d750


	//   ....[4]....
        /*00fc*/ 	.word	0x0000e0b0


	//   ....[5]....
        /*0100*/ 	.word	0x0000ea10


	//----- nvinfo : EIATTR_MBARRIER_INSTR_OFFSETS
	.align		4
.L_45:
        /*0104*/ 	.byte	0x04, 0x39
        /*0106*/ 	.short	(.L_47 - .L_46)


	//   ....[0]....
.L_46:
        /*0108*/ 	.word	0x00000680
        /*010c*/ 	.word	0x000000ff
        /*0110*/ 	.word	0x00000000
        /*0114*/ 	.short	0x0100
        /*0116*/ 	.byte	0x05
	.zero		1


	//   ....[1]....
        /*0118*/ 	.word	0x00000690
        /*011c*/ 	.word	0x000000ff
        /*0120*/ 	.word	0x00000020
        /*0124*/ 	.short	0x0100
        /*0126*/ 	.byte	0x05
	.zero		1


	//   ....[2]....
        /*0128*/ 	.word	0x000006a0
        /*012c*/ 	.word	0x000000ff
        /*0130*/ 	.word	0x00000008
        /*0134*/ 	.short	0x0100
        /*0136*/ 	.byte	0x05
	.zero		1


	//   ....[3]....
        /*0138*/ 	.word	0x000006b0
        /*013c*/ 	.word	0x000000ff
        /*0140*/ 	.word	0x00000028
        /*0144*/ 	.short	0x0100
        /*0146*/ 	.byte	0x05
	.zero		1


	//   ....[4]....
        /*0148*/ 	.word	0x000006c0
        /*014c*/ 	.word	0x000000ff
        /*0150*/ 	.word	0x00000010
        /*0154*/ 	.short	0x0100
        /*0156*/ 	.byte	0x05
	.zero		1


	//   ....[5]....
        /*0158*/ 	.word	0x000006d0
        /*015c*/ 	.word	0x000000ff
        /*0160*/ 	.word	0x00000030
        /*0164*/ 	.short	0x0100
        /*0166*/ 	.byte	0x05
	.zero		1


	//   ....[6]....
        /*0168*/ 	.word	0x000006e0
        /*016c*/ 	.word	0x000000ff
        /*0170*/ 	.word	0x00000018
        /*0174*/ 	.short	0x0100
        /*0176*/ 	.byte	0x05
	.zero		1


	//   ....[7]....
        /*0178*/ 	.word	0x000006f0
        /*017c*/ 	.word	0x000000ff
        /*0180*/ 	.word	0x00000038
        /*0184*/ 	.short	0x0100
        /*0186*/ 	.byte	0x05
	.zero		1


	//   ....[8]....
        /*0188*/ 	.word	0x00000820
        /*018c*/ 	.word	0x000000ff
        /*0190*/ 	.word	0x00000040
        /*0194*/ 	.short	0x0100
        /*0196*/ 	.byte	0x05
	.zero		1


	//   ....[9]....
        /*0198*/ 	.word	0x00000830
        /*019c*/ 	.word	0x000000ff
        /*01a0*/ 	.word	0x00000060
        /*01a4*/ 	.short	0x0100
        /*01a6*/ 	.byte	0x05
	.zero		1


	//   ....[10]....
        /*01a8*/ 	.word	0x00000840
        /*01ac*/ 	.word	0x000000ff
        /*01b0*/ 	.word	0x00000048
        /*01b4*/ 	.short	0x0100
        /*01b6*/ 	.byte	0x05
	.zero		1


	//   ....[11]....
        /*01b8*/ 	.word	0x00000850
        /*01bc*/ 	.word	0x000000ff
        /*01c0*/ 	.word	0x00000068
        /*01c4*/ 	.short	0x0100
        /*01c6*/ 	.byte	0x05
	.zero		1


	//   ....[12]....
        /*01c8*/ 	.word	0x00000860
        /*01cc*/ 	.word	0x000000ff
        /*01d0*/ 	.word	0x00000050
        /*01d4*/ 	.short	0x0100
        /*01d6*/ 	.byte	0x05
	.zero		1


	//   ....[13]....
        /*01d8*/ 	.word	0x00000870
        /*01dc*/ 	.word	0x000000ff
        /*01e0*/ 	.word	0x00000070
        /*01e4*/ 	.short	0x0100
        /*01e6*/ 	.byte	0x05
	.zero		1


	//   ....[14]....
        /*01e8*/ 	.word	0x00000880
        /*01ec*/ 	.word	0x000000ff
        /*01f0*/ 	.word	0x00000058
        /*01f4*/ 	.short	0x0100
        /*01f6*/ 	.byte	0x05
	.zero		1


	//   ....[15]....
        /*01f8*/ 	.word	0x00000890
        /*01fc*/ 	.word	0x000000ff
        /*0200*/ 	.word	0x00000078
        /*0204*/ 	.short	0x0100
        /*0206*/ 	.byte	0x05
	.zero		1


	//   ....[16]....
        /*0208*/ 	.word	0x00000980
        /*020c*/ 	.word	0x000000ff
        /*0210*/ 	.word	0x00000080
        /*0214*/ 	.short	0x0100
        /*0216*/ 	.byte	0x05
	.zero		1


	//   ....[17]....
        /*0218*/ 	.word	0x00000990
        /*021c*/ 	.word	0x000000ff
        /*0220*/ 	.word	0x00000088
        /*0224*/ 	.short	0x0100
        /*0226*/ 	.byte	0x05
	.zero		1


	//   ....[18]....
        /*0228*/ 	.word	0x00000af0
        /*022c*/ 	.word	0x000000ff
        /*0230*/ 	.word	0x00000090
        /*0234*/ 	.short	0x0100
        /*0236*/ 	.byte	0x05
	.zero		1


	//   ....[19]....
        /*0238*/ 	.word	0x00000b00
        /*023c*/ 	.word	0x000000ff
        /*0240*/ 	.word	0x00000098
        /*0244*/ 	.short	0x0100
        /*0246*/ 	.byte	0x05
	.zero		1


	//   ....[20]....
        /*0248*/ 	.word	0x00000c90
        /*024c*/ 	.word	0x000000ff
        /*0250*/ 	.word	0x000000a0
        /*0254*/ 	.short	0x0100
        /*0256*/ 	.byte	0x05
	.zero		1


	//   ....[21]....
        /*0258*/ 	.word	0x00000ca0
        /*025c*/ 	.word	0x000000ff
        /*0260*/ 	.word	0x000000b0
        /*0264*/ 	.short	0x0100
        /*0266*/ 	.byte	0x05
	.zero		1


	//   ....[22]....
        /*0268*/ 	.word	0x00000cb0
        /*026c*/ 	.word	0x000000ff
        /*0270*/ 	.word	0x000000a8
        /*0274*/ 	.short	0x0100
        /*0276*/ 	.byte	0x05
	.zero		1


	//   ....[23]....
        /*0278*/ 	.word	0x00000cc0
        /*027c*/ 	.word	0x000000ff
        /*0280*/ 	.word	0x000000b8
        /*0284*/ 	.short	0x0100
        /*0286*/ 	.byte	0x05
	.zero		1


	//   ....[24]....
        /*0288*/ 	.word	0x00000da0
        /*028c*/ 	.word	0x000000ff
        /*0290*/ 	.word	0x000000c0
        /*0294*/ 	.short	0x0100
        /*0296*/ 	.byte	0x05
	.zero		1


	//   ....[25]....
        /*0298*/ 	.word	0x00001830
        /*029c*/ 	.word	0x00000003
        /*02a0*/ 	.word	0x00000020
        /*02a4*/ 	.short	0x010a
        /*02a6*/ 	.byte	0xff
	.zero		1


	//   ....[26]....
        /*02a8*/ 	.word	0x000035a0
        /*02ac*/ 	.word	0x0000001b
        /*02b0*/ 	.word	0x00000020
        /*02b4*/ 	.short	0x010a
        /*02b6*/ 	.byte	0xff
	.zero		1


	//   ....[27]....
        /*02b8*/ 	.word	0x00003970
        /*02bc*/ 	.word	0x00000062
        /*02c0*/ 	.word	0x00000020
        /*02c4*/ 	.short	0x010a
        /*02c6*/ 	.byte	0xff
	.zero		1


	//   ....[28]....
        /*02c8*/ 	.word	0x00004ef0
        /*02cc*/ 	.word	0x00000004
        /*02d0*/ 	.word	0x00000088
        /*02d4*/ 	.short	0x0101
        /*02d6*/ 	.byte	0xff
	.zero		1


	//   ....[29]....
        /*02d8*/ 	.word	0x00004f00
        /*02dc*/ 	.word	0x00000003
        /*02e0*/ 	.word	0x00000020
        /*02e4*/ 	.short	0x010a
        /*02e6*/ 	.byte	0xff
	.zero		1


	//   ....[30]....
        /*02e8*/ 	.word	0x00006c40
        /*02ec*/ 	.word	0x0000001b
        /*02f0*/ 	.word	0x00000020
        /*02f4*/ 	.short	0x010a
        /*02f6*/ 	.byte	0xff
	.zero		1


	//   ....[31]....
        /*02f8*/ 	.word	0x000071c0
        /*02fc*/ 	.word	0x00000061
        /*0300*/ 	.word	0x00000020
        /*0304*/ 	.short	0x010a
        /*0306*/ 	.byte	0xff
	.zero		1


	//   ....[32]....
        /*0308*/ 	.word	0x00008570
        /*030c*/ 	.word	0x00000004
        /*0310*/ 	.word	0x00000090
        /*0314*/ 	.short	0x010a
        /*0316*/ 	.byte	0xff
	.zero		1


	//   ....[33]....
        /*0318*/ 	.word	0x00008650
        /*031c*/ 	.word	0x00000002
        /*0320*/ 	.word	0x00000000
        /*0324*/ 	.short	0x0101
        /*0326*/ 	.byte	0xff
	.zero		1


	//   ....[34]....
        /*0328*/ 	.word	0x00008b40
        /*032c*/ 	.word	0x00000003
        /*0330*/ 	.word	0x00000000
        /*0334*/ 	.short	0x010a
        /*0336*/ 	.byte	0xff
	.zero		1


	//   ....[35]....
        /*0338*/ 	.word	0x00008bb0
        /*033c*/ 	.word	0x00000002
        /*0340*/ 	.word	0x00000000
        /*0344*/ 	.short	0x010a
        /*0346*/ 	.byte	0xff
	.zero		1


	//   ....[36]....
        /*0348*/ 	.word	0x00008c40
        /*034c*/ 	.word	0x00000000
        /*0350*/ 	.word	0x00000000
        /*0354*/ 	.short	0x010a
        /*0356*/ 	.byte	0xff
	.zero		1


	//   ....[37]....
        /*0358*/ 	.word	0x00008cd0
        /*035c*/ 	.word	0x00000007
        /*0360*/ 	.word	0x00000000
        /*0364*/ 	.short	0x010a
        /*0366*/ 	.byte	0xff
	.zero		1


	//   ....[38]....
        /*0368*/ 	.word	0x00008e20
        /*036c*/ 	.word	0x000000ff
        /*0370*/ 	.word	0x00000098
        /*0374*/ 	.short	0x010a
        /*0376*/ 	.byte	0x06
	.zero		1


	//   ....[39]....
        /*0378*/ 	.word	0x00008ec0
        /*037c*/ 	.word	0x000000ff
        /*0380*/ 	.word	0x00000090
        /*0384*/ 	.short	0x010a
        /*0386*/ 	.byte	0x06
	.zero		1


	//   ....[40]....
        /*0388*/ 	.word	0x00008f60
        /*038c*/ 	.word	0x00000002
        /*0390*/ 	.word	0x00000000
        /*0394*/ 	.short	0x0101
        /*0396*/ 	.byte	0xff
	.zero		1


	//   ....[41]....
        /*0398*/ 	.word	0x00008fa0
        /*039c*/ 	.word	0x000000ff
        /*03a0*/ 	.word	0x00000098
        /*03a4*/ 	.short	0x0106
        /*03a6*/ 	.byte	0x06
	.zero		1


	//   ....[42]....
        /*03a8*/ 	.word	0x00008fd0
        /*03ac*/ 	.word	0x00000000
        /*03b0*/ 	.word	0x00000098
        /*03b4*/ 	.short	0x010a
        /*03b6*/ 	.byte	0xff
	.zero		1


	//   ....[43]....
        /*03b8*/ 	.word	0x00009200
        /*03bc*/ 	.word	0x00000000
        /*03c0*/ 	.word	0x00000008
        /*03c4*/ 	.short	0x010a
        /*03c6*/ 	.byte	0xff
	.zero		1


	//   ....[44]....
        /*03c8*/ 	.word	0x00009220
        /*03cc*/ 	.word	0x00000000
        /*03d0*/ 	.word	0x00000008
        /*03d4*/ 	.short	0x010a
        /*03d6*/ 	.byte	0xff
	.zero		1


	//   ....[45]....
        /*03d8*/ 	.word	0x00009390
        /*03dc*/ 	.word	0x00000000
        /*03e0*/ 	.word	0x00000008
        /*03e4*/ 	.short	0x010a
        /*03e6*/ 	.byte	0xff
	.zero		1


	//   ....[46]....
        /*03e8*/ 	.word	0x000093b0
        /*03ec*/ 	.word	0x00000000
        /*03f0*/ 	.word	0x00000008
        /*03f4*/ 	.short	0x010a
        /*03f6*/ 	.byte	0xff
	.zero		1


	//   ....[47]....
        /*03f8*/ 	.word	0x00009470
        /*03fc*/ 	.word	0x00000005
        /*0400*/ 	.word	0x00000000
        /*0404*/ 	.short	0x0101
        /*0406*/ 	.byte	0xff
	.zero		1


	//   ....[48]....
        /*0408*/ 	.word	0x00009830
        /*040c*/ 	.word	0x00000000
        /*0410*/ 	.word	0x00000090
        /*0414*/ 	.short	0x010a
        /*0416*/ 	.byte	0xff
	.zero		1


	//   ....[49]....
        /*0418*/ 	.word	0x00009900
        /*041c*/ 	.word	0x00000012
        /*0420*/ 	.word	0x00000000
        /*0424*/ 	.short	0x0101
        /*0426*/ 	.byte	0xff
	.zero		1


	//   ....[50]....
        /*0428*/ 	.word	0x00009940
        /*042c*/ 	.word	0x00000014
        /*0430*/ 	.word	0x000000b0
        /*0434*/ 	.short	0x010a
        /*0436*/ 	.byte	0xff
	.zero		1


	//   ....[51]....
        /*0438*/ 	.word	0x000099d0
        /*043c*/ 	.word	0x00000005
        /*0440*/ 	.word	0x00000000
        /*0444*/ 	.short	0x010a
        /*0446*/ 	.byte	0xff
	.zero		1


	//   ....[52]....
        /*0448*/ 	.word	0x00009a90
        /*044c*/ 	.word	0x00000012
        /*0450*/ 	.word	0x00000000
        /*0454*/ 	.short	0x010a
        /*0456*/ 	.byte	0xff
	.zero		1


	//   ....[53]....
        /*0458*/ 	.word	0x00009bd0
        /*045c*/ 	.word	0x00000005
        /*0460*/ 	.word	0x00000000
        /*0464*/ 	.short	0x010a
        /*0466*/ 	.byte	0xff
	.zero		1


	//   ....[54]....
        /*0468*/ 	.word	0x0000a4b0
        /*046c*/ 	.word	0x00000004
        /*0470*/ 	.word	0x00000000
        /*0474*/ 	.short	0x010a
        /*0476*/ 	.byte	0xff
	.zero		1


	//   ....[55]....
        /*0478*/ 	.word	0x0000a520
        /*047c*/ 	.word	0x00000009
        /*0480*/ 	.word	0x00000000
        /*0484*/ 	.short	0x010a
        /*0486*/ 	.byte	0xff
	.zero		1


	//   ....[56]....
        /*0488*/ 	.word	0x0000a560
        /*048c*/ 	.word	0x00000009
        /*0490*/ 	.word	0x00000000
        /*0494*/ 	.short	0x010a
        /*0496*/ 	.byte	0xff
	.zero		1


	//   ....[57]....
        /*0498*/ 	.word	0x0000a5d0
        /*049c*/ 	.word	0x00000004
        /*04a0*/ 	.word	0x00000000
        /*04a4*/ 	.short	0x0101
        /*04a6*/ 	.byte	0xff
	.zero		1


	//   ....[58]....
        /*04a8*/ 	.word	0x0000a600
        /*04ac*/ 	.word	0x00000000
        /*04b0*/ 	.word	0x000000c0
        /*04b4*/ 	.short	0x010a
        /*04b6*/ 	.byte	0xff
	.zero		1


	//   ....[59]....
        /*04b8*/ 	.word	0x0000a630
        /*04bc*/ 	.word	0x00000005
        /*04c0*/ 	.word	0x00000000
        /*04c4*/ 	.short	0x0101
        /*04c6*/ 	.byte	0xff
	.zero		1


	//   ....[60]....
        /*04c8*/ 	.word	0x0000ab40
        /*04cc*/ 	.word	0x0000001b
        /*04d0*/ 	.word	0x00000090
        /*04d4*/ 	.short	0x010a
        /*04d6*/ 	.byte	0xff
	.zero		1


	//   ....[61]....
        /*04d8*/ 	.word	0x0000ac00
        /*04dc*/ 	.word	0x00000000
        /*04e0*/ 	.word	0x00000000
        /*04e4*/ 	.short	0x0101
        /*04e6*/ 	.byte	0xff
	.zero		1


	//   ....[62]....
        /*04e8*/ 	.word	0x0000af20
        /*04ec*/ 	.word	0x0000001b
        /*04f0*/ 	.word	0x00000088
        /*04f4*/ 	.short	0x010a
        /*04f6*/ 	.byte	0xff
	.zero		1


	//   ....[63]....
        /*04f8*/ 	.word	0x0000b100
        /*04fc*/ 	.word	0x0000001b
        /*0500*/ 	.word	0x00000060
        /*0504*/ 	.short	0x010a
        /*0506*/ 	.byte	0xff
	.zero		1


	//   ....[64]....
        /*0508*/ 	.word	0x0000b460
        /*050c*/ 	.word	0x0000001b
        /*0510*/ 	.word	0x00000040
        /*0514*/ 	.short	0x010b
        /*0516*/ 	.byte	0xff
	.zero		1


	//   ....[65]....
        /*0518*/ 	.word	0x0000b470
        /*051c*/ 	.word	0x00000003
        /*0520*/ 	.word	0x00000000
        /*0524*/ 	.short	0x0101
        /*0526*/ 	.byte	0xff
	.zero		1


	//   ....[66]....
        /*0528*/ 	.word	0x0000b480
        /*052c*/ 	.word	0x0000001b
        /*0530*/ 	.word	0x00000068
        /*0534*/ 	.short	0x010a
        /*0536*/ 	.byte	0xff
	.zero		1


	//   ....[67]....
        /*0538*/ 	.word	0x0000b640
        /*053c*/ 	.word	0x0000001b
        /*0540*/ 	.word	0x00000048
        /*0544*/ 	.short	0x010b
        /*0546*/ 	.byte	0xff
	.zero		1


	//   ....[68]....
        /*0548*/ 	.word	0x0000b650
        /*054c*/ 	.word	0x00000003
        /*0550*/ 	.word	0x00000000
        /*0554*/ 	.short	0x0101
        /*0556*/ 	.byte	0xff
	.zero		1


	//   ....[69]....
        /*0558*/ 	.word	0x0000b660
        /*055c*/ 	.word	0x0000001b
        /*0560*/ 	.word	0x00000070
        /*0564*/ 	.short	0x010a
        /*0566*/ 	.byte	0xff
	.zero		1


	//   ....[70]....
        /*0568*/ 	.word	0x0000b810
        /*056c*/ 	.word	0x0000001b
        /*0570*/ 	.word	0x00000050
        /*0574*/ 	.short	0x010b
        /*0576*/ 	.byte	0xff
	.zero		1


	//   ....[71]....
        /*0578*/ 	.word	0x0000b890
        /*057c*/ 	.word	0x00000013
        /*0580*/ 	.word	0x00000000
        /*0584*/ 	.short	0x0101
        /*0586*/ 	.byte	0xff
	.zero		1


	//   ....[72]....
        /*0588*/ 	.word	0x0000b8c0
        /*058c*/ 	.word	0x0000001b
        /*0590*/ 	.word	0x00000078
        /*0594*/ 	.short	0x010a
        /*0596*/ 	.byte	0xff
	.zero		1


	//   ....[73]....
        /*0598*/ 	.word	0x0000bad0
        /*059c*/ 	.word	0x0000001b
        /*05a0*/ 	.word	0x00000058
        /*05a4*/ 	.short	0x010b
        /*05a6*/ 	.byte	0xff
	.zero		1


	//   ....[74]....
        /*05a8*/ 	.word	0x0000bae0
        /*05ac*/ 	.word	0x0000002a
        /*05b0*/ 	.word	0x00000000
        /*05b4*/ 	.short	0x0101
        /*05b6*/ 	.byte	0xff
	.zero		1


	//   ....[75]....
        /*05b8*/ 	.word	0x0000bb10
        /*05bc*/ 	.word	0x0000001b
        /*05c0*/ 	.word	0x00000060
        /*05c4*/ 	.short	0x010a
        /*05c6*/ 	.byte	0xff
	.zero		1


	//   ....[76]....
        /*05c8*/ 	.word	0x0000bb30
        /*05cc*/ 	.word	0x0000001b
        /*05d0*/ 	.word	0x00000068
        /*05d4*/ 	.short	0x010a
        /*05d6*/ 	.byte	0xff
	.zero		1


	//   ....[77]....
        /*05d8*/ 	.word	0x0000bb50
        /*05dc*/ 	.word	0x0000001b
        /*05e0*/ 	.word	0x00000070
        /*05e4*/ 	.short	0x010a
        /*05e6*/ 	.byte	0xff
	.zero		1


	//   ....[78]....
        /*05e8*/ 	.word	0x0000bb80
        /*05ec*/ 	.word	0x0000001b
        /*05f0*/ 	.word	0x00000078
        /*05f4*/ 	.short	0x010a
        /*05f6*/ 	.byte	0xff
	.zero		1


	//   ....[79]....
        /*05f8*/ 	.word	0x0000bef0
        /*05fc*/ 	.word	0x0000005d
        /*0600*/ 	.word	0x00000090
        /*0604*/ 	.short	0x010a
        /*0606*/ 	.byte	0xff
	.zero		1


	//   ....[80]....
        /*0608*/ 	.word	0x0000bff0
        /*060c*/ 	.word	0x00000002
        /*0610*/ 	.word	0x00000000
        /*0614*/ 	.short	0x0101
        /*0616*/ 	.byte	0xff
	.zero		1


	//   ....[81]....
        /*0618*/ 	.word	0x0000ca00
        /*061c*/ 	.word	0x0000005d
        /*0620*/ 	.word	0x00000040
        /*0624*/ 	.short	0x010a
        /*0626*/ 	.byte	0xff
	.zero		1


	//   ....[82]....
        /*0628*/ 	.word	0x0000cae0
        /*062c*/ 	.word	0x00000076
        /*0630*/ 	.word	0x000000a0
        /*0634*/ 	.short	0x010a
        /*0636*/ 	.byte	0xff
	.zero		1


	//   ....[83]....
        /*0638*/ 	.word	0x0000cc00
        /*063c*/ 	.word	0x0000005d
        /*0640*/ 	.word	0x00000040
        /*0644*/ 	.short	0x010a
        /*0646*/ 	.byte	0xff
	.zero		1


	//   ....[84]....
        /*0648*/ 	.word	0x0000ccf0
        /*064c*/ 	.word	0x00000076
        /*0650*/ 	.word	0x000000a0
        /*0654*/ 	.short	0x010a
        /*0656*/ 	.byte	0xff
	.zero		1


	//   ....[85]....
        /*0658*/ 	.word	0x0000d4b0
        /*065c*/ 	.word	0x00000000
        /*0660*/ 	.word	0x00000000
        /*0664*/ 	.short	0x0101
        /*0666*/ 	.byte	0xff
	.zero		1


	//   ....[86]....
        /*0668*/ 	.word	0x0000d4c0
        /*066c*/ 	.word	0x0000007b
        /*0670*/ 	.word	0x00000040
        /*0674*/ 	.short	0x010a
        /*0676*/ 	.byte	0xff
	.zero		1


	//   ....[87]....
        /*0678*/ 	.word	0x0000d5a0
        /*067c*/ 	.word	0x0000007b
        /*0680*/ 	.word	0x00000040
        /*0684*/ 	.short	0x010a
        /*0686*/ 	.byte	0xff
	.zero		1


	//   ....[88]....
        /*0688*/ 	.word	0x0000de10
        /*068c*/ 	.word	0x0000007c
        /*0690*/ 	.word	0x00000000
        /*0694*/ 	.short	0x0101
        /*0696*/ 	.byte	0xff
	.zero		1


	//   ....[89]....
        /*0698*/ 	.word	0x0000de30
        /*069c*/ 	.word	0x0000007b
        /*06a0*/ 	.word	0x00000040
        /*06a4*/ 	.short	0x010a
        /*06a6*/ 	.byte	0xff
	.zero		1


	//   ....[90]....
        /*06a8*/ 	.word	0x0000df00
        /*06ac*/ 	.word	0x0000007b
        /*06b0*/ 	.word	0x00000040
        /*06b4*/ 	.short	0x010a
        /*06b6*/ 	.byte	0xff
	.zero		1


	//   ....[91]....
        /*06b8*/ 	.word	0x0000e770
        /*06bc*/ 	.word	0x0000007c
        /*06c0*/ 	.word	0x00000000
        /*06c4*/ 	.short	0x0101
        /*06c6*/ 	.byte	0xff
	.zero		1


	//   ....[92]....
        /*06c8*/ 	.word	0x0000e790
        /*06cc*/ 	.word	0x0000007b
        /*06d0*/ 	.word	0x00000040
        /*06d4*/ 	.short	0x010a
        /*06d6*/ 	.byte	0xff
	.zero		1


	//   ....[93]....
        /*06d8*/ 	.word	0x0000e860
        /*06dc*/ 	.word	0x0000007b
        /*06e0*/ 	.word	0x00000040
        /*06e4*/ 	.short	0x010a
        /*06e6*/ 	.byte	0xff
	.zero		1


	//   ....[94]....
        /*06e8*/ 	.word	0x0000eb40
        /*06ec*/ 	.word	0x00000076
        /*06f0*/ 	.word	0x00000000
        /*06f4*/ 	.short	0x0101
        /*06f6*/ 	.byte	0xff
	.zero		1


	//   ....[95]....
        /*06f8*/ 	.word	0x0000f130
        /*06fc*/ 	.word	0x00000002
        /*0700*/ 	.word	0x00000000
        /*0704*/ 	.short	0x0101
        /*0706*/ 	.byte	0xff
	.zero		1


	//   ....[96]....
        /*0708*/ 	.word	0x0000f370
        /*070c*/ 	.word	0x00000000
        /*0710*/ 	.word	0x00000000
        /*0714*/ 	.short	0x0101
        /*0716*/ 	.byte	0xff
	.zero		1


	//   ....[97]....
        /*0718*/ 	.word	0x0000f390
        /*071c*/ 	.word	0x0000001b
        /*0720*/ 	.word	0x00000020
        /*0724*/ 	.short	0x010a
        /*0726*/ 	.byte	0xff
	.zero		1


	//   ....[98]....
        /*0728*/ 	.word	0x0000f3e0
        /*072c*/ 	.word	0x0000001b
        /*0730*/ 	.word	0x00000020
        /*0734*/ 	.short	0x010a
        /*0736*/ 	.byte	0xff
	.zero		1


	//   ....[99]....
        /*0738*/ 	.word	0x0000f430
        /*073c*/ 	.word	0x00000004
        /*0740*/ 	.word	0x00000090
        /*0744*/ 	.short	0x010a
        /*0746*/ 	.byte	0xff
	.zero		1


	//   ....[100]....
        /*0748*/ 	.word	0x0000f480
        /*074c*/ 	.word	0x00000003
        /*0750*/ 	.word	0x00000000
        /*0754*/ 	.short	0x010a
        /*0756*/ 	.byte	0xff
	.zero		1


	//   ....[101]....
        /*0758*/ 	.word	0x0000f4d0
        /*075c*/ 	.word	0x00000002
        /*0760*/ 	.word	0x00000000
        /*0764*/ 	.short	0x010a
        /*0766*/ 	.byte	0xff
	.zero		1


	//   ....[102]....
        /*0768*/ 	.word	0x0000f520
        /*076c*/ 	.word	0x00000000
        /*0770*/ 	.word	0x00000000
        /*0774*/ 	.short	0x010a
        /*0776*/ 	.byte	0xff
	.zero		1


	//   ....[103]....
        /*0778*/ 	.word	0x0000f570
        /*077c*/ 	.word	0x00000000
        /*0780*/ 	.word	0x00000098
        /*0784*/ 	.short	0x010a
        /*0786*/ 	.byte	0xff
	.zero		1


	//   ....[104]....
        /*0788*/ 	.word	0x0000f5c0
        /*078c*/ 	.word	0x00000000
        /*0790*/ 	.word	0x00000090
        /*0794*/ 	.short	0x010a
        /*0796*/ 	.byte	0xff
	.zero		1


	//   ....[105]....
        /*0798*/ 	.word	0x0000f610
        /*079c*/ 	.word	0x00000000
        /*07a0*/ 	.word	0x00000008
        /*07a4*/ 	.short	0x010a
        /*07a6*/ 	.byte	0xff
	.zero		1


	//   ....[106]....
        /*07a8*/ 	.word	0x0000f6e0
        /*07ac*/ 	.word	0x00000000
        /*07b0*/ 	.word	0x00000008
        /*07b4*/ 	.short	0x010a
        /*07b6*/ 	.byte	0xff
	.zero		1


	//   ....[107]....
        /*07b8*/ 	.word	0x0000f730
        /*07bc*/ 	.word	0x00000000
        /*07c0*/ 	.word	0x00000090
        /*07c4*/ 	.short	0x010a
        /*07c6*/ 	.byte	0xff
	.zero		1


	//   ....[108]....
        /*07c8*/ 	.word	0x0000f780
        /*07cc*/ 	.word	0x00000014
        /*07d0*/ 	.word	0x000000b0
        /*07d4*/ 	.short	0x010a
        /*07d6*/ 	.byte	0xff
	.zero		1


	//   ....[109]....
        /*07d8*/ 	.word	0x0000f7d0
        /*07dc*/ 	.word	0x00000012
        /*07e0*/ 	.word	0x00000000
        /*07e4*/ 	.short	0x010a
        /*07e6*/ 	.byte	0xff
	.zero		1


	//   ....[110]....
        /*07e8*/ 	.word	0x0000f820
        /*07ec*/ 	.word	0x00000004
        /*07f0*/ 	.word	0x00000000
        /*07f4*/ 	.short	0x010a
        /*07f6*/ 	.byte	0xff
	.zero		1


	//   ....[111]....
        /*07f8*/ 	.word	0x0000f870
        /*07fc*/ 	.word	0x00000000
        /*0800*/ 	.word	0x000000c0
        /*0804*/ 	.short	0x010a
        /*0806*/ 	.byte	0xff
	.zero		1


	//   ....[112]....
        /*0808*/ 	.word	0x0000f8c0
        /*080c*/ 	.word	0x0000001b
        /*0810*/ 	.word	0x00000090
        /*0814*/ 	.short	0x010a
        /*0816*/ 	.byte	0xff
	.zero		1


	//   ....[113]....
        /*0818*/ 	.word	0x0000f910
        /*081c*/ 	.word	0x0000001b
        /*0820*/ 	.word	0x00000088
        /*0824*/ 	.short	0x010a
        /*0826*/ 	.byte	0xff
	.zero		1


	//   ....[114]....
        /*0828*/ 	.word	0x0000f960
        /*082c*/ 	.word	0x0000001b
        /*0830*/ 	.word	0x00000060
        /*0834*/ 	.short	0x010a
        /*0836*/ 	.byte	0xff
	.zero		1


	//   ....[115]....
        /*0838*/ 	.word	0x0000f9b0
        /*083c*/ 	.word	0x0000001b
        /*0840*/ 	.word	0x00000068
        /*0844*/ 	.short	0x010a
        /*0846*/ 	.byte	0xff
	.zero		1


	//   ....[116]....
        /*0848*/ 	.word	0x0000fa00
        /*084c*/ 	.word	0x0000001b
        /*0850*/ 	.word	0x00000070
        /*0854*/ 	.short	0x010a
        /*0856*/ 	.byte	0xff
	.zero		1


	//   ....[117]....
        /*0858*/ 	.word	0x0000fa50
        /*085c*/ 	.word	0x0000001b
        /*0860*/ 	.word	0x00000078
        /*0864*/ 	.short	0x010a
        /*0866*/ 	.byte	0xff
	.zero		1


	//   ....[118]....
        /*0868*/ 	.word	0x0000faa0
        /*086c*/ 	.word	0x0000001b
        /*0870*/ 	.word	0x00000060
        /*0874*/ 	.short	0x010a
        /*0876*/ 	.byte	0xff
	.zero		1


	//   ....[119]....
        /*0878*/ 	.word	0x0000faf0
        /*087c*/ 	.word	0x0000001b
        /*0880*/ 	.word	0x00000068
        /*0884*/ 	.short	0x010a
        /*0886*/ 	.byte	0xff
	.zero		1


	//   ....[120]....
        /*0888*/ 	.word	0x0000fb40
        /*088c*/ 	.word	0x0000001b
        /*0890*/ 	.word	0x00000070
        /*0894*/ 	.short	0x010a
        /*0896*/ 	.byte	0xff
	.zero		1


	//   ....[121]....
        /*0898*/ 	.word	0x0000fb90
        /*089c*/ 	.word	0x0000005d
        /*08a0*/ 	.word	0x00000090
        /*08a4*/ 	.short	0x010a
        /*08a6*/ 	.byte	0xff
	.zero		1


	//   ....[122]....
        /*08a8*/ 	.word	0x0000fbe0
        /*08ac*/ 	.word	0x0000005d
        /*08b0*/ 	.word	0x00000040
        /*08b4*/ 	.short	0x010a
        /*08b6*/ 	.byte	0xff
	.zero		1


	//   ....[123]....
        /*08b8*/ 	.word	0x0000fc30
        /*08bc*/ 	.word	0x00000076
        /*08c0*/ 	.word	0x000000a0
        /*08c4*/ 	.short	0x010a
        /*08c6*/ 	.byte	0xff
	.zero		1


	//   ....[124]....
        /*08c8*/ 	.word	0x0000fc80
        /*08cc*/ 	.word	0x0000007b
        /*08d0*/ 	.word	0x00000040
        /*08d4*/ 	.short	0x010a
        /*08d6*/ 	.byte	0xff
	.zero		1


	//   ....[125]....
        /*08d8*/ 	.word	0x0000fcd0
        /*08dc*/ 	.word	0x0000007b
        /*08e0*/ 	.word	0x00000040
        /*08e4*/ 	.short	0x010a
        /*08e6*/ 	.byte	0xff
	.zero		1


	//   ....[126]....
        /*08e8*/ 	.word	0x0000fd20
        /*08ec*/ 	.word	0x0000007b
        /*08f0*/ 	.word	0x00000040
        /*08f4*/ 	.short	0x010a
        /*08f6*/ 	.byte	0xff
	.zero		1


	//----- nvinfo : EIATTR_NUM_MBARRIERS
	.align		4
.L_47:
        /*08f8*/ 	.byte	0x03, 0x38
        /*08fa*/ 	.short	0x0019


	//----- nvinfo : EIATTR_EXIT_INSTR_OFFSETS
	.align		4
        /*08fc*/ 	.byte	0x04, 0x1c
        /*08fe*/ 	.short	(.L_49 - .L_48)


	//   ....[0]....
.L_48:
        /*0900*/ 	.word	0x00008d00


	//   ....[1]....
        /*0904*/ 	.word	0x00008fb0


	//   ....[2]....
        /*0908*/ 	.word	0x00009000


	//   ....[3]....
        /*090c*/ 	.word	0x0000a890


	//   ....[4]....
        /*0910*/ 	.word	0x0000bbb0


	//   ....[5]....
        /*0914*/ 	.word	0x0000bbe0


	//   ....[6]....
        /*0918*/ 	.word	0x0000f260


	//   ....[7]....
        /*091c*/ 	.word	0x0000f2e0


	//   ....[8]....
        /*0920*/ 	.word	0x0000f310


	//   ....[9]....
        /*0924*/ 	.word	0x0000f380


	//----- nvinfo : EIATTR_MAX_THREADS
	.align		4
.L_49:
        /*0928*/ 	.byte	0x04, 0x05
        /*092a*/ 	.short	(.L_51 - .L_50)
.L_50:
        /*092c*/ 	.word	0x00000100
        /*0930*/ 	.word	0x00000001
        /*0934*/ 	.word	0x00000001


	//----- nvinfo : EIATTR_CRS_STACK_SIZE
	.align		4
.L_51:
        /*0938*/ 	.byte	0x04, 0x1e
        /*093a*/ 	.short	(.L_53 - .L_52)
.L_52:
        /*093c*/ 	.word	0x00000000


	//----- nvinfo : EIATTR_CBANK_PARAM_SIZE
	.align		4
.L_53:
        /*0940*/ 	.byte	0x03, 0x19
        /*0942*/ 	.short	0x0900


	//----- nvinfo : EIATTR_PARAM_CBANK
	.align		4
        /*0944*/ 	.byte	0x04, 0x0a
        /*0946*/ 	.short	(.L_55 - .L_54)
	.align		4
.L_54:
        /*0948*/ 	.word	index@(.nv.constant0._ZN7cutlass13device_kernelINS_4conv6kernel13ConvUniversalINS1_16ConvProblemShapeILNS1_8OperatorE0ELi3EEENS1_10collective14CollectiveConvINS1_47MainloopSm100TmaUmmaWarpSpecializedImplicitGemmILS5_0ELi4ELi3ELi1ELi2EN4cute5tupleIJNSA_1CILi2EEENSC_ILi1EEESE_EEEEENSB_IJNSC_ILi256EEENSC_ILi64EEENSB_IJSI_EEEEEENS_10tfloat32_tESL_NSA_8TiledMMAINSA_8MMA_AtomIJNSA_23SM100_MMA_TF32_2x1SM_SSISL_SL_fLi256ELi64ELNSA_4UMMA5MajorE0ELSQ_0ELNSP_7ScaleInE0ELSR_0EEEEEENSA_6LayoutINSB_IJSE_SE_SE_EEENSB_IJNSC_ILi0EEESW_SW_EEEEENSB_IJNSA_10UnderscoreESZ_SZ_EEEEENS7_6detail27Sm100ImplicitGemmTileTraitsINSA_25SM100_TMA_2SM_LOAD_IM2COLENSA_14ComposedLayoutINSA_7SwizzleILi3ELi4ELi3EEENSA_18smem_ptr_flag_bitsILi32EEENSU_INSB_IJNSC_ILi8EEENSC_ILi32EEEEEENSB_IJS1B_SE_EEEEEEEvEENS13_INSA_18SM100_TMA_2SM_LOADES1F_vEEEENS_8epilogue10collective18CollectiveEpilogueINS1K_23Sm100TmaWarpSpecializedILi4ELi2ELi16ELb1ELb0EEEJNSB_IJNSC_ILi128EEESI_SJ_EEENSB_IJNSU_IS1P_SE_EENSU_INSC_ILi16EEESE_EEEEESL_NSB_IJNSB_IJllllEEESE_SW_EEESL_S1W_NS1K_6fusion15FusionCallbacksIS1O_NS1X_17LinearCombinationISL_fSL_fLNS_15FloatRoundStyleE2EEES1Q_S1U_JEEENSA_5SM1004TMEM4LOAD26SM100_TMEM_LOAD_32dp32b16xENSA_20SM90_TMA_LOAD_IM2COLENS15_INS16_ILi2ELi4ELi3EEES19_NSU_INSB_IJS1A_S1S_EEENSB_IJS1S_SE_EEEEEEENSA_39AutoVectorizingCopyWithAssumedAlignmentILi128EEENSA_21SM90_TMA_STORE_IM2COLES2C_S2E_S2E_EEEvvEEEEvNT_6ParamsE)
        /*094c*/ 	.short	0x0380
        /*094e*/ 	.short	0x0900


	//----- nvinfo : EIATTR_SW_WAR
	.align		4
.L_55:
        /*0950*/ 	.byte	0x04, 0x36
        /*0952*/ 	.short	(.L_57 - .L_56)
.L_56:
        /*0954*/ 	.word	0x00000008
.L_57:


//--------------------- .nv.callgraph             --------------------------
	.section	.nv.callgraph,"",@"SHT_CUDA_CALLGRAPH"
	.align	4
	.sectionentsize	8
	.align		4
        /*0000*/ 	.word	0x00000000
	.align		4
        /*0004*/ 	.word	0xffffffff
	.align		4
        /*0008*/ 	.word	index@(_ZN7cutlass13device_kernelINS_4conv6kernel13ConvUniversalINS1_16ConvProblemShapeILNS1_8OperatorE0ELi3EEENS1_10collective14CollectiveConvINS1_47MainloopSm100TmaUmmaWarpSpecializedImplicitGemmILS5_0ELi4ELi3ELi1ELi2EN4cute5tupleIJNSA_1CILi2EEENSC_ILi1EEESE_EEEEENSB_IJNSC_ILi256EEENSC_ILi64EEENSB_IJSI_EEEEEENS_10tfloat32_tESL_NSA_8TiledMMAINSA_8MMA_AtomIJNSA_23SM100_MMA_TF32_2x1SM_SSISL_SL_fLi256ELi64ELNSA_4UMMA5MajorE0ELSQ_0ELNSP_7ScaleInE0ELSR_0EEEEEENSA_6LayoutINSB_IJSE_SE_SE_EEENSB_IJNSC_ILi0EEESW_SW_EEEEENSB_IJNSA_10UnderscoreESZ_SZ_EEEEENS7_6detail27Sm100ImplicitGemmTileTraitsINSA_25SM100_TMA_2SM_LOAD_IM2COLENSA_14ComposedLayoutINSA_7SwizzleILi3ELi4ELi3EEENSA_18smem_ptr_flag_bitsILi32EEENSU_INSB_IJNSC_ILi8EEENSC_ILi32EEEEEENSB_IJS1B_SE_EEEEEEEvEENS13_INSA_18SM100_TMA_2SM_LOADES1F_vEEEENS_8epilogue10collective18CollectiveEpilogueINS1K_23Sm100TmaWarpSpecializedILi4ELi2ELi16ELb1ELb0EEEJNSB_IJNSC_ILi128EEESI_SJ_EEENSB_IJNSU_IS1P_SE_EENSU_INSC_ILi16EEESE_EEEEESL_NSB_IJNSB_IJllllEEESE_SW_EEESL_S1W_NS1K_6fusion15FusionCallbacksIS1O_NS1X_17LinearCombinationISL_fSL_fLNS_15FloatRoundStyleE2EEES1Q_S1U_JEEENSA_5SM1004TMEM4LOAD26SM100_TMEM_LOAD_32dp32b16xENSA_20SM90_TMA_LOAD_IM2COLENS15_INS16_ILi2ELi4ELi3EEES19_NSU_INSB_IJS1A_S1S_EEENSB_IJS1S_SE_EEEEEEENSA_39AutoVectorizingCopyWithAssumedAlignmentILi128EEENSA_21SM90_TMA_STORE_IM2COLES2C_S2E_S2E_EEEvvEEEEvNT_6ParamsE)
	.align		4
        /*000c*/ 	.word	index@(__assertfail)
	.align		4
        /*0010*/ 	.word	0x00000000
	.align		4
        /*0014*/ 	.word	0xfffffffe
	.align		4
        /*0018*/ 	.word	0x00000000
	.align		4
        /*001c*/ 	.word	0xfffffffd
	.align		4
        /*0020*/ 	.word	0x00000000
	.align		4
        /*0024*/ 	.word	0xfffffffc


//--------------------- .nv.constant4             --------------------------
	.section	.nv.constant4,"a",@progbits
	.align	8
	.align		8
.nv.constant4:
        /*0000*/ 	.dword	__assertfail
	.align		8
        /*0008*/ 	.dword	__unnamed_1
	.align		8
        /*0010*/ 	.dword	__unnamed_2
	.align		8
        /*0018*/ 	.dword	_ZN39_INTERNAL_8ba2027d_4_k_cu_c21f3d3c_31654cuda3std3__45__cpo5beginE
	.align		8
        /*0020*/ 	.dword	_ZN39_INTERNAL_8ba2027d_4_k_cu_c21f3d3c_31654cuda3std3__45__cpo3endE
	.align		8
        /*0028*/ 	.dword	_ZN39_INTERNAL_8ba2027d_4_k_cu_c21f3d3c_31654cuda3std3__45__cpo6cbeginE
	.align		8
        /*0030*/ 	.dword	_ZN39_INTERNAL_8ba2027d_4_k_cu_c21f3d3c_31654cuda3std3__45__cpo4cendE
	.align		8
        /*0038*/ 	.dword	_ZN39_INTERNAL_8ba2027d_4_k_cu_c21f3d3c_31654cuda3std3__441_GLOBAL__N__8ba2027d_4_k_cu_c21f3d3c_31656ignoreE
	.align		8
        /*0040*/ 	.dword	_ZN39_INTERNAL_8ba2027d_4_k_cu_c21f3d3c_31654cuda3std3__419piecewise_constructE
	.align		8
        /*0048*/ 	.dword	_ZN39_INTERNAL_8ba2027d_4_k_cu_c21f3d3c_31654cuda3std3__48in_placeE
	.align		8
        /*0050*/ 	.dword	_ZN39_INTERNAL_8ba2027d_4_k_cu_c21f3d3c_31654cuda3std6ranges3__45__cpo4swapE
	.align		8
        /*0058*/ 	.dword	_ZN39_INTERNAL_8ba2027d_4_k_cu_c21f3d3c_31654cuda3std6ranges3__45__cpo9iter_moveE
	.align		8
        /*0060*/ 	.dword	_ZN39_INTERNAL_8ba2027d_4_k_cu_c21f3d3c_31654cute7productE
	.align		8
        /*0068*/ 	.dword	_ZN39_INTERNAL_8ba2027d_4_k_cu_c21f3d3c_31654cute1_E
	.align		8
        /*0070*/ 	.dword	$str$27
	.align		8
        /*0078*/ 	.dword	$str$28
	.align		8
        /*0080*/ 	.dword	$str$29
	.align		8
        /*0088*/ 	.dword	$str$30


//--------------------- .text._ZN7cutlass13device_kernelINS_4conv6kernel13ConvUniversalINS1_16ConvProblemShapeILNS1_8OperatorE0ELi3EEENS1_10collective14CollectiveConvINS1_47MainloopSm100TmaUmmaWarpSpecializedImplicitGemmILS5_0ELi4ELi3ELi1ELi2EN4cute5tupleIJNSA_1CILi2EEENSC_ILi1EEESE_EEEEENSB_IJNSC_ILi256EEENSC_ILi64EEENSB_IJSI_EEEEEENS_10tfloat32_tESL_NSA_8TiledMMAINSA_8MMA_AtomIJNSA_23SM100_MMA_TF32_2x1SM_SSISL_SL_fLi256ELi64ELNSA_4UMMA5MajorE0ELSQ_0ELNSP_7ScaleInE0ELSR_0EEEEEENSA_6LayoutINSB_IJSE_SE_SE_EEENSB_IJNSC_ILi0EEESW_SW_EEEEENSB_IJNSA_10UnderscoreESZ_SZ_EEEEENS7_6detail27Sm100ImplicitGemmTileTraitsINSA_25SM100_TMA_2SM_LOAD_IM2COLENSA_14ComposedLayoutINSA_7SwizzleILi3ELi4ELi3EEENSA_18smem_ptr_flag_bitsILi32EEENSU_INSB_IJNSC_ILi8EEENSC_ILi32EEEEEENSB_IJS1B_SE_EEEEEEEvEENS13_INSA_18SM100_TMA_2SM_LOADES1F_vEEEENS_8epilogue10collective18CollectiveEpilogueINS1K_23Sm100TmaWarpSpecializedILi4ELi2ELi16ELb1ELb0EEEJNSB_IJNSC_ILi128EEESI_SJ_EEENSB_IJNSU_IS1P_SE_EENSU_INSC_ILi16EEESE_EEEEESL_NSB_IJNSB_IJllllEEESE_SW_EEESL_S1W_NS1K_6fusion15FusionCallbacksIS1O_NS1X_17LinearCombinationISL_fSL_fLNS_15FloatRoundStyleE2EEES1Q_S1U_JEEENSA_5SM1004TMEM4LOAD26SM100_TMEM_LOAD_32dp32b16xENSA_20SM90_TMA_LOAD_IM2COLENS15_INS16_ILi2ELi4ELi3EEES19_NSU_INSB_IJS1A_S1S_EEENSB_IJS1S_SE_EEEEEEENSA_39AutoVectorizingCopyWithAssumedAlignmentILi128EEENSA_21SM90_TMA_STORE_IM2COLES2C_S2E_S2E_EEEvvEEEEvNT_6ParamsE --------------------------
	.section	.text._ZN7cutlass13device_kernelINS_4conv6kernel13ConvUniversalINS1_16ConvProblemShapeILNS1_8OperatorE0ELi3EEENS1_10collective14CollectiveConvINS1_47MainloopSm100TmaUmmaWarpSpecializedImplicitGemmILS5_0ELi4ELi3ELi1ELi2EN4cute5tupleIJNSA_1CILi2EEENSC_ILi1EEESE_EEEEENSB_IJNSC_ILi256EEENSC_ILi64EEENSB_IJSI_EEEEEENS_10tfloat32_tESL_NSA_8TiledMMAINSA_8MMA_AtomIJNSA_23SM100_MMA_TF32_2x1SM_SSISL_SL_fLi256ELi64ELNSA_4UMMA5MajorE0ELSQ_0ELNSP_7ScaleInE0ELSR_0EEEEEENSA_6LayoutINSB_IJSE_SE_SE_EEENSB_IJNSC_ILi0EEESW_SW_EEEEENSB_IJNSA_10UnderscoreESZ_SZ_EEEEENS7_6detail27Sm100ImplicitGemmTileTraitsINSA_25SM100_TMA_2SM_LOAD_IM2COLENSA_14ComposedLayoutINSA_7SwizzleILi3ELi4ELi3EEENSA_18smem_ptr_flag_bitsILi32EEENSU_INSB_IJNSC_ILi8EEENSC_ILi32EEEEEENSB_IJS1B_SE_EEEEEEEvEENS13_INSA_18SM100_TMA_2SM_LOADES1F_vEEEENS_8epilogue10collective18CollectiveEpilogueINS1K_23Sm100TmaWarpSpecializedILi4ELi2ELi16ELb1ELb0EEEJNSB_IJNSC_ILi128EEESI_SJ_EEENSB_IJNSU_IS1P_SE_EENSU_INSC_ILi16EEESE_EEEEESL_NSB_IJNSB_IJllllEEESE_SW_EEESL_S1W_NS1K_6fusion15FusionCallbacksIS1O_NS1X_17LinearCombinationISL_fSL_fLNS_15FloatRoundStyleE2EEES1Q_S1U_JEEENSA_5SM1004TMEM4LOAD26SM100_TMEM_LOAD_32dp32b16xENSA_20SM90_TMA_LOAD_IM2COLENS15_INS16_ILi2ELi4ELi3EEES19_NSU_INSB_IJS1A_S1S_EEENSB_IJS1S_SE_EEEEEEENSA_39AutoVectorizingCopyWithAssumedAlignmentILi128EEENSA_21SM90_TMA_STORE_IM2COLES2C_S2E_S2E_EEEvvEEEEvNT_6ParamsE,"ax",@progbits
	.align	128
.text._ZN7cutlass13device_kernelINS_4conv6kernel13ConvUniversalINS1_16ConvProblemShapeILNS1_8OperatorE0ELi3EEENS1_10collective14CollectiveConvINS1_47MainloopSm100TmaUmmaWarpSpecializedImplicitGemmILS5_0ELi4ELi3ELi1ELi2EN4cute5tupleIJNSA_1CILi2EEENSC_ILi1EEESE_EEEEENSB_IJNSC_ILi256EEENSC_ILi64EEENSB_IJSI_EEEEEENS_10tfloat32_tESL_NSA_8TiledMMAINSA_8MMA_AtomIJNSA_23SM100_MMA_TF32_2x1SM_SSISL_SL_fLi256ELi64ELNSA_4UMMA5MajorE0ELSQ_0ELNSP_7ScaleInE0ELSR_0EEEEEENSA_6LayoutINSB_IJSE_SE_SE_EEENSB_IJNSC_ILi0EEESW_SW_EEEEENSB_IJNSA_10UnderscoreESZ_SZ_EEEEENS7_6detail27Sm100ImplicitGemmTileTraitsINSA_25SM100_TMA_2SM_LOAD_IM2COLENSA_14ComposedLayoutINSA_7SwizzleILi3ELi4ELi3EEENSA_18smem_ptr_flag_bitsILi32EEENSU_INSB_IJNSC_ILi8EEENSC_ILi32EEEEEENSB_IJS1B_SE_EEEEEEEvEENS13_INSA_18SM100_TMA_2SM_LOADES1F_vEEEENS_8epilogue10collective18CollectiveEpilogueINS1K_23Sm100TmaWarpSpecializedILi4ELi2ELi16ELb1ELb0EEEJNSB_IJNSC_ILi128EEESI_SJ_EEENSB_IJNSU_IS1P_SE_EENSU_INSC_ILi16EEESE_EEEEESL_NSB_IJNSB_IJllllEEESE_SW_EEESL_S1W_NS1K_6fusion15FusionCallbacksIS1O_NS1X_17LinearCombinationISL_fSL_fLNS_15FloatRoundStyleE2EEES1Q_S1U_JEEENSA_5SM1004TMEM4LOAD26SM100_TMEM_LOAD_32dp32b16xENSA_20SM90_TMA_LOAD_IM2COLENS15_INS16_ILi2ELi4ELi3EEES19_NSU_INSB_IJS1A_S1S_EEENSB_IJS1S_SE_EEEEEEENSA_39AutoVectorizingCopyWithAssumedAlignmentILi128EEENSA_21SM90_TMA_STORE_IM2COLES2C_S2E_S2E_EEEvvEEEEvNT_6ParamsE:
        .type           _ZN7cutlass13device_kernelINS_4conv6kernel13ConvUniversalINS1_16ConvProblemShapeILNS1_8OperatorE0ELi3EEENS1_10collective14CollectiveConvINS1_47MainloopSm100TmaUmmaWarpSpecializedImplicitGemmILS5_0ELi4ELi3ELi1ELi2EN4cute5tupleIJNSA_1CILi2EEENSC_ILi1EEESE_EEEEENSB_IJNSC_ILi256EEENSC_ILi64EEENSB_IJSI_EEEEEENS_10tfloat32_tESL_NSA_8TiledMMAINSA_8MMA_AtomIJNSA_23SM100_MMA_TF32_2x1SM_SSISL_SL_fLi256ELi64ELNSA_4UMMA5MajorE0ELSQ_0ELNSP_7ScaleInE0ELSR_0EEEEEENSA_6LayoutINSB_IJSE_SE_SE_EEENSB_IJNSC_ILi0EEESW_SW_EEEEENSB_IJNSA_10UnderscoreESZ_SZ_EEEEENS7_6detail27Sm100ImplicitGemmTileTraitsINSA_25SM100_TMA_2SM_LOAD_IM2COLENSA_14ComposedLayoutINSA_7SwizzleILi3ELi4ELi3EEENSA_18smem_ptr_flag_bitsILi32EEENSU_INSB_IJNSC_ILi8EEENSC_ILi32EEEEEENSB_IJS1B_SE_EEEEEEEvEENS13_INSA_18SM100_TMA_2SM_LOADES1F_vEEEENS_8epilogue10collective18CollectiveEpilogueINS1K_23Sm100TmaWarpSpecializedILi4ELi2ELi16ELb1ELb0EEEJNSB_IJNSC_ILi128EEESI_SJ_EEENSB_IJNSU_IS1P_SE_EENSU_INSC_ILi16EEESE_EEEEESL_NSB_IJNSB_IJllllEEESE_SW_EEESL_S1W_NS1K_6fusion15FusionCallbacksIS1O_NS1X_17LinearCombinationISL_fSL_fLNS_15FloatRoundStyleE2EEES1Q_S1U_JEEENSA_5SM1004TMEM4LOAD26SM100_TMEM_LOAD_32dp32b16xENSA_20SM90_TMA_LOAD_IM2COLENS15_INS16_ILi2ELi4ELi3EEES19_NSU_INSB_IJS1A_S1S_EEENSB_IJS1S_SE_EEEEEEENSA_39AutoVectorizingCopyWithAssumedAlignmentILi128EEENSA_21SM90_TMA_STORE_IM2COLES2C_S2E_S2E_EEEvvEEEEvNT_6ParamsE,@function
        .size           _ZN7cutlass13device_kernelINS_4conv6kernel13ConvUniversalINS1_16ConvProblemShapeILNS1_8OperatorE0ELi3EEENS1_10collective14CollectiveConvINS1_47MainloopSm100TmaUmmaWarpSpecializedImplicitGemmILS5_0ELi4ELi3ELi1ELi2EN4cute5tupleIJNSA_1CILi2EEENSC_ILi1EEESE_EEEEENSB_IJNSC_ILi256EEENSC_ILi64EEENSB_IJSI_EEEEEENS_10tfloat32_tESL_NSA_8TiledMMAINSA_8MMA_AtomIJNSA_23SM100_MMA_TF32_2x1SM_SSISL_SL_fLi256ELi64ELNSA_4UMMA5MajorE0ELSQ_0ELNSP_7ScaleInE0ELSR_0EEEEEENSA_6LayoutINSB_IJSE_SE_SE_EEENSB_IJNSC_ILi0EEESW_SW_EEEEENSB_IJNSA_10UnderscoreESZ_SZ_EEEEENS7_6detail27Sm100ImplicitGemmTileTraitsINSA_25SM100_TMA_2SM_LOAD_IM2COLENSA_14ComposedLayoutINSA_7SwizzleILi3ELi4ELi3EEENSA_18smem_ptr_flag_bitsILi32EEENSU_INSB_IJNSC_ILi8EEENSC_ILi32EEEEEENSB_IJS1B_SE_EEEEEEEvEENS13_INSA_18SM100_TMA_2SM_LOADES1F_vEEEENS_8epilogue10collective18CollectiveEpilogueINS1K_23Sm100TmaWarpSpecializedILi4ELi2ELi16ELb1ELb0EEEJNSB_IJNSC_ILi128EEESI_SJ_EEENSB_IJNSU_IS1P_SE_EENSU_INSC_ILi16EEESE_EEEEESL_NSB_IJNSB_IJllllEEESE_SW_EEESL_S1W_NS1K_6fusion15FusionCallbacksIS1O_NS1X_17LinearCombinationISL_fSL_fLNS_15FloatRoundStyleE2EEES1Q_S1U_JEEENSA_5SM1004TMEM4LOAD26SM100_TMEM_LOAD_32dp32b16xENSA_20SM90_TMA_LOAD_IM2COLENS15_INS16_ILi2ELi4ELi3EEES19_NSU_INSB_IJS1A_S1S_EEENSB_IJS1S_SE_EEEEEEENSA_39AutoVectorizingCopyWithAssumedAlignmentILi128EEENSA_21SM90_TMA_STORE_IM2COLES2C_S2E_S2E_EEEvvEEEEvNT_6ParamsE,(.L_x_163 - _ZN7cutlass13device_kernelINS_4conv6kernel13ConvUniversalINS1_16ConvProblemShapeILNS1_8OperatorE0ELi3EEENS1_10collective14CollectiveConvINS1_47MainloopSm100TmaUmmaWarpSpecializedImplicitGemmILS5_0ELi4ELi3ELi1ELi2EN4cute5tupleIJNSA_1CILi2EEENSC_ILi1EEESE_EEEEENSB_IJNSC_ILi256EEENSC_ILi64EEENSB_IJSI_EEEEEENS_10tfloat32_tESL_NSA_8TiledMMAINSA_8MMA_AtomIJNSA_23SM100_MMA_TF32_2x1SM_SSISL_SL_fLi256ELi64ELNSA_4UMMA5MajorE0ELSQ_0ELNSP_7ScaleInE0ELSR_0EEEEEENSA_6LayoutINSB_IJSE_SE_SE_EEENSB_IJNSC_ILi0EEESW_SW_EEEEENSB_IJNSA_10UnderscoreESZ_SZ_EEEEENS7_6detail27Sm100ImplicitGemmTileTraitsINSA_25SM100_TMA_2SM_LOAD_IM2COLENSA_14ComposedLayoutINSA_7SwizzleILi3ELi4ELi3EEENSA_18smem_ptr_flag_bitsILi32EEENSU_INSB_IJNSC_ILi8EEENSC_ILi32EEEEEENSB_IJS1B_SE_EEEEEEEvEENS13_INSA_18SM100_TMA_2SM_LOADES1F_vEEEENS_8epilogue10collective18CollectiveEpilogueINS1K_23Sm100TmaWarpSpecializedILi4ELi2ELi16ELb1ELb0EEEJNSB_IJNSC_ILi128EEESI_SJ_EEENSB_IJNSU_IS1P_SE_EENSU_INSC_ILi16EEESE_EEEEESL_NSB_IJNSB_IJllllEEESE_SW_EEESL_S1W_NS1K_6fusion15FusionCallbacksIS1O_NS1X_17LinearCombinationISL_fSL_fLNS_15FloatRoundStyleE2EEES1Q_S1U_JEEENSA_5SM1004TMEM4LOAD26SM100_TMEM_LOAD_32dp32b16xENSA_20SM90_TMA_LOAD_IM2COLENS15_INS16_ILi2ELi4ELi3EEES19_NSU_INSB_IJS1A_S1S_EEENSB_IJS1S_SE_EEEEEEENSA_39AutoVectorizingCopyWithAssumedAlignmentILi128EEENSA_21SM90_TMA_STORE_IM2COLES2C_S2E_S2E_EEEvvEEEEvNT_6ParamsE)
        .other          _ZN7cutlass13device_kernelINS_4conv6kernel13ConvUniversalINS1_16ConvProblemShapeILNS1_8OperatorE0ELi3EEENS1_10collective14CollectiveConvINS1_47MainloopSm100TmaUmmaWarpSpecializedImplicitGemmILS5_0ELi4ELi3ELi1ELi2EN4cute5tupleIJNSA_1CILi2EEENSC_ILi1EEESE_EEEEENSB_IJNSC_ILi256EEENSC_ILi64EEENSB_IJSI_EEEEEENS_10tfloat32_tESL_NSA_8TiledMMAINSA_8MMA_AtomIJNSA_23SM100_MMA_TF32_2x1SM_SSISL_SL_fLi256ELi64ELNSA_4UMMA5MajorE0ELSQ_0ELNSP_7ScaleInE0ELSR_0EEEEEENSA_6LayoutINSB_IJSE_SE_SE_EEENSB_IJNSC_ILi0EEESW_SW_EEEEENSB_IJNSA_10UnderscoreESZ_SZ_EEEEENS7_6detail27Sm100ImplicitGemmTileTraitsINSA_25SM100_TMA_2SM_LOAD_IM2COLENSA_14ComposedLayoutINSA_7SwizzleILi3ELi4ELi3EEENSA_18smem_ptr_flag_bitsILi32EEENSU_INSB_IJNSC_ILi8EEENSC_ILi32EEEEEENSB_IJS1B_SE_EEEEEEEvEENS13_INSA_18SM100_TMA_2SM_LOADES1F_vEEEENS_8epilogue10collective18CollectiveEpilogueINS1K_23Sm100TmaWarpSpecializedILi4ELi2ELi16ELb1ELb0EEEJNSB_IJNSC_ILi128EEESI_SJ_EEENSB_IJNSU_IS1P_SE_EENSU_INSC_ILi16EEESE_EEEEESL_NSB_IJNSB_IJllllEEESE_SW_EEESL_S1W_NS1K_6fusion15FusionCallbacksIS1O_NS1X_17LinearCombinationISL_fSL_fLNS_15FloatRoundStyleE2EEES1Q_S1U_JEEENSA_5SM1004TMEM4LOAD26SM100_TMEM_LOAD_32dp32b16xENSA_20SM90_TMA_LOAD_IM2COLENS15_INS16_ILi2ELi4ELi3EEES19_NSU_INSB_IJS1A_S1S_EEENSB_IJS1S_SE_EEEEEEENSA_39AutoVectorizingCopyWithAssumedAlignmentILi128EEENSA_21SM90_TMA_STORE_IM2COLES2C_S2E_S2E_EEEvvEEEEvNT_6ParamsE,@"STO_CUDA_ENTRY STV_DEFAULT"
_ZN7cutlass13device_kernelINS_4conv6kernel13ConvUniversalINS1_16ConvProblemShapeILNS1_8OperatorE0ELi3EEENS1_10collective14CollectiveConvINS1_47MainloopSm100TmaUmmaWarpSpecializedImplicitGemmILS5_0ELi4ELi3ELi1ELi2EN4cute5tupleIJNSA_1CILi2EEENSC_ILi1EEESE_EEEEENSB_IJNSC_ILi256EEENSC_ILi64EEENSB_IJSI_EEEEEENS_10tfloat32_tESL_NSA_8TiledMMAINSA_8MMA_AtomIJNSA_23SM100_MMA_TF32_2x1SM_SSISL_SL_fLi256ELi64ELNSA_4UMMA5MajorE0ELSQ_0ELNSP_7ScaleInE0ELSR_0EEEEEENSA_6LayoutINSB_IJSE_SE_SE_EEENSB_IJNSC_ILi0EEESW_SW_EEEEENSB_IJNSA_10UnderscoreESZ_SZ_EEEEENS7_6detail27Sm100ImplicitGemmTileTraitsINSA_25SM100_TMA_2SM_LOAD_IM2COLENSA_14ComposedLayoutINSA_7SwizzleILi3ELi4ELi3EEENSA_18smem_ptr_flag_bitsILi32EEENSU_INSB_IJNSC_ILi8EEENSC_ILi32EEEEEENSB_IJS1B_SE_EEEEEEEvEENS13_INSA_18SM100_TMA_2SM_LOADES1F_vEEEENS_8epilogue10collective18CollectiveEpilogueINS1K_23Sm100TmaWarpSpecializedILi4ELi2ELi16ELb1ELb0EEEJNSB_IJNSC_ILi128EEESI_SJ_EEENSB_IJNSU_IS1P_SE_EENSU_INSC_ILi16EEESE_EEEEESL_NSB_IJNSB_IJllllEEESE_SW_EEESL_S1W_NS1K_6fusion15FusionCallbacksIS1O_NS1X_17LinearCombinationISL_fSL_fLNS_15FloatRoundStyleE2EEES1Q_S1U_JEEENSA_5SM1004TMEM4LOAD26SM100_TMEM_LOAD_32dp32b16xENSA_20SM90_TMA_LOAD_IM2COLENS15_INS16_ILi2ELi4ELi3EEES19_NSU_INSB_IJS1A_S1S_EEENSB_IJS1S_SE_EEEEEEENSA_39AutoVectorizingCopyWithAssumedAlignmentILi128EEENSA_21SM90_TMA_STORE_IM2COLES2C_S2E_S2E_EEEvvEEEEvNT_6ParamsE:
[----:B------:R-:W1:Y:S08]  /*0000*/  LDC R1, c[0x0][0x37c] ;  /* 0x0000df00ff017b82 */ /* 0x000e700000000800 */
[----:B------:R-:W2:Y:S01]  /*0010*/  LDC.64 R2, c[0x0][0x990] ;  /* 0x00026400ff027b82 */ /* 0x000ea20000000a00 */
[----:B------:R-:W3:Y:S01]  /*0020*/  S2R R101, SR_TID.X ;  /* 0x0000000000657919 */ /* 0x000ee20000002100 */
[----:B------:R-:W-:Y:S01]  /*0030*/  ELECT P2, URZ, PT ;  /* 0x0000000000ff782f */ /* 0x000fe20003840000 */
[----:B-1----:R-:W-:Y:S01]  /*0040*/  VIADD R1, R1, 0xfffffff8 ;  /* 0xfffffff801017836 */ /* 0x002fe20000000000 */
[----:B------:R-:W-:Y:S01]  /*0050*/  PRMT R87, RZ, 0x7610, R87 ;  /* 0x00007610ff577816 */ /* 0x000fe20000000057 */
[----:B------:R-:W1:Y:S03]  /*0060*/  S2R R85, SR_CgaCtaId ;  /* 0x0000000000557919 */ /* 0x000e660000008800 */
[----:B------:R-:W4:Y:S01]  /*0070*/  LDC.64 R88, c[0x0][0x358] ;  /* 0x0000d600ff587b82 */ /* 0x000f220000000a00 */
[----:B--2---:R-:W-:-:S04]  /*0080*/  ISETP.NE.U32.AND P0, PT, R2, RZ, PT ;  /* 0x000000ff0200720c */ /* 0x004fc80003f05070 */
[----:B------:R-:W-:Y:S02]  /*0090*/  ISETP.NE.AND.EX P0, PT, R3, RZ, PT, P0 ;  /* 0x000000ff0300720c */ /* 0x000fe40003f05300 */
[----:B---3--:R-:W-:Y:S02]  /*00a0*/  SHF.R.U32.HI R103, RZ, 0x5, R101 ;  /* 0x00000005ff677819 */ /* 0x008fe40000011665 */
[----:B-1----:R-:W-:-:S03]  /*00b0*/  LOP3.LUT R11, R85, 0x1, RZ, 0xc0, !PT ;  /* 0x00000001550b7812 */ /* 0x002fc600078ec0ff */
[----:B------:R1:W2:Y:S01]  /*00c0*/  SHFL.IDX PT, R0, R103, RZ, 0x1f ;  /* 0x00001fff67007589 */ /* 0x0002a200000e0000 */
[----:B------:R-:W-:-:S05]  /*00d0*/  LOP3.LUT R10, R85, 0x1, RZ, 0x3c, !PT ;  /* 0x00000001550a7812 */ /* 0x000fca00078e3cff */
[----:B------:R-:W-:Y:S05]  /*00e0*/  @P0 BRA `(.L_x_0) ;  /* 0x0000000000300947 */ /* 0x000fea0003800000 */
[----:B------:R-:W3:Y:S02]  /*00f0*/  LDC.64 R4, c[0x0][0x988] ;  /* 0x00026200ff047b82 */ /* 0x000ee40000000a00 */
[----:B---3--:R-:W-:-:S04]  /*0100*/  ISETP.NE.U32.AND P0, PT, R4, RZ, PT ;  /* 0x000000ff0400720c */ /* 0x008fc80003f05070 */
[----:B------:R-:W-:-:S13]  /*0110*/  ISETP.NE.AND.EX P0, PT, R5, RZ, PT, P0 ;  /* 0x000000ff0500720c */ /* 0x000fda0003f05300 */
[----:B------:R-:W-:Y:S05]  /*0120*/  @!P0 BRA `(.L_x_1) ;  /* 0x0000000000188947 */ /* 0x000fea0003800000 */
[----:B------:R-:W3:Y:S01]  /*0130*/  LDC.64 R4, c[0x0][0x988] ;  /* 0x00026200ff047b82 */ /* 0x000ee20000000a00 */
[----:B----4-:R-:W-:Y:S02]  /*0140*/  R2UR UR4, R88 ;  /* 0x00000000580472ca */ /* 0x010fe400000e0000 */
[----:B------:R-:W-:-:S13]  /*0150*/  R2UR UR5, R89 ;  /* 0x00000000590572ca */ /* 0x000fda00000e0000 */
[----:B---3--:R3:W5:Y:S01]  /*0160*/  LDG.E R35, desc[UR4][R4.64] ;  /* 0x0000000404237981 */ /* 0x008762000c1e1900 */
[----:B------:R-:W-:Y:S01]  /*0170*/  IMAD.MOV.U32 R87, RZ, RZ, 0x1 ;  /* 0x00000001ff577424 */ /* 0x000fe200078e00ff */
[----:B------:R-:W-:Y:S05]  /*0180*/  BRA `(.L_x_0) ;  /* 0x0000000000087947 */ /* 0x000fea0003800000 */
.L_x_1:
[----:B------:R-:W3:Y:S01]  /*0190*/  LDC R35, c[0x0][0x980] ;  /* 0x00026000ff237b82 */ /* 0x000ee20000000800 */
[----:B------:R-:W-:-:S03]  /*01a0*/  HFMA2 R87, -RZ, RZ, 0, 5.9604644775390625e-08 ;  /* 0x00000001ff577431 */ /* 0x000fc600000001ff */
.L_x_0:
[----:B---3--:R-:W3:Y:S02]  /*01b0*/  LDC.64 R4, c[0x0][0x9b0] ;  /* 0x00026c00ff047b82 */ /* 0x008ee40000000a00 */
[----:B---3--:R-:W-:-:S04]  /*01c0*/  ISETP.NE.U32.AND P0, PT, R4, RZ, PT ;  /* 0x000000ff0400720c */ /* 0x008fc80003f05070 */
[----:B------:R-:W-:-:S13]  /*01d0*/  ISETP.NE.AND.EX P0, PT, R5, RZ, PT, P0 ;  /* 0x000000ff0500720c */ /* 0x000fda0003f05300 */
        /* <DEDUP_REMOVED lines=9> */
[----:B------:R-:W-:Y:S05]  /*0270*/  BRA `(.L_x_2) ;  /* 0x0000000000047947 */ /* 0x000fea0003800000 */
.L_x_3:
[----:B------:R-:W3:Y:S02]  /*0280*/  LDC R33, c[0x0][0x9a0] ;  /* 0x00026800ff217b82 */ /* 0x000ee40000000800 */
.L_x_2:
[----:B---3--:R-:W3:Y:S01]  /*0290*/  LDC.64 R4, c[0x0][0x988] ;  /* 0x00026200ff047b82 */ /* 0x008ee20000000a00 */
[----:B--2---:R-:W-:Y:S01]  /*02a0*/  ISETP.NE.OR P0, PT, R0, 0x1, !P2 ;  /* 0x000000010000780c */ /* 0x004fe20005705670 */
[----:B------:R-:W-:Y:S01]  /*02b0*/  BSSY.RECONVERGENT B0, `(.L_x_4) ;  /* 0x0000016000007945 */ /* 0x000fe20003800200 */
[----:B------:R-:W-:Y:S02]  /*02c0*/  ISETP.EQ.U32.AND P1, PT, R2, RZ, PT ;  /* 0x000000ff0200720c */ /* 0x000fe40003f22070 */
[----:B------:R-:W-:Y:S02]  /*02d0*/  PLOP3.LUT P6, PT, PT, PT, PT, 0x80, 0x8 ;  /* 0x000000000008781c */ /* 0x000fe40003fcf070 */
[----:B------:R-:W-:Y:S02]  /*02e0*/  ISETP.NE.OR P4, PT, R0, 0x3, !P2 ;  /* 0x000000030000780c */ /* 0x000fe40005785670 */
[----:B------:R-:W-:Y:S02]  /*02f0*/  P2R R12, PR, RZ, 0x40 ;  /* 0x00000040ff0c7803 */ /* 0x000fe40000000000 */
[----:B---3--:R-:W-:-:S04]  /*0300*/  ISETP.NE.U32.AND P3, PT, R4, RZ, PT ;  /* 0x000000ff0400720c */ /* 0x008fc80003f65070 */
[----:B------:R-:W-:-:S04]  /*0310*/  ISETP.NE.AND.EX P3, PT, R5, RZ, PT, P3 ;  /* 0x000000ff0500720c */ /* 0x000fc80003f65330 */
[----:B------:R-:W-:-:S04]  /*0320*/  ISETP.EQ.OR.EX P5, PT, R3, RZ, !P3, P1 ;  /* 0x000000ff0300720c */ /* 0x000fc80005fa2710 */
[----:B------:R-:W-:Y:S01]  /*0330*/  P2R R104, PR, RZ, 0x20 ;  /* 0x00000020ff687803 */ /* 0x000fe20000000000 */
[----:B------:R-:W-:Y:S08]  /*0340*/  @P0 BRA `(.L_x_5) ;  /* 0x0000000000300947 */ /* 0x000ff00003800000 */
[----:B------:R-:W2:Y:S02]  /*0350*/  LDC.64 R8, c[0x0][0x348] ;  /* 0x0000d200ff087b82 */ /* 0x000ea40000000a00 */
[C---:B--2---:R-:W-:Y:S02]  /*0360*/  IADD3 R7, P1, PT, R8.reuse, 0x80, RZ ;  /* 0x0000008008077810 */ /* 0x044fe40007f3e0ff */
[----:B------:R-:W-:Y:S02]  /*0370*/  IADD3 R5, P0, PT, R8, 0x200, RZ ;  /* 0x0000020008057810 */ /* 0x000fe40007f1e0ff */
[----:B------:R-:W-:Y:S01]  /*0380*/  R2UR UR6, R7 ;  /* 0x00000000070672ca */ /* 0x000fe200000e0000 */
[--C-:B------:R-:W-:Y:S01]  /*0390*/  IMAD.X R6, RZ, RZ, R9.reuse, P1 ;  /* 0x000000ffff067224 */ /* 0x100fe200008e0609 */
[----:B------:R-:W-:Y:S01]  /*03a0*/  R2UR UR4, R5 ;  /* 0x00000000050472ca */ /* 0x000fe200000e0000 */
[----:B------:R-:W-:-:S03]  /*03b0*/  IMAD.X R4, RZ, RZ, R9, P0 ;  /* 0x000000ffff047224 */ /* 0x000fc600000e0609 */
[----:B------:R-:W-:Y:S02]  /*03c0*/  R2UR UR7, R6 ;  /* 0x00000000060772ca */ /* 0x000fe400000e0000 */
[----:B------:R-:W-:-:S11]  /*03d0*/  R2UR UR5, R4 ;  /* 0x00000000040572ca */ /* 0x000fd600000e0000 */
[----:B------:R2:W-:Y:S02]  /*03e0*/  UTMACCTL.PF [UR6] ;  /* 0x00000000060079b9 */ /* 0x0005e40008040000 */
[----:B------:R2:W-:Y:S02]  /*03f0*/  UTMACCTL.PF [UR4] ;  /* 0x00000000040079b9 */ /* 0x0005e40008040000 */
[----:B--2---:R-:W-:Y:S01]  /*0400*/  NOP ;  /* 0x0000000000007918 */ /* 0x004fe20000000000 */
.L_x_5:
[----:B------:R-:W-:Y:S05]  /*0410*/  BSYNC.RECONVERGENT B0 ;  /* 0x0000000000007941 */ /* 0x000fea0003800200 */
.L_x_4:
[----:B------:R-:W-:Y:S04]  /*0420*/  BSSY.RECONVERGENT B0, `(.L_x_6) ;  /* 0x000000e000007945 */ /* 0x000fe80003800200 */
[----:B------:R-:W-:Y:S05]  /*0430*/  @P4 BRA `(.L_x_7) ;  /* 0x0000000000304947 */ /* 0x000fea0003800000 */
        /* <DEDUP_REMOVED lines=12> */
.L_x_7:
[----:B------:R-:W-:Y:S05]  /*0500*/  BSYNC.RECONVERGENT B0 ;  /* 0x0000000000007941 */ /* 0x000fea0003800200 */
.L_x_6:
[----:B------:R-:W-:Y:S05]  /*0510*/  @!P5 BRA `(.L_x_8) ;  /* 0x000000000020d947 */ /* 0x000fea0003800000 */
[----:B------:R-:W-:Y:S02]  /*0520*/  ISETP.NE.U32.AND P1, PT, R2, RZ, PT ;  /* 0x000000ff0200720c */ /* 0x000fe40003f25070 */
[----:B-----5:R-:W-:Y:S02]  /*0530*/  FSETP.NEU.AND P0, PT, R35, RZ, PT ;  /* 0x000000ff2300720b */ /* 0x020fe40003f0d000 */
[----:B------:R-:W-:Y:S02]  /*0540*/  ISETP.NE.AND.EX P1, PT, R3, RZ, PT, P1 ;  /* 0x000000ff0300720c */ /* 0x000fe40003f25310 */
[----:B------:R-:W-:-:S11]  /*0550*/  SEL R2, RZ, 0xffffffff, P3 ;  /* 0xffffffffff027807 */ /* 0x000fd60001800000 */
[----:B------:R-:W-:-:S04]  /*0560*/  @!P1 SEL R2, RZ, 0xffffffff, P0 ;  /* 0xffffffffff029807 */ /* 0x000fc80000000000 */
[----:B------:R-:W-:-:S04]  /*0570*/  LOP3.LUT R2, R2, 0x1, RZ, 0xc0, !PT ;  /* 0x0000000102027812 */ /* 0x000fc800078ec0ff */
[----:B------:R-:W-:-:S04]  /*0580*/  ISETP.NE.U32.AND P0, PT, R2, 0x1, PT ;  /* 0x000000010200780c */ /* 0x000fc80003f05070 */
[----:B------:R-:W-:-:S09]  /*0590*/  P2R R12, PR, RZ, 0x1 ;  /* 0x00000001ff0c7803 */ /* 0x000fd20000000000 */
.L_x_8:
[----:B------:R-:W2:Y:S01]  /*05a0*/  SHFL.IDX PT, R2, R103, RZ, 0x1f ;  /* 0x00001fff67027589 */ /* 0x000ea200000e0000 */
[----:B------:R-:W-:-:S04]  /*05b0*/  ISETP.NE.AND P1, PT, R0, 0x2, PT ;  /* 0x000000020000780c */ /* 0x000fc80003f25270 */
[----:B------:R-:W-:Y:S02]  /*05c0*/  SEL R17, RZ, 0x1, P1 ;  /* 0x00000001ff117807 */ /* 0x000fe40000800000 */
[----:B--2---:R-:W-:-:S13]  /*05d0*/  ISETP.NE.AND P0, PT, R2, RZ, PT ;  /* 0x000000ff0200720c */ /* 0x004fda0003f05270 */
[----:B------:R-:W-:Y:S05]  /*05e0*/  @P0 BRA `(.L_x_9) ;  /* 0x0000000000480947 */ /* 0x000fea0003800000 */
[----:B------:R-:W-:Y:S01]  /*05f0*/  ELECT P0, URZ, PT ;  /* 0x0000000000ff782f */ /* 0x000fe20003800000 */
[----:B------:R-:W-:Y:S02]  /*0600*/  UMOV UR4, 0x1 ;  /* 0x0000000100047882 */ /* 0x000fe40000000000 */
[----:B------:R-:W-:-:S04]  /*0610*/  UIADD3 UR6, UPT, UPT, -UR4, 0x100000, URZ ;  /* 0x0010000004067890 */ /* 0x000fc8000fffe1ff */
[----:B------:R-:W-:Y:S02]  /*0620*/  USHF.L.U32 UR7, UR6, 0xb, URZ ;  /* 0x0000000b06077899 */ /* 0x000fe400080006ff */
[----:B------:R-:W-:-:S04]  /*0630*/  USHF.L.U32 UR6, UR6, 0x1, URZ ;  /* 0x0000000106067899 */ /* 0x000fc800080006ff */
[----:B------:R-:W-:-:S04]  /*0640*/  @P0 MOV R2, 0x400 ;  /* 0x0000040000020802 */ /* 0x000fc80000000f00 */
[----:B------:R-:W-:-:S04]  /*0650*/  @P0 LEA R2, R85, R2, 0x18 ;  /* 0x0000000255020211 */ /* 0x000fc800078ec0ff */
[----:B------:R-:W-:Y:S01]  /*0660*/  @P0 R2UR UR5, R2 ;  /* 0x00000000020502ca */ /* 0x000fe200000e0000 */
[----:B------:R-:W2:-:S12]  /*0670*/  FENCE.VIEW.ASYNC.S ;  /* 0x00000000000073c6 */ /* 0x000e980000000000 */
[----:B--2---:R2:W3:Y:S01]  /*0680*/  SYNCS.EXCH.64 URZ, [UR5], UR6 ;  /* 0x0000000605ff75b2 */ /* 0x0044e20008000100 */
[----:B------:R2:W1:Y:S01]  /*0690*/  SYNCS.EXCH.64 URZ, [UR5+0x20], UR6 ;  /* 0x0000200605ff75b2 */ /* 0x0004620008000100 */
[----:B------:R2:W1:Y:S01]  /*06a0*/  SYNCS.EXCH.64 URZ, [UR5+0x8], UR6 ;  /* 0x0000080605ff75b2 */ /* 0x0004620008000100 */
[----:B------:R2:W1:Y:S01]  /*06b0*/  SYNCS.EXCH.64 URZ, [UR5+0x28], UR6 ;  /* 0x0000280605ff75b2 */ /* 0x0004620008000100 */
[----:B------:R2:W1:Y:S01]  /*06c0*/  SYNCS.EXCH.64 URZ, [UR5+0x10], UR6 ;  /* 0x0000100605ff75b2 */ /* 0x0004620008000100 */
[----:B------:R2:W1:Y:S01]  /*06d0*/  SYNCS.EXCH.64 URZ, [UR5+0x30], UR6 ;  /* 0x0000300605ff75b2 */ /* 0x0004620008000100 */
[----:B------:R2:W1:Y:S01]  /*06e0*/  SYNCS.EXCH.64 URZ, [UR5+0x18], UR6 ;  /* 0x0000180605ff75b2 */ /* 0x0004620008000100 */
[----:B------:R2:W1:Y:S01]  /*06f0*/  SYNCS.EXCH.64 URZ, [UR5+0x38], UR6 ;  /* 0x0000380605ff75b2 */ /* 0x0004620008000100 */
[----:B------:R-:W-:Y:S01]  /*0700*/  NOP ;  /* 0x0000000000007918 */ /* 0x000fe20000000000 */
.L_x_9:
[----:B------:R-:W4:Y:S01]  /*0710*/  SHFL.IDX PT, R2, R103, RZ, 0x1f ;  /* 0x00001fff67027589 */ /* 0x000f2200000e0000 */
[----:B------:R-:W-:Y:S01]  /*0720*/  NOP ;  /* 0x0000000000007918 */ /* 0x000fe20000000000 */
[----:B----4-:R-:W-:-:S13]  /*0730*/  ISETP.NE.AND P0, PT, R2, 0x1, PT ;  /* 0x000000010200780c */ /* 0x010fda0003f05270 */
[----:B------:R-:W-:Y:S05]  /*0740*/  @P0 BRA `(.L_x_10) ;  /* 0x0000000000580947 */ /* 0x000fea0003800000 */
[----:B------:R-:W-:Y:S01]  /*0750*/  ELECT P0, URZ, PT ;  /* 0x0000000000ff782f */ /* 0x000fe20003800000 */
[----:B--2---:R-:W-:Y:S01]  /*0760*/  UMOV UR6, 0x20 ;  /* 0x0000002000067882 */ /* 0x004fe20000000000 */
[----:B------:R-:W-:Y:S01]  /*0770*/  UMOV UR4, 0x80 ;  /* 0x0000008000047882 */ /* 0x000fe20000000000 */
[----:B------:R-:W-:-:S04]  /*0780*/  UIADD3 UR6, UPT, UPT, -UR6, 0x100000, URZ ;  /* 0x0010000006067890 */ /* 0x000fc8000fffe1ff */
[----:B------:R-:W-:Y:S02]  /*0790*/  USHF.L.U32 UR7, UR6, 0xb, URZ ;  /* 0x0000000b06077899 */ /* 0x000fe400080006ff */
[----:B------:R-:W-:Y:S02]  /*07a0*/  USHF.L.U32 UR6, UR6, 0x1, URZ ;  /* 0x0000000106067899 */ /* 0x000fe400080006ff */
[----:B------:R-:W-:-:S04]  /*07b0*/  UIADD3 UR8, UPT, UPT, -UR4, 0x100000, URZ ;  /* 0x0010000004087890 */ /* 0x000fc8000fffe1ff */
[----:B------:R-:W-:Y:S02]  /*07c0*/  USHF.L.U32 UR9, UR8, 0xb, URZ ;  /* 0x0000000b08097899 */ /* 0x000fe400080006ff */
[----:B------:R-:W-:Y:S01]  /*07d0*/  USHF.L.U32 UR8, UR8, 0x1, URZ ;  /* 0x0000000108087899 */ /* 0x000fe200080006ff */
[----:B------:R-:W-:-:S04]  /*07e0*/  @P0 MOV R2, 0x400 ;  /* 0x0000040000020802 */ /* 0x000fc80000000f00 */
[----:B------:R-:W-:-:S04]  /*07f0*/  @P0 LEA R2, R85, R2, 0x18 ;  /* 0x0000000255020211 */ /* 0x000fc800078ec0ff */
[----:B------:R-:W-:Y:S01]  /*0800*/  @P0 R2UR UR5, R2 ;  /* 0x00000000020502ca */ /* 0x000fe200000e0000 */
[----:B------:R-:W2:-:S12]  /*0810*/  FENCE.VIEW.ASYNC.S ;  /* 0x00000000000073c6 */ /* 0x000e980000000000 */
[----:B--2---:R4:W2:Y:S01]  /*0820*/  SYNCS.EXCH.64 URZ, [UR5+0x40], UR6 ;  /* 0x0000400605ff75b2 */ /* 0x0048a20008000100 */
[----:B------:R4:W1:Y:S01]  /*0830*/  SYNCS.EXCH.64 URZ, [UR5+0x60], UR8 ;  /* 0x0000600805ff75b2 */ /* 0x0008620008000100 */
[----:B------:R4:W1:Y:S01]  /*0840*/  SYNCS.EXCH.64 URZ, [UR5+0x48], UR6 ;  /* 0x0000480605ff75b2 */ /* 0x0008620008000100 */
[----:B------:R4:W1:Y:S01]  /*0850*/  SYNCS.EXCH.64 URZ, [UR5+0x68], UR8 ;  /* 0x0000680805ff75b2 */ /* 0x0008620008000100 */
[----:B------:R4:W1:Y:S01]  /*0860*/  SYNCS.EXCH.64 URZ, [UR5+0x50], UR6 ;  /* 0x0000500605ff75b2 */ /* 0x0008620008000100 */
[----:B------:R4:W1:Y:S01]  /*0870*/  SYNCS.EXCH.64 URZ, [UR5+0x70], UR8 ;  /* 0x0000700805ff75b2 */ /* 0x0008620008000100 */
[----:B------:R4:W1:Y:S01]  /*0880*/  SYNCS.EXCH.64 URZ, [UR5+0x58], UR6 ;  /* 0x0000580605ff75b2 */ /* 0x0008620008000100 */
[----:B------:R4:W1:Y:S02]  /*0890*/  SYNCS.EXCH.64 URZ, [UR5+0x78], UR8 ;  /* 0x0000780805ff75b2 */ /* 0x0008640008000100 */
[----:B----4-:R-:W-:Y:S01]  /*08a0*/  NOP ;  /* 0x0000000000007918 */ /* 0x010fe20000000000 */
.L_x_10:
[----:B------:R-:W4:Y:S01]  /*08b0*/  SHFL.IDX PT, R2, R103, RZ, 0x1f ;  /* 0x00001fff67027589 */ /* 0x000f2200000e0000 */
[----:B------:R-:W-:Y:S01]  /*08c0*/  NOP ;  /* 0x0000000000007918 */ /* 0x000fe20000000000 */
[----:B----4-:R-:W-:-:S13]  /*08d0*/  ISETP.NE.AND P0, PT, R2, 0x3, PT ;  /* 0x000000030200780c */ /* 0x010fda0003f05270 */
[----:B------:R-:W-:Y:S05]  /*08e0*/  @P0 BRA `(.L_x_11) ;  /* 0x0000000000300947 */ /* 0x000fea0003800000 */
[----:B------:R-:W-:Y:S01]  /*08f0*/  ELECT P0, URZ, PT ;  /* 0x0000000000ff782f */ /* 0x000fe20003800000 */
[----:B------:R-:W-:Y:S02]  /*0900*/  UMOV UR4, 0x20 ;  /* 0x0000002000047882 */ /* 0x000fe40000000000 */
[----:B--2---:R-:W-:-:S04]  /*0910*/  UIADD3 UR6, UPT, UPT, -UR4, 0x100000, URZ ;  /* 0x0010000004067890 */ /* 0x004fc8000fffe1ff */
[----:B------:R-:W-:Y:S02]  /*0920*/  USHF.L.U32 UR7, UR6, 0xb, URZ ;  /* 0x0000000b06077899 */ /* 0x000fe400080006ff */
[----:B------:R-:W-:-:S04]  /*0930*/  USHF.L.U32 UR6, UR6, 0x1, URZ ;  /* 0x0000000106067899 */ /* 0x000fc800080006ff */
[----:B------:R-:W-:-:S04]  /*0940*/  @P0 MOV R2, 0x400 ;  /* 0x0000040000020802 */ /* 0x000fc80000000f00 */
[----:B------:R-:W-:-:S04]  /*0950*/  @P0 LEA R2, R85, R2, 0x18 ;  /* 0x0000000255020211 */ /* 0x000fc800078ec0ff */
[----:B------:R-:W-:Y:S01]  /*0960*/  @P0 R2UR UR5, R2 ;  /* 0x00000000020502ca */ /* 0x000fe200000e0000 */
[----:B------:R-:W2:-:S12]  /*0970*/  FENCE.VIEW.ASYNC.S ;  /* 0x00000000000073c6 */ /* 0x000e980000000000 */
[----:B--2---:R4:W2:Y:S01]  /*0980*/  SYNCS.EXCH.64 URZ, [UR5+0x80], UR6 ;  /* 0x0000800605ff75b2 */ /* 0x0048a20008000100 */
[----:B------:R4:W1:Y:S02]  /*0990*/  SYNCS.EXCH.64 URZ, [UR5+0x88], UR6 ;  /* 0x0000880605ff75b2 */ /* 0x0008640008000100 */
[----:B----4-:R-:W-:Y:S01]  /*09a0*/  NOP ;  /* 0x0000000000007918 */ /* 0x010fe20000000000 */
.L_x_11:
[----:B------:R-:W4:Y:S01]  /*09b0*/  SHFL.IDX PT, R2, R103, RZ, 0x1f ;  /* 0x00001fff67027589 */ /* 0x000f2200000e0000 */
[----:B------:R-:W-:Y:S01]  /*09c0*/  NOP ;  /* 0x0000000000007918 */ /* 0x000fe20000000000 */
[----:B----4-:R-:W-:-:S13]  /*09d0*/  ISETP.NE.AND P0, PT, R2, 0x4, PT ;  /* 0x000000040200780c */ /* 0x010fda0003f05270 */
[----:B------:R-:W-:Y:S05]  /*09e0*/  @P0 BRA `(.L_x_12) ;  /* 0x00000000004c0947 */ /* 0x000fea0003800000 */
[----:B------:R-:W-:Y:S02]  /*09f0*/  ELECT P0, URZ, PT ;  /* 0x0000000000ff782f */ /* 0x000fe40003800000 */
[----:B------:R-:W-:Y:S01]  /*0a00*/  ISETP.NE.AND P1, PT, R12, RZ, PT ;  /* 0x000000ff0c00720c */ /* 0x000fe20003f25270 */
[----:B--2---:R-:W-:Y:S02]  /*0a10*/  UMOV UR6, 0x1 ;  /* 0x0000000100067882 */ /* 0x004fe40000000000 */
[----:B------:R-:W-:-:S04]  /*0a20*/  UIADD3 UR6, UPT, UPT, -UR6, 0x100000, URZ ;  /* 0x0010000006067890 */ /* 0x000fc8000fffe1ff */
[----:B------:R-:W-:Y:S02]  /*0a30*/  USHF.L.U32 UR7, UR6, 0xb, URZ ;  /* 0x0000000b06077899 */ /* 0x000fe400080006ff */
[----:B------:R-:W-:Y:S02]  /*0a40*/  USHF.L.U32 UR6, UR6, 0x1, URZ ;  /* 0x0000000106067899 */ /* 0x000fe400080006ff */
[----:B------:R-:W-:-:S05]  /*0a50*/  @P0 IMAD.MOV.U32 R2, RZ, RZ, 0x1e0 ;  /* 0x000001e0ff020424 */ /* 0x000fca00078e00ff */
[----:B------:R-:W-:-:S04]  /*0a60*/  @P0 SEL R2, R2, 0x1a0, P1 ;  /* 0x000001a002020807 */ /* 0x000fc80000800000 */
[----:B------:R-:W-:Y:S02]  /*0a70*/  @P0 R2UR UR4, R2 ;  /* 0x00000000020402ca */ /* 0x000fe400000e0000 */
[----:B------:R-:W-:-:S04]  /*0a80*/  @P0 MOV R2, 0x400 ;  /* 0x0000040000020802 */ /* 0x000fc80000000f00 */
[----:B------:R-:W-:-:S04]  /*0a90*/  @P0 LEA R2, R85, R2, 0x18 ;  /* 0x0000000255020211 */ /* 0x000fc800078ec0ff */
[----:B------:R-:W-:-:S03]  /*0aa0*/  @P0 R2UR UR5, R2 ;  /* 0x00000000020502ca */ /* 0x000fc600000e0000 */
[----:B------:R-:W-:-:S04]  /*0ab0*/  UIADD3 UR8, UPT, UPT, -UR4, 0x100000, URZ ;  /* 0x0010000004087890 */ /* 0x000fc8000fffe1ff */
[----:B------:R-:W-:Y:S02]  /*0ac0*/  USHF.L.U32 UR9, UR8, 0xb, URZ ;  /* 0x0000000b08097899 */ /* 0x000fe400080006ff */
[----:B------:R-:W-:Y:S01]  /*0ad0*/  USHF.L.U32 UR8, UR8, 0x1, URZ ;  /* 0x0000000108087899 */ /* 0x000fe200080006ff */
[----:B------:R-:W2:Y:S03]  /*0ae0*/  FENCE.VIEW.ASYNC.S ;  /* 0x00000000000073c6 */ /* 0x000ea60000000000 */
[----:B--2---:R4:W2:Y:S08]  /*0af0*/  SYNCS.EXCH.64 URZ, [UR5+0x90], UR6 ;  /* 0x0000900605ff75b2 */ /* 0x0048b00008000100 */
[----:B------:R4:W1:Y:S02]  /*0b00*/  SYNCS.EXCH.64 URZ, [UR5+0x98], UR8 ;  /* 0x0000980805ff75b2 */ /* 0x0008640008000100 */
[----:B----4-:R-:W-:Y:S01]  /*0b10*/  NOP ;  /* 0x0000000000007918 */ /* 0x010fe20000000000 */
.L_x_12:
[----:B------:R-:W4:Y:S01]  /*0b20*/  SHFL.IDX PT, R2, R103, RZ, 0x1f ;  /* 0x00001fff67027589 */ /* 0x000f2200000e0000 */
[----:B------:R-:W-:Y:S01]  /*0b30*/  ISETP.NE.AND P6, PT, R0, 0x2, PT ;  /* 0x000000020000780c */ /* 0x000fe20003fc5270 */
[----:B------:R-:W-:-:S03]  /*0b40*/  NOP ;  /* 0x0000000000007918 */ /* 0x000fc60000000000 */
[----:B------:R-:W-:-:S04]  /*0b50*/  ISETP.NE.OR P1, PT, R11, RZ, P6 ;  /* 0x000000ff0b00720c */ /* 0x000fc80003725670 */
[----:B------:R-:W-:Y:S02]  /*0b60*/  PLOP3.LUT P1, PT, P1, P2, PT, 0xf2, 0x2f ;  /* 0x00000000002f781c */ /* 0x000fe40000f25e72 */
[----:B------:R-:W-:Y:S02]  /*0b70*/  ISETP.NE.OR P2, PT, R0, RZ, !P2 ;  /* 0x000000ff0000720c */ /* 0x000fe40005745670 */
[----:B----4-:R-:W-:-:S11]  /*0b80*/  ISETP.NE.AND P0, PT, R2, 0x5, PT ;  /* 0x000000050200780c */ /* 0x010fd60003f05270 */
[----:B------:R-:W-:-:S04]  /*0b90*/  @!P2 MOV R2, 0x400 ;  /* 0x000004000002a802 */ /* 0x000fc80000000f00 */
[----:B------:R-:W-:Y:S01]  /*0ba0*/  @!P2 LEA R2, R85, R2, 0x18 ;  /* 0x000000025502a211 */ /* 0x000fe200078ec0ff */
[----:B------:R-:W-:Y:S06]  /*0bb0*/  @P0 BRA `(.L_x_13) ;  /* 0x0000000000480947 */ /* 0x000fec0003800000 */
        /* <DEDUP_REMOVED lines=16> */
[----:B------:R4:W1:Y:S02]  /*0cc0*/  SYNCS.EXCH.64 URZ, [UR5+0xb8], UR8 ;  /* 0x0000b80805ff75b2 */ /* 0x0008640008000100 */
[----:B----4-:R-:W-:Y:S01]  /*0cd0*/  NOP ;  /* 0x0000000000007918 */ /* 0x010fe20000000000 */
.L_x_13:
[----:B------:R-:W4:Y:S01]  /*0ce0*/  LDC R3, c[0x0][0x36c] ;  /* 0x0000db00ff037b82 */ /* 0x000f220000000800 */
[----:B------:R-:W-:Y:S01]  /*0cf0*/  VOTEU.ALL UP0, P2 ;  /* 0x0000000000ff7886 */ /* 0x000fe20001000000 */
[----:B------:R-:W-:Y:S01]  /*0d00*/  UMOV UR4, 0x20 ;  /* 0x0000002000047882 */ /* 0x000fe20000000000 */
[----:B--2---:R-:W-:Y:S01]  /*0d10*/  @!P2 R2UR UR5, R2 ;  /* 0x000000000205a2ca */ /* 0x004fe200000e0000 */
[----:B------:R-:W-:Y:S01]  /*0d20*/  NOP ;  /* 0x0000000000007918 */ /* 0x000fe20000000000 */
[----:B------:R-:W-:Y:S01]  /*0d30*/  ISETP.NE.AND P4, PT, R0, RZ, PT ;  /* 0x000000ff0000720c */ /* 0x000fe20003f85270 */
[----:B------:R-:W-:-:S04]  /*0d40*/  @!UP0 UIADD3 UR6, UPT, UPT, -UR4, 0x100000, URZ ;  /* 0x0010000004068890 */ /* 0x000fc8000fffe1ff */
[----:B------:R-:W-:Y:S02]  /*0d50*/  @!UP0 USHF.L.U32 UR7, UR6, 0xb, URZ ;  /* 0x0000000b06078899 */ /* 0x000fe400080006ff */
[----:B------:R-:W-:Y:S01]  /*0d60*/  @!UP0 USHF.L.U32 UR6, UR6, 0x1, URZ ;  /* 0x0000000106068899 */ /* 0x000fe200080006ff */
[----:B------:R-:W-:Y:S01]  /*0d70*/  LOP3.LUT R6, R101, 0x1f, RZ, 0xc0, !PT ;  /* 0x0000001f65067812 */ /* 0x000fe200078ec0ff */
[----:B------:R-:W-:Y:S01]  /*0d80*/  VOTEU.ALL UP0, P2 ;  /* 0x0000000000ff7886 */ /* 0x000fe20001000000 */
[----:B------:R-:W2:Y:S09]  /*0d90*/  FENCE.VIEW.ASYNC.S ;  /* 0x00000000000073c6 */ /* 0x000eb20000000000 */
[----:B--2---:R2:W1:Y:S01]  /*0da0*/  @!UP0 SYNCS.EXCH.64 URZ, [UR5+0xc0], UR6 ;  /* 0x0000c00605ff85b2 */ /* 0x0044620008000100 */
[----:B----4-:R-:W-:-:S13]  /*0db0*/  ISETP.EQ.U32.AND P0, PT, R3, 0x1, PT ;  /* 0x000000010300780c */ /* 0x010fda0003f02070 */
[----:B-12---:R-:W-:Y:S05]  /*0dc0*/  @!P0 BRA `(.L_x_14) ;  /* 0x0000000000088947 */ /* 0x006fea0003800000 */
[----:B---3--:R-:W-:Y:S01]  /*0dd0*/  UCGABAR_ARV ;  /* 0x00000000000079c7 */ /* 0x008fe20008000000 */
[----:B------:R-:W-:Y:S05]  /*0de0*/  BRA `(.L_x_15) ;  /* 0x0000000000047947 */ /* 0x000fea0003800000 */
.L_x_14:
[----:B---3--:R-:W-:Y:S01]  /*0df0*/  NOP ;  /* 0x0000000000007918 */ /* 0x008fe20000000000 */
.L_x_15:
[----:B------:R-:W1:Y:S01]  /*0e00*/  S2R R7, SR_CTAID.X ;  /* 0x0000000000077919 */ /* 0x000e620000002500 */
[----:B------:R-:W-:-:S05]  /*0e10*/  CS2R.32 R2, SR_CgaSize ;  /* 0x0000000000027805 */ /* 0x000fca0000008a00 */
[----:B------:R-:W-:-:S06]  /*0e20*/  IMAD R2, R2, -0xa0, RZ ;  /* 0xffffff6002027824 */ /* 0x000fcc00078e02ff */
[----:B------:R-:W2:Y:S01]  /*0e30*/  LDC R2, c[0x0][R2+0x2b0] ;  /* 0x0000ac0002027b82 */ /* 0x000ea20000000800 */
[----:B------:R-:W-:Y:S01]  /*0e40*/  PRMT R9, RZ, 0x7610, R9 ;  /* 0x00007610ff097816 */ /* 0x000fe20000000009 */
[----:B------:R-:W3:Y:S01]  /*0e50*/  S2R R16, SR_CTAID.Y ;  /* 0x0000000000107919 */ /* 0x000ee20000002600 */
[----:B------:R-:W-:Y:S01]  /*0e60*/  PRMT R8, RZ, 0x7610, R8 ;  /* 0x00007610ff087816 */ /* 0x000fe20000000008 */
[----:B------:R-:W4:Y:S01]  /*0e70*/  S2R R41, SR_CTAID.Z ;  /* 0x0000000000297919 */ /* 0x000f220000002700 */
[----:B------:R-:W-:-:S05]  /*0e80*/  CS2R.32 R3, SR_CgaSize ;  /* 0x0000000000037805 */ /* 0x000fca0000008a00 */
[----:B------:R-:W-:-:S06]  /*0e90*/  IMAD R3, R3, -0xa0, RZ ;  /* 0xffffff6003037824 */ /* 0x000fcc00078e02ff */
[----:B------:R-:W4:Y:S01]  /*0ea0*/  LDC R3, c[0x0][R3+0x2b4] ;  /* 0x0000ad0003037b82 */ /* 0x000f220000000800 */
[----:B------:R-:W-:-:S05]  /*0eb0*/  CS2R.32 R84, SR_CgaSize ;  /* 0x0000000000547805 */ /* 0x000fca0000008a00 */
[----:B------:R-:W-:-:S06]  /*0ec0*/  IMAD R84, R84, -0xa0, RZ ;  /* 0xffffff6054547824 */ /* 0x000fcc00078e02ff */
[----:B------:R-:W4:Y:S08]  /*0ed0*/  LDC R84, c[0x0][R84+0x2a4] ;  /* 0x0000a90054547b82 */ /* 0x000f300000000800 */
[----:B------:R-:W4:Y:S01]  /*0ee0*/  LDC R14, c[0x0][0xc24] ;  /* 0x00030900ff0e7b82 */ /* 0x000f220000000800 */
[----:B-1----:R-:W-:-:S07]  /*0ef0*/  I2FP.F32.U32 R5, R7 ;  /* 0x0000000700057245 */ /* 0x002fce0000201000 */
[----:B------:R-:W1:Y:S01]  /*0f00*/  LDC R26, c[0x0][0xc24] ;  /* 0x00030900ff1a7b82 */ /* 0x000e620000000800 */
[----:B------:R-:W-:Y:S02]  /*0f10*/  MOV R19, R7 ;  /* 0x0000000700137202 */ /* 0x000fe40000000f00 */
[----:B---3--:R-:W-:Y:S01]  /*0f20*/  I2FP.F32.U32 R4, R16 ;  /* 0x0000001000047245 */ /* 0x008fe20000201000 */
[----:B--2---:R-:W-:Y:S01]  /*0f30*/  FMUL R5, R2, R5 ;  /* 0x0000000502057220 */ /* 0x004fe20000400000 */
[----:B------:R-:W-:-:S05]  /*0f40*/  CS2R.32 R2, SR_CgaSize ;  /* 0x0000000000027805 */ /* 0x000fca0000008a00 */
[----:B------:R-:W-:-:S06]  /*0f50*/  IMAD R2, R2, -0xa0, RZ ;  /* 0xffffff6002027824 */ /* 0x000fcc00078e02ff */
[----:B------:R-:W2:Y:S01]  /*0f60*/  LDC R2, c[0x0][R2+0x2a0] ;  /* 0x0000a80002027b82 */ /* 0x000ea20000000800 */
[----:B----4-:R-:W-:Y:S01]  /*0f70*/  FMUL R4, R3, R4 ;  /* 0x0000000403047220 */ /* 0x010fe20000400000 */
[----:B------:R-:W3:Y:S06]  /*0f80*/  F2I.U32.TRUNC.NTZ R86, R5 ;  /* 0x0000000500567305 */ /* 0x000eec000020f000 */
[----:B------:R-:W4:Y:S02]  /*0f90*/  LDC R13, c[0x0][0xc30] ;  /* 0x00030c00ff0d7b82 */ /* 0x000f240000000800 */
[----:B------:R-:W2:Y:S01]  /*0fa0*/  F2I.U32.TRUNC.NTZ R3, R4 ;  /* 0x0000000400037305 */ /* 0x000ea2000020f000 */
[----:B---3--:R-:W-:-:S05]  /*0fb0*/  IADD3 R86, PT, PT, -R86, RZ, RZ ;  /* 0x000000ff56567210 */ /* 0x008fca0007ffe1ff */
[----:B--2---:R-:W-:Y:S01]  /*0fc0*/  IMAD R86, R2, R86, R7 ;  /* 0x0000005602567224 */ /* 0x004fe200078e0207 */
[----:B------:R-:W-:-:S05]  /*0fd0*/  IADD3 R3, PT, PT, -R3, RZ, RZ ;  /* 0x000000ff03037210 */ /* 0x000fca0007ffe1ff */
[----:B------:R-:W-:Y:S01]  /*0fe0*/  IMAD R84, R84, R3, R16 ;  /* 0x0000000354547224 */ /* 0x000fe200078e0210 */
[----:B-1----:R-:W-:Y:S06]  /*0ff0*/  @P4 BRA `(.L_x_16) ;  /* 0x0000000000284947 */ /* 0x002fec0003800000 */
[----:B------:R-:W-:Y:S01]  /*1000*/  ISETP.NE.AND P2, PT, R84, RZ, PT ;  /* 0x000000ff5400720c */ /* 0x000fe20003f45270 */
[----:B------:R-:W-:Y:S01]  /*1010*/  IMAD.MOV.U32 R2, RZ, RZ, 0x3 ;  /* 0x00000003ff027424 */ /* 0x000fe200078e00ff */
[C---:B------:R-:W-:Y:S02]  /*1020*/  LOP3.LUT R3, R86.reuse, 0xfffffffe, RZ, 0xc0, !PT ;  /* 0xfffffffe56037812 */ /* 0x040fe400078ec0ff */
[----:B------:R-:W-:Y:S02]  /*1030*/  ISETP.LT.U32.OR P2, PT, R86, 0x2, !P2 ;  /* 0x000000025600780c */ /* 0x000fe40005741470 */
[----:B------:R-:W-:Y:S02]  /*1040*/  SHF.L.U32 R2, R2, R3, RZ ;  /* 0x0000000302027219 */ /* 0x000fe400000006ff */
[----:B------:R-:W-:Y:S02]  /*1050*/  SEL R5, RZ, 0x1, !P2 ;  /* 0x00000001ff057807 */ /* 0x000fe40005000000 */
[----:B------:R-:W-:-:S02]  /*1060*/  SEL R4, RZ, 0x2, !P2 ;  /* 0x00000002ff047807 */ /* 0x000fc40005000000 */
[----:B------:R-:W-:-:S03]  /*1070*/  PRMT R8, R2, 0x7610, R8 ;  /* 0x0000761002087816 */ /* 0x000fc60000000008 */
[----:B------:R-:W-:-:S05]  /*1080*/  IMAD.IADD R4, R5, 0x1, R4 ;  /* 0x0000000105047824 */ /* 0x000fca00078e0204 */
[----:B------:R-:W-:-:S07]  /*1090*/  PRMT R9, R4, 0x7610, R9 ;  /* 0x0000761004097816 */ /* 0x000fce0000000009 */
.L_x_16:
[----:B------:R-:W-:-:S13]  /*10a0*/  ISETP.GE.AND P2, PT, R14, 0x1, PT ;  /* 0x000000010e00780c */ /* 0x000fda0003f46270 */
[----:B------:R-:W-:Y:S05]  /*10b0*/  @!P2 BRA `(.L_x_17) ;  /* 0x0000000000b8a947 */ /* 0x000fea0003800000 */
[----:B------:R-:W1:Y:S08]  /*10c0*/  LDC.64 R2, c[0x0][0xc10] ;  /* 0x00030400ff027b82 */ /* 0x000e700000000a00 */
[----:B------:R-:W2:Y:S08]  /*10d0*/  LDC R18, c[0x0][0xc0c] ;  /* 0x00030300ff127b82 */ /* 0x000eb00000000800 */
[----:B------:R-:W3:Y:S01]  /*10e0*/  LDC R15, c[0x0][0x370] ;  /* 0x0000dc00ff0f7b82 */ /* 0x000ee20000000800 */
[----:B-1----:R-:W-:-:S07]  /*10f0*/  IMAD.HI.U32 R4, R7, R2, RZ ;  /* 0x0000000207047227 */ /* 0x002fce00078e00ff */
[----:B------:R-:W1:Y:S01]  /*1100*/  LDC R19, c[0x0][0x374] ;  /* 0x0000dd00ff137b82 */ /* 0x000e620000000800 */
[----:B------:R-:W-:Y:S02]  /*1110*/  SHF.R.U32.HI R4, RZ, R3, R4 ;  /* 0x00000003ff047219 */ /* 0x000fe40000011604 */
[----:B--2---:R-:W-:-:S04]  /*1120*/  ISETP.NE.AND P2, PT, R18, 0x1, PT ;  /* 0x000000011200780c */ /* 0x004fc80003f45270 */
[----:B------:R-:W-:Y:S02]  /*1130*/  SEL R21, R7, R4, !P2 ;  /* 0x0000000407157207 */ /* 0x000fe40005000000 */
[----:B------:R-:W2:Y:S01]  /*1140*/  LDC.64 R4, c[0x0][0xc18] ;  /* 0x00030600ff047b82 */ /* 0x000ea20000000a00 */
[----:B---3--:R-:W-:-:S06]  /*1150*/  IMAD.HI.U32 R2, R15, R2, RZ ;  /* 0x000000020f027227 */ /* 0x008fcc00078e00ff */
[----:B------:R-:W-:Y:S02]  /*1160*/  @P2 SHF.R.U32.HI R15, RZ, R3, R2 ;  /* 0x00000003ff0f2219 */ /* 0x000fe40000011602 */
[----:B------:R-:W3:Y:S01]  /*1170*/  LDC R2, c[0x0][0xc20] ;  /* 0x00030800ff027b82 */ /* 0x000ee20000000800 */
[----:B--2---:R-:W-:Y:S01]  /*1180*/  ISETP.NE.AND P2, PT, R4, 0x1, PT ;  /* 0x000000010400780c */ /* 0x004fe20003f45270 */
[----:B------:R-:W-:-:S04]  /*1190*/  IMAD.HI.U32 R3, R16, R5, RZ ;  /* 0x0000000510037227 */ /* 0x000fc800078e00ff */
[----:B-1----:R-:W-:Y:S01]  /*11a0*/  IMAD.HI.U32 R5, R19, R5, RZ ;  /* 0x0000000513057227 */ /* 0x002fe200078e00ff */
[----:B---3--:R-:W-:-:S07]  /*11b0*/  SHF.R.U32.HI R3, RZ, R2, R3 ;  /* 0x00000002ff037219 */ /* 0x008fce0000011603 */
[----:B------:R-:W-:Y:S02]  /*11c0*/  @P2 SHF.R.U32.HI R19, RZ, R2, R5 ;  /* 0x00000002ff132219 */ /* 0x000fe40000011605 */
[----:B------:R-:W-:Y:S02]  /*11d0*/  SEL R5, R16, R3, !P2 ;  /* 0x0000000310057207 */ /* 0x000fe40005000000 */
[----:B------:R-:W1:Y:S01]  /*11e0*/  LDC.64 R2, c[0x0][0xc28] ;  /* 0x00030a00ff027b82 */ /* 0x000e620000000a00 */
[----:B------:R-:W-:Y:S01]  /*11f0*/  ISETP.NE.AND P2, PT, R14, 0x1, PT ;  /* 0x000000010e00780c */ /* 0x000fe20003f45270 */
[----:B-1----:R-:W-:-:S04]  /*1200*/  IMAD.HI.U32 R20, R19, R2, RZ ;  /* 0x0000000213147227 */ /* 0x002fc800078e00ff */
[----:B------:R-:W-:-:S08]  /*1210*/  IMAD.HI.U32 R22, R15, R2, RZ ;  /* 0x000000020f167227 */ /* 0x000fd000078e00ff */
[-C--:B------:R-:W-:Y:S02]  /*1220*/  @P2 SHF.R.U32.HI R19, RZ, R3.reuse, R20 ;  /* 0x00000003ff132219 */ /* 0x080fe40000011614 */
[----:B------:R-:W-:-:S03]  /*1230*/  @P2 SHF.R.U32.HI R15, RZ, R3, R22 ;  /* 0x00000003ff0f2219 */ /* 0x000fc60000011616 */
[-C--:B------:R-:W-:Y:S02]  /*1240*/  IMAD R20, R19, R14.reuse, RZ ;  /* 0x0000000e13147224 */ /* 0x080fe400078e02ff */
[----:B------:R-:W-:-:S03]  /*1250*/  IMAD R22, R15, R14, RZ ;  /* 0x0000000e0f167224 */ /* 0x000fc600078e02ff */
[C---:B------:R-:W-:Y:S01]  /*1260*/  ISETP.GE.AND P5, PT, R5.reuse, R20, PT ;  /* 0x000000140500720c */ /* 0x040fe20003fa6270 */
[----:B------:R-:W-:-:S03]  /*1270*/  IMAD.HI.U32 R20, R5, R2, RZ ;  /* 0x0000000205147227 */ /* 0x000fc600078e00ff */
[----:B------:R-:W-:Y:S02]  /*1280*/  ISETP.GE.OR P5, PT, R21, R22, P5 ;  /* 0x000000161500720c */ /* 0x000fe40002fa6670 */
[----:B------:R-:W-:-:S11]  /*1290*/  SHF.R.U32.HI R20, RZ, R3, R20 ;  /* 0x00000003ff147219 */ /* 0x000fd60000011614 */
[----:B------:R-:W-:-:S05]  /*12a0*/  @!P5 IMAD.HI.U32 R2, R21, R2, RZ ;  /* 0x000000021502d227 */ /* 0x000fca00078e00ff */
[----:B------:R-:W-:Y:S02]  /*12b0*/  @!P5 SHF.R.U32.HI R2, RZ, R3, R2 ;  /* 0x00000003ff02d219 */ /* 0x000fe40000011602 */
[----:B------:R-:W-:Y:S02]  /*12c0*/  SEL R3, R5, R20, !P2 ;  /* 0x0000001405037207 */ /* 0x000fe40005000000 */
[----:B------:R-:W-:Y:S02]  /*12d0*/  @!P5 SEL R20, R21, R2, !P2 ;  /* 0x000000021514d207 */ /* 0x000fe40005000000 */
[C---:B------:R-:W-:Y:S02]  /*12e0*/  IADD3 R2, PT, PT, -R3.reuse, RZ, RZ ;  /* 0x000000ff03027210 */ /* 0x040fe40007ffe1ff */
[----:B------:R-:W-:-:S03]  /*12f0*/  @!P5 IADD3 R3, PT, PT, R3, -R20, RZ ;  /* 0x800000140303d210 */ /* 0x000fc60007ffe0ff */
[----:B------:R-:W-:-:S04]  /*1300*/  IMAD R2, R14, R2, R5 ;  /* 0x000000020e027224 */ /* 0x000fc800078e0205 */
[----:B------:R-:W-:Y:S01]  /*1310*/  @!P5 IMAD R20, R2, R15, R20 ;  /* 0x0000000f0214d224 */ /* 0x000fe200078e0214 */
[----:B------:R-:W-:Y:S01]  /*1320*/  IADD3 R2, PT, PT, -R21, RZ, RZ ;  /* 0x000000ff15027210 */ /* 0x000fe20007ffe1ff */
[----:B------:R-:W-:Y:S02]  /*1330*/  IMAD.MOV R15, RZ, RZ, -R5 ;  /* 0x000000ffff0f7224 */ /* 0x000fe400078e0a05 */
[----:B------:R-:W-:Y:S02]  /*1340*/  @!P5 IMAD R5, R3, R14, R21 ;  /* 0x0000000e0305d224 */ /* 0x000fe400078e0215 */
[----:B------:R-:W-:Y:S02]  /*1350*/  @!P5 IMAD.MOV.U32 R21, RZ, RZ, R20 ;  /* 0x000000ffff15d224 */ /* 0x000fe400078e0014 */
[----:B------:R-:W-:Y:S02]  /*1360*/  IMAD R15, R4, R15, R16 ;  /* 0x0000000f040f7224 */ /* 0x000fe400078e0210 */
[----:B------:R-:W-:-:S02]  /*1370*/  IMAD R2, R18, R2, R7 ;  /* 0x0000000212027224 */ /* 0x000fc400078e0207 */
[----:B------:R-:W-:Y:S02]  /*1380*/  IMAD R16, R5, R4, R15 ;  /* 0x0000000405107224 */ /* 0x000fe400078e020f */
[----:B------:R-:W-:-:S07]  /*1390*/  IMAD R19, R21, R18, R2 ;  /* 0x0000001215137224 */ /* 0x000fce00078e0202 */
.L_x_17:
[----:B----4-:R-:W-:-:S13]  /*13a0*/  ISETP.NE.AND P2, PT, R13, 0x1, PT ;  /* 0x000000010d00780c */ /* 0x010fda0003f45270 */
[----:B------:R-:W-:Y:S05]  /*13b0*/  @P2 BRA `(.L_x_18) ;  /* 0x0000000000402947 */ /* 0x000fea0003800000 */
[----:B------:R-:W1:Y:S08]  /*13c0*/  LDC.64 R2, c[0x0][0xc18] ;  /* 0x00030600ff027b82 */ /* 0x000e700000000a00 */
[----:B------:R-:W2:Y:S08]  /*13d0*/  LDC R4, c[0x0][0xc20] ;  /* 0x00030800ff047b82 */ /* 0x000eb00000000800 */
[----:B------:R-:W3:Y:S01]  /*13e0*/  LDC R14, c[0x0][0xc0c] ;  /* 0x00030300ff0e7b82 */ /* 0x000ee20000000800 */
[----:B-1----:R-:W-:Y:S01]  /*13f0*/  IMAD.HI.U32 R3, R16, R3, RZ ;  /* 0x0000000310037227 */ /* 0x002fe200078e00ff */
[----:B------:R-:W-:-:S04]  /*1400*/  ISETP.NE.AND P2, PT, R2, 0x1, PT ;  /* 0x000000010200780c */ /* 0x000fc80003f45270 */
[----:B--2---:R-:W-:Y:S02]  /*1410*/  SHF.R.U32.HI R3, RZ, R4, R3 ;  /* 0x00000004ff037219 */ /* 0x004fe40000011603 */
[----:B------:R-:W1:Y:S02]  /*1420*/  LDC.64 R4, c[0x0][0xc10] ;  /* 0x00030400ff047b82 */ /* 0x000e640000000a00 */
[----:B------:R-:W-:Y:S02]  /*1430*/  SEL R3, R16, R3, !P2 ;  /* 0x0000000310037207 */ /* 0x000fe40005000000 */
[----:B---3--:R-:W-:Y:S01]  /*1440*/  ISETP.NE.AND P2, PT, R14, 0x1, PT ;  /* 0x000000010e00780c */ /* 0x008fe20003f45270 */
[----:B-1----:R-:W-:-:S05]  /*1450*/  IMAD.HI.U32 R4, R19, R4, RZ ;  /* 0x0000000413047227 */ /* 0x002fca00078e00ff */
[----:B------:R-:W-:-:S04]  /*1460*/  SHF.R.U32.HI R4, RZ, R5, R4 ;  /* 0x00000005ff047219 */ /* 0x000fc80000011604 */
[----:B------:R-:W-:-:S05]  /*1470*/  SEL R18, R19, R4, !P2 ;  /* 0x0000000413127207 */ /* 0x000fca0005000000 */
[----:B------:R-:W-:Y:S02]  /*1480*/  IMAD.IADD R4, R3, 0x1, -R18 ;  /* 0x0000000103047824 */ /* 0x000fe400078e0a12 */
[----:B------:R-:W-:Y:S02]  /*1490*/  IMAD.IADD R3, R18, 0x1, -R3 ;  /* 0x0000000112037824 */ /* 0x000fe400078e0a03 */
[----:B------:R-:W-:Y:S02]  /*14a0*/  IMAD R19, R4, R14, R19 ;  /* 0x0000000e04137224 */ /* 0x000fe400078e0213 */
[----:B------:R-:W-:Y:S02]  /*14b0*/  IMAD R16, R3, R2, R16 ;  /* 0x0000000203107224 */ /* 0x000fe400078e0210 */
.L_x_18:
[----:B------:R-:W-:Y:S05]  /*14c0*/  @!P0 BRA `(.L_x_19) ;  /* 0x00000000000c8947 */ /* 0x000fea0003800000 */
[----:B------:R-:W-:Y:S01]  /*14d0*/  UCGABAR_WAIT ;  /* 0x0000000000007dc7 */ /* 0x000fe20008000000 */
[----:B------:R-:W-:Y:S01]  /*14e0*/  CCTL.IVALL ;  /* 0x00000000ff00798f */ /* 0x000fe20002000000 */
[----:B------:R-:W-:Y:S05]  /*14f0*/  BRA `(.L_x_20) ;  /* 0x0000000000047947 */ /* 0x000fea0003800000 */
.L_x_19:
[----:B------:R-:W-:Y:S06]  /*1500*/  BAR.SYNC.DEFER_BLOCKING 0x0 ;  /* 0x0000000000007b1d */ /* 0x000fec0000010000 */
.L_x_20:
[----:B------:R-:W-:Y:S05]  /*1510*/  @P6 BRA `(.L_x_21) ;  /* 0x0000007800006947 */ /* 0x000fea0003800000 */
[----:B------:R-:W1:Y:S01]  /*1520*/  LDC R8, c[0x0][0x388] ;  /* 0x0000e200ff087b82 */ /* 0x000e620000000800 */
[----:B------:R-:W-:Y:S01]  /*1530*/  ISETP.NE.AND P5, PT, R12, RZ, PT ;  /* 0x000000ff0c00720c */ /* 0x000fe20003fa5270 */
[C---:B------:R-:W-:Y:S01]  /*1540*/  IMAD.SHL.U32 R22, R7.reuse, 0x20, RZ ;  /* 0x0000002007167824 */ /* 0x040fe200078e00ff */
[----:B------:R-:W-:Y:S01]  /*1550*/  ISETP.NE.AND P0, PT, R0, RZ, PT ;  /* 0x000000ff0000720c */ /* 0x000fe20003f05270 */
[----:B------:R-:W-:Y:S01]  /*1560*/  HFMA2 R18, -RZ, RZ, 0, 0 ;  /* 0x00000000ff127431 */ /* 0x000fe200000001ff */
[----:B------:R-:W-:Y:S01]  /*1570*/  ISETP.EQ.OR P2, PT, R6, RZ, P1 ;  /* 0x000000ff0600720c */ /* 0x000fe20000f42670 */
[----:B------:R-:W-:Y:S01]  /*1580*/  IMAD.SHL.U32 R21, R7, 0x80, RZ ;  /* 0x0000008007157824 */ /* 0x000fe200078e00ff */
[----:B------:R-:W-:Y:S01]  /*1590*/  PLOP3.LUT P3, PT, P5, PT, PT, 0x8, 0x80 ;  /* 0x000000000080781c */ /* 0x000fe20002f6e170 */
[----:B------:R-:W2:Y:S01]  /*15a0*/  LDC R4, c[0x0][0x38c] ;  /* 0x0000e300ff047b82 */ /* 0x000ea20000000800 */
[----:B------:R-:W-:Y:S01]  /*15b0*/  IMAD.MOV.U32 R20, RZ, RZ, 0x1 ;  /* 0x00000001ff147424 */ /* 0x000fe200078e00ff */
[----:B------:R-:W-:Y:S01]  /*15c0*/  MOV R25, RZ ;  /* 0x000000ff00197202 */ /* 0x000fe20000000f00 */
[----:B------:R-:W-:Y:S01]  /*15d0*/  IMAD.MOV.U32 R27, RZ, RZ, RZ ;  /* 0x000000ffff1b7224 */ /* 0x000fe200078e00ff */
[----:B------:R-:W-:Y:S01]  /*15e0*/  SEL R11, R17, 0x2, P0 ;  /* 0x00000002110b7807 */ /* 0x000fe20000000000 */
[----:B------:R-:W-:Y:S01]  /*15f0*/  IMAD.MOV.U32 R14, RZ, RZ, RZ ;  /* 0x000000ffff0e7224 */ /* 0x000fe200078e00ff */
[----:B------:R-:W-:-:S02]  /*1600*/  LOP3.LUT R22, R22, 0x20, RZ, 0xc0, !PT ;  /* 0x0000002016167812 */ /* 0x000fc400078ec0ff */
[----:B------:R-:W3:Y:S01]  /*1610*/  LDC.64 R2, c[0x0][0x390] ;  /* 0x0000e400ff027b82 */ /* 0x000ee20000000a00 */
[----:B-1----:R-:W-:-:S07]  /*1620*/  VIADD R8, R8, 0x3f ;  /* 0x0000003f08087836 */ /* 0x002fce0000000000 */
[----:B------:R-:W1:Y:S01]  /*1630*/  LDC R13, c[0x0][0x370] ;  /* 0x0000dc00ff0d7b82 */ /* 0x000e620000000800 */
[----:B------:R-:W-:-:S04]  /*1640*/  SHF.R.S32.HI R5, RZ, 0x1f, R8 ;  /* 0x0000001fff057819 */ /* 0x000fc80000011408 */
[----:B------:R-:W-:-:S03]  /*1650*/  LEA.HI R5, R5, R8, RZ, 0x6 ;  /* 0x0000000805057211 */ /* 0x000fc600078f30ff */
[----:B------:R-:W4:Y:S01]  /*1660*/  LDC.64 R28, c[0x0][0x348] ;  /* 0x0000d200ff1c7b82 */ /* 0x000f220000000a00 */
[----:B------:R-:W-:-:S05]  /*1670*/  SHF.R.S32.HI R5, RZ, 0x6, R5 ;  /* 0x00000006ff057819 */ /* 0x000fca0000011405 */
[----:B--2---:R-:W-:Y:S02]  /*1680*/  IMAD R5, R5, R4, RZ ;  /* 0x0000000405057224 */ /* 0x004fe400078e02ff */
[----:B------:R-:W2:Y:S02]  /*1690*/  LDC R12, c[0x0][0x374] ;  /* 0x0000dd00ff0c7b82 */ /* 0x000ea40000000800 */
[----:B---3--:R-:W-:-:S04]  /*16a0*/  IMAD R2, R5, R2, RZ ;  /* 0x0000000205027224 */ /* 0x008fc800078e02ff */
[----:B------:R-:W-:-:S05]  /*16b0*/  IMAD R24, R2, R3, RZ ;  /* 0x0000000302187224 */ /* 0x000fca00078e02ff */
[C---:B------:R-:W-:Y:S02]  /*16c0*/  ISETP.NE.AND P4, PT, R24.reuse, RZ, PT ;  /* 0x000000ff1800720c */ /* 0x040fe40003f85270 */
[----:B------:R-:W-:-:S05]  /*16d0*/  VIMNMX.U32 R23, PT, PT, R24, 0x4, PT ;  /* 0x0000000418177848 */ /* 0x000fca0003fe0000 */
[----:B------:R-:W-:-:S06]  /*16e0*/  VIADD R10, R23, 0xffffffff ;  /* 0xffffffff170a7836 */ /* 0x000fcc0000000000 */
[----:B------:R-:W-:Y:S01]  /*16f0*/  @!P4 IMAD.MOV R10, RZ, RZ, R23 ;  /* 0x000000ffff0ac224 */ /* 0x000fe200078e0217 */
[----:B------:R-:W-:-:S03]  /*1700*/  IADD3 R23, PT, PT, R24, -R23, RZ ;  /* 0x8000001718177210 */ /* 0x000fc60007ffe0ff */
[----:B------:R-:W-:-:S07]  /*1710*/  VIADD R10, R10, 0x1 ;  /* 0x000000010a0a7836 */ /* 0x000fce0000000000 */
.L_x_39:
[----:B------:R-:W3:Y:S01]  /*1720*/  S2R R4, SR_CgaCtaId ;  /* 0x0000000000047919 */ /* 0x000ee20000008800 */
[----:B------:R-:W-:Y:S01]  /*1730*/  MOV R3, 0x400 ;  /* 0x0000040000037802 */ /* 0x000fe20000000f00 */
[----:B------:R-:W-:Y:S01]  /*1740*/  UMOV UR46, URZ ;  /* 0x000000ff002e7c82 */ /* 0x000fe20008000000 */
[----:B------:R-:W-:Y:S01]  /*1750*/  R2UR UR4, R16 ;  /* 0x00000000100472ca */ /* 0x000fe200000e0000 */
[----:B------:R-:W-:Y:S01]  /*1760*/  UMOV UR45, URZ ;  /* 0x000000ff002d7c82 */ /* 0x000fe20008000000 */
[----:B------:R-:W-:Y:S01]  /*1770*/  R2UR UR43, R22 ;  /* 0x00000000162b72ca */ /* 0x000fe200000e0000 */
[----:B------:R-:W-:Y:S01]  /*1780*/  UMOV UR44, URZ ;  /* 0x000000ff002c7c82 */ /* 0x000fe20008000000 */
[----:B------:R-:W-:Y:S01]  /*1790*/  ISETP.NE.AND P0, PT, R24, RZ, PT ;  /* 0x000000ff1800720c */ /* 0x000fe20003f05270 */
[----:B------:R-:W-:Y:S01]  /*17a0*/  IMAD.MOV.U32 R16, RZ, RZ, RZ ;  /* 0x000000ffff107224 */ /* 0x000fe200078e00ff */
[----:B------:R-:W-:Y:S02]  /*17b0*/  LEA.HI R30, R19, R19, RZ, 0x1 ;  /* 0x00000013131e7211 */ /* 0x000fe400078f08ff */
[----:B------:R-:W-:-:S03]  /*17c0*/  SHF.L.U32 R0, R20, 0x1f, RZ ;  /* 0x0000001f14007819 */ /* 0x000fc600000006ff */
[----:B------:R-:W-:-:S04]  /*17d0*/  IMAD.SHL.U32 R30, R30, 0x80, RZ ;  /* 0x000000801e1e7824 */ /* 0x000fc800078e00ff */
[----:B------:R-:W-:Y:S01]  /*17e0*/  ULEA UR43, UR4, UR43, 0x6 ;  /* 0x0000002b042b7291 */ /* 0x000fe2000f8e30ff */
[----:B------:R-:W-:-:S04]  /*17f0*/  LOP3.LUT R30, R30, 0xffffff00, RZ, 0xc0, !PT ;  /* 0xffffff001e1e7812 */ /* 0x000fc800078ec0ff */
[----:B------:R-:W-:Y:S02]  /*1800*/  LOP3.LUT R30, R30, 0x80, R21, 0xf8, !PT ;  /* 0x000000801e1e7812 */ /* 0x000fe400078ef815 */
[----:B---3--:R-:W-:-:S05]  /*1810*/  LEA R4, R4, R3, 0x18 ;  /* 0x0000000304047211 */ /* 0x008fca00078ec0ff */
[----:B------:R-:W-:-:S04]  /*1820*/  IMAD R3, R27, 0x8, R4 ;  /* 0x000000081b037824 */ /* 0x000fc800078e0204 */
[----:B-1----:R3:W1:Y:S01]  /*1830*/  SYNCS.PHASECHK.TRANS64.TRYWAIT P4, [R3+URZ+0x20], R0 ;  /* 0x00002000030075a7 */ /* 0x00266200080811ff */
[----:B------:R-:W-:Y:S05]  /*1840*/  @!P0 BRA `(.L_x_22) ;  /* 0x00000034009c8947 */ /* 0x000fea0003800000 */
[----:B---3--:R-:W3:Y:S01]  /*1850*/  LDC.64 R2, c[0x0][0x480] ;  /* 0x00012000ff027b82 */ /* 0x008ee20000000a00 */
[C---:B------:R-:W-:Y:S01]  /*1860*/  VIADD R44, R30.reuse, 0x8 ;  /* 0x000000081e2c7836 */ /* 0x040fe20000000000 */
[C---:B------:R-:W-:Y:S01]  /*1870*/  IADD3 R6, PT, PT, R30.reuse, 0x50, RZ ;  /* 0x000000501e067810 */ /* 0x040fe20007ffe0ff */
[C---:B------:R-:W-:Y:S01]  /*1880*/  VIADD R41, R30.reuse, 0x20 ;  /* 0x000000201e297836 */ /* 0x040fe20000000000 */
[C---:B------:R-:W-:Y:S01]  /*1890*/  IADD3 R40, PT, PT, R30.reuse, 0x28, RZ ;  /* 0x000000281e287810 */ /* 0x040fe20007ffe0ff */
[C---:B------:R-:W-:Y:S01]  /*18a0*/  VIADD R39, R30.reuse, 0x30 ;  /* 0x000000301e277836 */ /* 0x040fe20000000000 */
[C---:B------:R-:W-:Y:S01]  /*18b0*/  IADD3 R0, PT, PT, R30.reuse, 0x78, RZ ;  /* 0x000000781e007810 */ /* 0x040fe20007ffe0ff */
[C---:B------:R-:W-:Y:S01]  /*18c0*/  VIADD R9, R30.reuse, 0x60 ;  /* 0x000000601e097836 */ /* 0x040fe20000000000 */
[----:B-----5:R-:W2:Y:S01]  /*18d0*/  LDC.64 R34, c[0x0][0x488] ;  /* 0x00012200ff227b82 */ /* 0x020ea20000000a00 */
[C---:B------:R-:W-:Y:S02]  /*18e0*/  VIADD R37, R30.reuse, 0x40 ;  /* 0x000000401e257836 */ /* 0x040fe40000000000 */
[----:B------:R-:W-:-:S02]  /*18f0*/  VIADD R32, R30, 0x58 ;  /* 0x000000581e207836 */ /* 0x000fc40000000000 */
[C---:B------:R-:W-:Y:S02]  /*1900*/  VIADD R43, R30.reuse, 0x10 ;  /* 0x000000101e2b7836 */ /* 0x040fe40000000000 */
[C---:B------:R-:W-:Y:S02]  /*1910*/  VIADD R42, R30.reuse, 0x18 ;  /* 0x000000181e2a7836 */ /* 0x040fe40000000000 */
[C---:B------:R-:W-:Y:S02]  /*1920*/  VIADD R38, R30.reuse, 0x38 ;  /* 0x000000381e267836 */ /* 0x040fe40000000000 */
[C---:B------:R-:W-:Y:S02]  /*1930*/  VIADD R36, R30.reuse, 0x48 ;  /* 0x000000481e247836 */ /* 0x040fe40000000000 */
[C---:B------:R-:W-:Y:S02]  /*1940*/  VIADD R8, R30.reuse, 0x68 ;  /* 0x000000681e087836 */ /* 0x040fe40000000000 */
[----:B------:R-:W-:Y:S01]  /*1950*/  VIADD R5, R30, 0x70 ;  /* 0x000000701e057836 */ /* 0x000fe20000000000 */
[----:B---3--:R-:W-:Y:S01]  /*1960*/  ISETP.NE.AND P0, PT, R2, 0x1, PT ;  /* 0x000000010200780c */ /* 0x008fe20003f05270 */
[----:B------:R-:W-:-:S04]  /*1970*/  IMAD.HI.U32 R59, R44, R3, RZ ;  /* 0x000000032c3b7227 */ /* 0x000fc800078e00ff */
[----:B------:R-:W-:Y:S01]  /*1980*/  IMAD.HI.U32 R65, R41, R3, RZ ;  /* 0x0000000329417227 */ /* 0x000fe200078e00ff */
[----:B--2---:R-:W-:-:S03]  /*1990*/  SHF.R.U32.HI R59, RZ, R34, R59 ;  /* 0x00000022ff3b7219 */ /* 0x004fc6000001163b */
[----:B------:R-:W-:Y:S01]  /*19a0*/  IMAD.HI.U32 R63, R39, R3, RZ ;  /* 0x00000003273f7227 */ /* 0x000fe200078e00ff */
[-C--:B------:R-:W-:Y:S02]  /*19b0*/  SHF.R.U32.HI R56, RZ, R34.reuse, R65 ;  /* 0x00000022ff387219 */ /* 0x080fe40000011641 */
[----:B------:R-:W-:Y:S01]  /*19c0*/  SEL R59, R44, R59, !P0 ;  /* 0x0000003b2c3b7207 */ /* 0x000fe20004000000 */
[-C--:B------:R-:W-:Y:S01]  /*19d0*/  IMAD.HI.U32 R31, R9, R3.reuse, RZ ;  /* 0x00000003091f7227 */ /* 0x080fe200078e00ff */
[----:B------:R-:W-:Y:S02]  /*19e0*/  SHF.R.U32.HI R54, RZ, R34, R63 ;  /* 0x00000022ff367219 */ /* 0x000fe4000001163f */
[----:B------:R-:W-:Y:S01]  /*19f0*/  SEL R56, R41, R56, !P0 ;  /* 0x0000003829387207 */ /* 0x000fe20004000000 */
[-C--:B------:R-:W-:Y:S01]  /*1a00*/  IMAD.HI.U32 R61, R37, R3.reuse, RZ ;  /* 0x00000003253d7227 */ /* 0x080fe200078e00ff */
[----:B------:R-:W-:Y:S02]  /*1a10*/  SHF.R.U32.HI R16, RZ, R34, R31 ;  /* 0x00000022ff107219 */ /* 0x000fe4000001161f */
[----:B------:R-:W-:Y:S01]  /*1a20*/  SEL R54, R39, R54, !P0 ;  /* 0x0000003627367207 */ /* 0x000fe20004000000 */
[----:B------:R-:W-:Y:S01]  /*1a30*/  IMAD.HI.U32 R49, R32, R3, RZ ;  /* 0x0000000320317227 */ /* 0x000fe200078e00ff */
[----:B------:R-:W-:-:S03]  /*1a40*/  SHF.R.U32.HI R52, RZ, R34, R61 ;  /* 0x00000022ff347219 */ /* 0x000fc6000001163d */
[-C--:B------:R-:W-:Y:S01]  /*1a50*/  IMAD.HI.U32 R7, R6, R3.reuse, RZ ;  /* 0x0000000306077227 */ /* 0x080fe200078e00ff */
[----:B------:R-:W-:Y:S02]  /*1a60*/  SHF.R.U32.HI R49, RZ, R34, R49 ;  /* 0x00000022ff317219 */ /* 0x000fe40000011631 */
[----:B------:R-:W-:Y:S01]  /*1a70*/  SEL R52, R37, R52, !P0 ;  /* 0x0000003425347207 */ /* 0x000fe20004000000 */
[----:B------:R-:W-:Y:S01]  /*1a80*/  IMAD.HI.U32 R67, R43, R3, RZ ;  /* 0x000000032b437227 */ /* 0x000fe200078e00ff */
[-C--:B------:R-:W-:Y:S02]  /*1a90*/  SHF.R.U32.HI R7, RZ, R34.reuse, R7 ;  /* 0x00000022ff077219 */ /* 0x080fe40000011607 */
[----:B------:R-:W-:Y:S01]  /*1aa0*/  SEL R49, R32, R49, !P0 ;  /* 0x0000003120317207 */ /* 0x000fe20004000000 */
[----:B------:R-:W-:Y:S01]  /*1ab0*/  IMAD.HI.U32 R57, R42, R3, RZ ;  /* 0x000000032a397227 */ /* 0x000fe200078e00ff */
[-C--:B------:R-:W-:Y:S02]  /*1ac0*/  SHF.R.U32.HI R58, RZ, R34.reuse, R67 ;  /* 0x00000022ff3a7219 */ /* 0x080fe40000011643 */
[----:B------:R-:W-:Y:S01]  /*1ad0*/  SEL R50, R6, R7, !P0 ;  /* 0x0000000706327207 */ /* 0x000fe20004000000 */
[----:B------:R-:W-:Y:S01]  /*1ae0*/  IMAD.HI.U32 R55, R40, R3, RZ ;  /* 0x0000000328377227 */ /* 0x000fe200078e00ff */
[----:B------:R-:W-:-:S02]  /*1af0*/  SHF.R.U32.HI R57, RZ, R34, R57 ;  /* 0x00000022ff397219 */ /* 0x000fc40000011639 */
        /* <DEDUP_REMOVED lines=11> */
[----:B------:R-:W-:-:S03]  /*1bb0*/  SEL R51, R36, R51, !P0 ;  /* 0x0000003324337207 */ /* 0x000fc60004000000 */
[-C--:B------:R-:W-:Y:S01]  /*1bc0*/  IMAD.HI.U32 R19, R30, R3.reuse, RZ ;  /* 0x000000031e137227 */ /* 0x080fe200078e00ff */
[-C--:B------:R-:W-:Y:S02]  /*1bd0*/  SHF.R.U32.HI R14, RZ, R34.reuse, R33 ;  /* 0x00000022ff0e7219 */ /* 0x080fe40000011621 */
[----:B------:R-:W-:Y:S01]  /*1be0*/  IADD3 R33, PT, PT, -R55, RZ, RZ ;  /* 0x000000ff37217210 */ /* 0x000fe20007ffe1ff */
[----:B------:R-:W-:Y:S01]  /*1bf0*/  IMAD.HI.U32 R45, R0, R3, RZ ;  /* 0x00000003002d7227 */ /* 0x000fe200078e00ff */
[-C--:B------:R-:W-:Y:S02]  /*1c00*/  SHF.R.U32.HI R3, RZ, R34.reuse, R47 ;  /* 0x00000022ff037219 */ /* 0x080fe4000001162f */
[-C--:B------:R-:W-:Y:S01]  /*1c10*/  SHF.R.U32.HI R19, RZ, R34.reuse, R19 ;  /* 0x00000022ff137219 */ /* 0x080fe20000011613 */
[----:B------:R-:W-:Y:S01]  /*1c20*/  IMAD.MOV R31, RZ, RZ, -R59 ;  /* 0x000000ffff1f7224 */ /* 0x000fe200078e0a3b */
[----:B------:R-:W-:Y:S01]  /*1c30*/  SHF.R.U32.HI R45, RZ, R34, R45 ;  /* 0x00000022ff2d7219 */ /* 0x000fe2000001162d */
[----:B------:R-:W-:Y:S01]  /*1c40*/  IMAD.MOV R34, RZ, RZ, -R56 ;  /* 0x000000ffff227224 */ /* 0x000fe200078e0a38 */
[----:B------:R-:W-:Y:S01]  /*1c50*/  SEL R60, R30, R19, !P0 ;  /* 0x000000131e3c7207 */ /* 0x000fe20004000000 */
[----:B------:R-:W-:Y:S01]  /*1c60*/  IMAD R44, R2, R31, R44 ;  /* 0x0000001f022c7224 */ /* 0x000fe200078e022c */
[----:B------:R-:W-:Y:S01]  /*1c70*/  SEL R45, R0, R45, !P0 ;  /* 0x0000002d002d7207 */ /* 0x000fe20004000000 */
[----:B------:R-:W-:-:S02]  /*1c80*/  IMAD.MOV R31, RZ, RZ, -R54 ;  /* 0x000000ffff1f7224 */ /* 0x000fc400078e0a36 */
[C---:B------:R-:W-:Y:S01]  /*1c90*/  IMAD R41, R2.reuse, R34, R41 ;  /* 0x0000002202297224 */ /* 0x040fe200078e0229 */
[----:B------:R-:W-:Y:S01]  /*1ca0*/  IADD3 R19, PT, PT, -R45, RZ, RZ ;  /* 0x000000ff2d137210 */ /* 0x000fe20007ffe1ff */
[----:B------:R-:W-:Y:S01]  /*1cb0*/  IMAD R39, R2, R31, R39 ;  /* 0x0000001f02277224 */ /* 0x000fe200078e0227 */
[----:B------:R-:W-:Y:S01]  /*1cc0*/  IADD3 R31, PT, PT, -R50, RZ, RZ ;  /* 0x000000ff321f7210 */ /* 0x000fe20007ffe1ff */
[----:B------:R-:W-:Y:S01]  /*1cd0*/  IMAD.MOV R34, RZ, RZ, -R52 ;  /* 0x000000ffff227224 */ /* 0x000fe200078e0a34 */
[----:B------:R-:W-:Y:S01]  /*1ce0*/  R2UR UR47, R44 ;  /* 0x000000002c2f72ca */ /* 0x000fe200000e0000 */
[----:B------:R-:W-:Y:S01]  /*1cf0*/  IMAD.MOV R7, RZ, RZ, -R49 ;  /* 0x000000ffff077224 */ /* 0x000fe200078e0a31 */
[----:B------:R-:W-:Y:S01]  /*1d00*/  R2UR UR39, R39 ;  /* 0x00000000272772ca */ /* 0x000fe200000e0000 */
[C---:B------:R-:W-:Y:S01]  /*1d10*/  IMAD R37, R2.reuse, R34, R37 ;  /* 0x0000002202257224 */ /* 0x040fe200078e0225 */
[----:B------:R-:W-:Y:S01]  /*1d20*/  R2UR UR37, R41 ;  /* 0x00000000292572ca */ /* 0x000fe200000e0000 */
[----:B------:R-:W-:-:S02]  /*1d30*/  IMAD R34, R2, R31, R6 ;  /* 0x0000001f02227224 */ /* 0x000fc400078e0206 */
[----:B------:R-:W-:Y:S01]  /*1d40*/  IMAD R32, R2, R7, R32 ;  /* 0x0000000702207224 */ /* 0x000fe200078e0220 */
[----:B------:R-:W-:Y:S01]  /*1d50*/  R2UR UR34, R37 ;  /* 0x00000000252272ca */ /* 0x000fe200000e0000 */
[----:B------:R-:W2:Y:S01]  /*1d60*/  LDC.64 R6, c[0x0][0x490] ;  /* 0x00012400ff067b82 */ /* 0x000ea20000000a00 */
[----:B------:R-:W-:Y:S01]  /*1d70*/  IMAD.MOV R47, RZ, RZ, -R57 ;  /* 0x000000ffff2f7224 */ /* 0x000fe200078e0a39 */
[----:B------:R-:W-:Y:S01]  /*1d80*/  R2UR UR29, R34 ;  /* 0x00000000221d72ca */ /* 0x000fe200000e0000 */
[----:B------:R-:W-:Y:S01]  /*1d90*/  IMAD.MOV R46, RZ, RZ, -R58 ;  /* 0x000000ffff2e7224 */ /* 0x000fe200078e0a3a */
[----:B------:R-:W-:Y:S01]  /*1da0*/  R2UR UR28, R32 ;  /* 0x00000000201c72ca */ /* 0x000fe200000e0000 */
[C---:B------:R-:W-:Y:S02]  /*1db0*/  IMAD R42, R2.reuse, R47, R42 ;  /* 0x0000002f022a7224 */ /* 0x040fe400078e022a */
[----:B------:R-:W-:Y:S02]  /*1dc0*/  IMAD.MOV R47, RZ, RZ, -R53 ;  /* 0x000000ffff2f7224 */ /* 0x000fe400078e0a35 */
[----:B------:R-:W-:Y:S01]  /*1dd0*/  IMAD R43, R2, R46, R43 ;  /* 0x0000002e022b7224 */ /* 0x000fe200078e022b */
[----:B------:R-:W-:Y:S01]  /*1de0*/  SEL R46, R8, R3, !P0 ;  /* 0x00000003082e7207 */ /* 0x000fe20004000000 */
[----:B------:R-:W-:Y:S01]  /*1df0*/  IMAD R40, R2, R33, R40 ;  /* 0x0000002102287224 */ /* 0x000fe200078e0228 */
[----:B------:R-:W-:Y:S01]  /*1e00*/  SEL R3, R5, R14, !P0 ;  /* 0x0000000e05037207 */ /* 0x000fe20004000000 */
[----:B------:R-:W-:Y:S01]  /*1e10*/  IMAD.MOV R33, RZ, RZ, -R51 ;  /* 0x000000ffff217224 */ /* 0x000fe200078e0a33 */
[----:B------:R-:W-:Y:S01]  /*1e20*/  R2UR UR45, R42 ;  /* 0x000000002a2d72ca */ /* 0x000fe200000e0000 */
[C---:B------:R-:W-:Y:S01]  /*1e30*/  IMAD R38, R2.reuse, R47, R38 ;  /* 0x0000002f02267224 */ /* 0x040fe200078e0226 */
[----:B------:R-:W-:Y:S01]  /*1e40*/  SEL R47, R9, R16, !P0 ;  /* 0x00000010092f7207 */ /* 0x000fe20004000000 */
[----:B------:R-:W-:Y:S01]  /*1e50*/  IMAD R36, R2, R33, R36 ;  /* 0x0000002102247224 */ /* 0x000fe200078e0224 */
[----:B------:R-:W-:Y:S01]  /*1e60*/  R2UR UR40, R40 ;  /* 0x00000000282872ca */ /* 0x000fe200000e0000 */
[----:B------:R-:W-:Y:S01]  /*1e70*/  IMAD.MOV R14, RZ, RZ, -R3 ;  /* 0x000000ffff0e7224 */ /* 0x000fe200078e0a03 */
[----:B------:R-:W-:Y:S01]  /*1e80*/  ISETP.NE.AND P0, PT, R35, 0x1, PT ;  /* 0x000000012300780c */ /* 0x000fe20003f05270 */
[----:B------:R-:W-:Y:S01]  /*1e90*/  IMAD.MOV R16, RZ, RZ, -R47 ;  /* 0x000000ffff107224 */ /* 0x000fe200078e0a2f */
[----:B------:R-:W-:Y:S01]  /*1ea0*/  R2UR UR25, R36 ;  /* 0x00000000241972ca */ /* 0x000fe200000e0000 */
[----:B------:R-:W-:Y:S01]  /*1eb0*/  IMAD R14, R2, R14, R5 ;  /* 0x0000000e020e7224 */ /* 0x000fe200078e0205 */
[----:B------:R-:W-:Y:S01]  /*1ec0*/  R2UR UR38, R38 ;  /* 0x00000000262672ca */ /* 0x000fe200000e0000 */
[----:B--2---:R-:W-:Y:S01]  /*1ed0*/  IMAD.HI.U32 R66, R60, R6, RZ ;  /* 0x000000063c427227 */ /* 0x004fe200078e00ff */
[----:B------:R-:W-:-:S02]  /*1ee0*/  R2UR UR46, R43 ;  /* 0x000000002b2e72ca */ /* 0x000fc400000e0000 */
[----:B------:R-:W-:Y:S01]  /*1ef0*/  R2UR UR59, R14 ;  /* 0x000000000e3b72ca */ /* 0x000fe200000e0000 */
[----:B------:R-:W-:Y:S01]  /*1f00*/  IMAD R16, R2, R16, R9 ;  /* 0x0000001002107224 */ /* 0x000fe200078e0209 */
[-C--:B------:R-:W-:Y:S01]  /*1f10*/  SHF.R.U32.HI R37, RZ, R7.reuse, R66 ;  /* 0x00000007ff257219 */ /* 0x080fe20000011642 */
[-C--:B------:R-:W-:Y:S01]  /*1f20*/  IMAD.HI.U32 R36, R59, R6.reuse, RZ ;  /* 0x000000063b247227 */ /* 0x080fe200078e00ff */
[----:B------:R-:W2:Y:S02]  /*1f30*/  LDC R43, c[0x0][0x4ec] ;  /* 0x00013b00ff2b7b82 */ /* 0x000ea40000000800 */
[----:B------:R-:W-:Y:S01]  /*1f40*/  R2UR UR26, R16 ;  /* 0x00000000101a72ca */ /* 0x000fe200000e0000 */
[----:B------:R-:W-:Y:S01]  /*1f50*/  IMAD.MOV R31, RZ, RZ, -R46 ;  /* 0x000000ffff1f7224 */ /* 0x000fe200078e0a2e */
[----:B------:R-:W-:Y:S01]  /*1f60*/  SHF.R.U32.HI R36, RZ, R7, R36 ;  /* 0x00000007ff247219 */ /* 0x000fe20000011624 */
[----:B------:R-:W-:Y:S02]  /*1f70*/  IMAD.MOV R33, RZ, RZ, -R60 ;  /* 0x000000ffff217224 */ /* 0x000fe400078e0a3c */
[----:B------:R-:W-:-:S04]  /*1f80*/  IMAD.HI.U32 R64, R58, R6, RZ ;  /* 0x000000063a407227 */ /* 0x000fc800078e00ff */
[----:B------:R-:W-:Y:S01]  /*1f90*/  IMAD.HI.U32 R40, R49, R6, RZ ;  /* 0x0000000631287227 */ /* 0x000fe200078e00ff */
[----:B------:R-:W-:-:S03]  /*1fa0*/  SHF.R.U32.HI R9, RZ, R7, R64 ;  /* 0x00000007ff097219 */ /* 0x000fc60000011640 */
[C---:B------:R-:W-:Y:S02]  /*1fb0*/  IMAD R31, R2.reuse, R31, R8 ;  /* 0x0000001f021f7224 */ /* 0x040fe400078e0208 */
[C---:B------:R-:W-:Y:S02]  /*1fc0*/  IMAD R19, R2.reuse, R19, R0 ;  /* 0x0000001302137224 */ /* 0x040fe400078e0200 */
[----:B------:R-:W-:Y:S01]  /*1fd0*/  IMAD R33, R2, R33, R30 ;  /* 0x0000002102217224 */ /* 0x000fe200078e021e */
[----:B------:R-:W-:Y:S01]  /*1fe0*/  R2UR UR67, R31 ;  /* 0x000000001f4372ca */ /* 0x000fe200000e0000 */
[-C--:B------:R-:W-:Y:S01]  /*1ff0*/  IMAD.HI.U32 R34, R57, R6.reuse, RZ ;  /* 0x0000000639227227 */ /* 0x080fe200078e00ff */
[----:B------:R-:W-:Y:S02]  /*2000*/  R2UR UR51, R19 ;  /* 0x00000000133372ca */ /* 0x000fe400000e0000 */
[----:B------:R-:W-:Y:S01]  /*2010*/  R2UR UR48, R33 ;  /* 0x00000000213072ca */ /* 0x000fe200000e0000 */
[----:B------:R-:W-:Y:S01]  /*2020*/  IMAD.HI.U32 R62, R56, R6, RZ ;  /* 0x00000006383e7227 */ /* 0x000fe200078e00ff */
[----:B------:R-:W-:-:S02]  /*2030*/  SHF.R.U32.HI R34, RZ, R7, R34 ;  /* 0x00000007ff227219 */ /* 0x000fc40000011622 */
[----:B--2---:R-:W-:Y:S01]  /*2040*/  R2UR UR21, R43 ;  /* 0x000000002b1572ca */ /* 0x004fe200000e0000 */
[----:B------:R-:W-:Y:S01]  /*2050*/  IMAD.HI.U32 R32, R55, R6, RZ ;  /* 0x0000000637207227 */ /* 0x000fe200078e00ff */
[----:B------:R-:W-:-:S03]  /*2060*/  SHF.R.U32.HI R31, RZ, R7, R62 ;  /* 0x00000007ff1f7219 */ /* 0x000fc6000001163e */
[----:B------:R-:W-:Y:S01]  /*2070*/  IMAD.HI.U32 R48, R54, R6, RZ ;  /* 0x0000000636307227 */ /* 0x000fe200078e00ff */
[----:B------:R-:W-:-:S03]  /*2080*/  SHF.R.U32.HI R32, RZ, R7, R32 ;  /* 0x00000007ff207219 */ /* 0x000fc60000011620 */
[----:B------:R-:W-:Y:S01]  /*2090*/  IMAD.HI.U32 R14, R53, R6, RZ ;  /* 0x00000006350e7227 */ /* 0x000fe200078e00ff */
[----:B------:R-:W-:-:S03]  /*20a0*/  SHF.R.U32.HI R19, RZ, R7, R48 ;  /* 0x00000007ff137219 */ /* 0x000fc60000011630 */
[-C--:B------:R-:W-:Y:S01]  /*20b0*/  IMAD.HI.U32 R44, R52, R6.reuse, RZ ;  /* 0x00000006342c7227 */ /* 0x080fe200078e00ff */
[----:B------:R-:W-:Y:S02]  /*20c0*/  SEL R19, R54, R19, !P0 ;  /* 0x0000001336137207 */ /* 0x000fe40004000000 */
[-C--:B------:R-:W-:Y:S01]  /*20d0*/  SHF.R.U32.HI R14, RZ, R7.reuse, R14 ;  /* 0x00000007ff0e7219 */ /* 0x080fe2000001160e */
[----:B------:R-:W-:Y:S01]  /*20e0*/  IMAD.HI.U32 R16, R51, R6, RZ ;  /* 0x0000000633107227 */ /* 0x000fe200078e00ff */
[-C--:B------:R-:W-:Y:S02]  /*20f0*/  SHF.R.U32.HI R33, RZ, R7.reuse, R44 ;  /* 0x00000007ff217219 */ /* 0x080fe4000001162c */
[----:B------:R-:W-:Y:S01]  /*2100*/  SEL R14, R53, R14, !P0 ;  /* 0x0000000e350e7207 */ /* 0x000fe20004000000 */
[----:B------:R-:W-:Y:S01]  /*2110*/  IMAD.HI.U32 R42, R50, R6, RZ ;  /* 0x00000006322a7227 */ /* 0x000fe200078e00ff */
[----:B------:R-:W-:-:S03]  /*2120*/  SHF.R.U32.HI R16, RZ, R7, R16 ;  /* 0x00000007ff107219 */ /* 0x000fc60000011610 */
[----:B------:R-:W-:Y:S01]  /*2130*/  IMAD.HI.U32 R8, R47, R6, RZ ;  /* 0x000000062f087227 */ /* 0x000fe200078e00ff */
[-C--:B------:R-:W-:Y:S02]  /*2140*/  SHF.R.U32.HI R5, RZ, R7.reuse, R42 ;  /* 0x00000007ff057219 */ /* 0x080fe4000001162a */
[----:B------:R-:W-:Y:S01]  /*2150*/  SEL R16, R51, R16, !P0 ;  /* 0x0000001033107207 */ /* 0x000fe20004000000 */
[----:B------:R-:W-:Y:S01]  /*2160*/  IMAD.HI.U32 R38, R46, R6, RZ ;  /* 0x000000062e267227 */ /* 0x000fe200078e00ff */
[----:B------:R-:W-:-:S03]  /*2170*/  SHF.R.U32.HI R8, RZ, R7, R8 ;  /* 0x00000007ff087219 */ /* 0x000fc60000011608 */
[----:B------:R-:W-:-:S04]  /*2180*/  IMAD.HI.U32 R0, R3, R6, RZ ;  /* 0x0000000603007227 */ /* 0x000fc800078e00ff */
[----:B------:R-:W-:Y:S01]  /*2190*/  IMAD.HI.U32 R2, R45, R6, RZ ;  /* 0x000000062d027227 */ /* 0x000fe200078e00ff */
[----:B------:R-:W-:Y:S02]  /*21a0*/  SHF.R.U32.HI R6, RZ, R7, R40 ;  /* 0x00000007ff067219 */ /* 0x000fe40000011628 */
[----:B------:R-:W-:Y:S02]  /*21b0*/  SEL R40, R60, R37, !P0 ;  /* 0x000000253c287207 */ /* 0x000fe40004000000 */
[----:B------:R-:W-:Y:S02]  /*21c0*/  SEL R37, R59, R36, !P0 ;  /* 0x000000243b257207 */ /* 0x000fe40004000000 */
[----:B------:R-:W-:Y:S01]  /*21d0*/  SEL R36, R58, R9, !P0 ;  /* 0x000000093a247207 */ /* 0x000fe20004000000 */
[----:B------:R-:W-:Y:S01]  /*21e0*/  IMAD.MOV R39, RZ, RZ, -R40 ;  /* 0x000000ffff277224 */ /* 0x000fe200078e0a28 */
[-C--:B------:R-:W-:Y:S01]  /*21f0*/  SHF.R.U32.HI R9, RZ, R7.reuse, R38 ;  /* 0x00000007ff097219 */ /* 0x080fe20000011626 */
[----:B------:R-:W-:Y:S01]  /*2200*/  IMAD.MOV R42, RZ, RZ, -R37 ;  /* 0x000000ffff2a7224 */ /* 0x000fe200078e0a25 */
[-C--:B------:R-:W-:Y:S01]  /*2210*/  SHF.R.U32.HI R0, RZ, R7.reuse, R0 ;  /* 0x00000007ff007219 */ /* 0x080fe20000011600 */
[----:B------:R-:W-:Y:S01]  /*2220*/  IMAD.MOV R38, RZ, RZ, -R36 ;  /* 0x000000ffff267224 */ /* 0x000fe200078e0a24 */
[----:B------:R-:W-:Y:S01]  /*2230*/  SHF.R.U32.HI R2, RZ, R7, R2 ;  /* 0x00000007ff027219 */ /* 0x000fe20000011602 */
[----:B------:R-:W-:Y:S01]  /*2240*/  IMAD R60, R35, R39, R60 ;  /* 0x00000027233c7224 */ /* 0x000fe200078e023c */
[----:B------:R-:W-:Y:S01]  /*2250*/  SEL R39, R57, R34, !P0 ;  /* 0x0000002239277207 */ /* 0x000fe20004000000 */
[C---:B------:R-:W-:Y:S01]  /*2260*/  IMAD R58, R35.reuse, R38, R58 ;  /* 0x00000026233a7224 */ /* 0x040fe200078e023a */
[----:B------:R-:W-:Y:S01]  /*2270*/  SEL R38, R56, R31, !P0 ;  /* 0x0000001f38267207 */ /* 0x000fe20004000000 */
[----:B------:R-:W-:Y:S01]  /*2280*/  IMAD R59, R35, R42, R59 ;  /* 0x0000002a233b7224 */ /* 0x000fe200078e023b */
[----:B------:R-:W-:Y:S01]  /*2290*/  SEL R31, R55, R32, !P0 ;  /* 0x00000020371f7207 */ /* 0x000fe20004000000 */
[----:B------:R-:W-:Y:S01]  /*22a0*/  IMAD.MOV R7, RZ, RZ, -R19 ;  /* 0x000000ffff077224 */ /* 0x000fe200078e0a13 */
[----:B------:R-:W-:Y:S01]  /*22b0*/  IADD3 R42, PT, PT, -R39, RZ, RZ ;  /* 0x000000ff272a7210 */ /* 0x000fe20007ffe1ff */
[----:B------:R-:W-:Y:S01]  /*22c0*/  IMAD.MOV R41, RZ, RZ, -R38 ;  /* 0x000000ffff297224 */ /* 0x000fe200078e0a26 */
[----:B------:R-:W-:Y:S01]  /*22d0*/  SEL R48, R46, R9, !P0 ;  /* 0x000000092e307207 */ /* 0x000fe20004000000 */
[----:B------:R-:W-:Y:S01]  /*22e0*/  IMAD.MOV R34, RZ, RZ, -R31 ;  /* 0x000000ffff227224 */ /* 0x000fe200078e0a1f */
[----:B------:R-:W-:Y:S01]  /*22f0*/  SEL R0, R3, R0, !P0 ;  /* 0x0000000003007207 */ /* 0x000fe20004000000 */
[----:B------:R-:W-:Y:S01]  /*2300*/  IMAD R56, R35, R41, R56 ;  /* 0x0000002923387224 */ /* 0x000fe200078e0238 */
[----:B------:R-:W-:Y:S01]  /*2310*/  SEL R6, R49, R6, !P0 ;  /* 0x0000000631067207 */ /* 0x000fe20004000000 */
[C---:B------:R-:W-:Y:S01]  /*2320*/  IMAD R55, R35.reuse, R34, R55 ;  /* 0x0000002223377224 */ /* 0x040fe200078e0237 */
[----:B------:R-:W-:Y:S01]  /*2330*/  SEL R34, R52, R33, !P0 ;  /* 0x0000002134227207 */ /* 0x000fe20004000000 */
[C---:B------:R-:W-:Y:S01]  /*2340*/  IMAD R54, R35.reuse, R7, R54 ;  /* 0x0000000723367224 */ /* 0x040fe200078e0236 */
[----:B------:R-:W-:Y:S01]  /*2350*/  SEL R7, R50, R5, !P0 ;  /* 0x0000000532077207 */ /* 0x000fe20004000000 */
[----:B------:R-:W-:Y:S01]  /*2360*/  IMAD R57, R35, R42, R57 ;  /* 0x0000002a23397224 */ /* 0x000fe200078e0239 */
[----:B------:R-:W-:Y:S01]  /*2370*/  IADD3 R41, PT, PT, -R34, RZ, RZ ;  /* 0x000000ff22297210 */ /* 0x000fe20007ffe1ff */
[----:B------:R-:W-:Y:S01]  /*2380*/  IMAD.MOV R32, RZ, RZ, -R14 ;  /* 0x000000ffff207224 */ /* 0x000fe200078e0a0e */
[----:B------:R-:W-:Y:S01]  /*2390*/  SEL R5, R47, R8, !P0 ;  /* 0x000000082f057207 */ /* 0x000fe20004000000 */
[----:B------:R-:W-:Y:S01]  /*23a0*/  IMAD.MOV R42, RZ, RZ, -R16 ;  /* 0x000000ffff2a7224 */ /* 0x000fe200078e0a10 */
[----:B------:R-:W-:Y:S01]  /*23b0*/  R2UR UR53, R40 ;  /* 0x00000000283572ca */ /* 0x000fe200000e0000 */
[----:B------:R-:W-:Y:S01]  /*23c0*/  IMAD R52, R35, R41, R52 ;  /* 0x0000002923347224 */ /* 0x000fe200078e0234 */
[----:B------:R-:W-:Y:S01]  /*23d0*/  SEL R41, R45, R2, !P0 ;  /* 0x000000022d297207 */ /* 0x000fe20004000000 */
[----:B------:R-:W-:Y:S01]  /*23e0*/  IMAD.MOV R44, RZ, RZ, -R0 ;  /* 0x000000ffff2c7224 */ /* 0x000fe200078e0a00 */
[----:B------:R-:W-:Y:S01]  /*23f0*/  IADD3 R2, PT, PT, -R48, RZ, RZ ;  /* 0x000000ff30027210 */ /* 0x000fe20007ffe1ff */
[C---:B------:R-:W-:Y:S01]  /*2400*/  IMAD R53, R35.reuse, R32, R53 ;  /* 0x0000002023357224 */ /* 0x040fe200078e0235 */
[----:B------:R-:W-:Y:S01]  /*2410*/  R2UR UR18, R60 ;  /* 0x000000003c1272ca */ /* 0x000fe200000e0000 */
[----:B------:R-:W-:Y:S01]  /*2420*/  IMAD R51, R35, R42, R51 ;  /* 0x0000002a23337224 */ /* 0x000fe200078e0233 */
[----:B------:R-:W-:Y:S01]  /*2430*/  R2UR UR49, R37 ;  /* 0x00000000253172ca */ /* 0x000fe200000e0000 */
[C---:B------:R-:W-:Y:S01]  /*2440*/  IMAD R46, R35.reuse, R2, R46 ;  /* 0x00000002232e7224 */ /* 0x040fe200078e022e */
[----:B------:R-:W-:Y:S01]  /*2450*/  R2UR UR16, R58 ;  /* 0x000000003a1072ca */ /* 0x000fe200000e0000 */
[C---:B------:R-:W-:Y:S01]  /*2460*/  IMAD R44, R35.reuse, R44, R3 ;  /* 0x0000002c232c7224 */ /* 0x040fe200078e0203 */
[----:B------:R-:W-:Y:S01]  /*2470*/  R2UR UR14, R56 ;  /* 0x00000000380e72ca */ /* 0x000fe200000e0000 */
[----:B------:R-:W-:Y:S01]  /*2480*/  IMAD.MOV R33, RZ, RZ, -R7 ;  /* 0x000000ffff217224 */ /* 0x000fe200078e0a07 */
[----:B------:R-:W2:Y:S01]  /*2490*/  LDC.64 R2, c[0x0][0x498] ;  /* 0x00012600ff027b82 */ /* 0x000ea20000000a00 */
[----:B------:R-:W-:Y:S01]  /*24a0*/  IMAD.MOV R32, RZ, RZ, -R6 ;  /* 0x000000ffff207224 */ /* 0x000fe200078e0a06 */
[----:B------:R-:W-:Y:S01]  /*24b0*/  R2UR UR27, R36 ;  /* 0x00000000241b72ca */ /* 0x000fe200000e0000 */
[----:B------:R-:W-:Y:S01]  /*24c0*/  IMAD.MOV R8, RZ, RZ, -R5 ;  /* 0x000000ffff087224 */ /* 0x000fe200078e0a05 */
[----:B------:R-:W-:Y:S01]  /*24d0*/  R2UR UR12, R54 ;  /* 0x00000000360c72ca */ /* 0x000fe200000e0000 */
[----:B------:R-:W-:Y:S01]  /*24e0*/  IMAD.MOV R42, RZ, RZ, -R41 ;  /* 0x000000ffff2a7224 */ /* 0x000fe200078e0a29 */
[----:B------:R-:W-:Y:S01]  /*24f0*/  R2UR UR68, R46 ;  /* 0x000000002e4472ca */ /* 0x000fe200000e0000 */
[C---:B------:R-:W-:Y:S01]  /*2500*/  IMAD R50, R35.reuse, R33, R50 ;  /* 0x0000002123327224 */ /* 0x040fe200078e0232 */
[----:B------:R-:W-:Y:S01]  /*2510*/  R2UR UR10, R52 ;  /* 0x00000000340a72ca */ /* 0x000fe200000e0000 */
[C---:B------:R-:W-:Y:S01]  /*2520*/  IMAD R49, R35.reuse, R32, R49 ;  /* 0x0000002023317224 */ /* 0x040fe200078e0231 */
[----:B------:R-:W-:Y:S01]  /*2530*/  R2UR UR60, R44 ;  /* 0x000000002c3c72ca */ /* 0x000fe200000e0000 */
[C---:B------:R-:W-:Y:S01]  /*2540*/  IMAD R47, R35.reuse, R8, R47 ;  /* 0x00000008232f7224 */ /* 0x040fe200078e022f */
[----:B------:R-:W3:Y:S01]  /*2550*/  LDC.64 R32, c[0x0][0x4c0] ;  /* 0x00013000ff207b82 */ /* 0x000ee20000000a00 */
[----:B------:R-:W-:Y:S01]  /*2560*/  IMAD R42, R35, R42, R45 ;  /* 0x0000002a232a7224 */ /* 0x000fe200078e022d */
[----:B------:R-:W-:-:S02]  /*2570*/  R2UR UR9, R50 ;  /* 0x00000000320972ca */ /* 0x000fc400000e0000 */
[----:B------:R-:W-:Y:S02]  /*2580*/  R2UR UR17, R59 ;  /* 0x000000003b1172ca */ /* 0x000fe400000e0000 */
[----:B------:R-:W-:Y:S02]  /*2590*/  R2UR UR52, R42 ;  /* 0x000000002a3472ca */ /* 0x000fe400000e0000 */
[----:B------:R-:W4:Y:S01]  /*25a0*/  LDC R35, c[0x0][0x4a0] ;  /* 0x00012800ff237b82 */ /* 0x000f220000000800 */
[----:B------:R-:W-:Y:S02]  /*25b0*/  R2UR UR15, R57 ;  /* 0x00000000390f72ca */ /* 0x000fe400000e0000 */
[----:B------:R-:W-:Y:S01]  /*25c0*/  R2UR UR13, R55 ;  /* 0x00000000370d72ca */ /* 0x000fe200000e0000 */
[-C--:B--2---:R-:W-:Y:S01]  /*25d0*/  IMAD.HI.U32 R68, R40, R3.reuse, RZ ;  /* 0x0000000328447227 */ /* 0x084fe200078e00ff */
[----:B------:R-:W-:Y:S02]  /*25e0*/  ISETP.NE.AND P0, PT, R2, 0x1, PT ;  /* 0x000000010200780c */ /* 0x000fe40003f05270 */
[----:B------:R-:W-:Y:S01]  /*25f0*/  R2UR UR11, R53 ;  /* 0x00000000350b72ca */ /* 0x000fe200000e0000 */
[----:B------:R-:W-:Y:S01]  /*2600*/  IMAD.HI.U32 R66, R37, R3, RZ ;  /* 0x0000000325427227 */ /* 0x000fe200078e00ff */
[----:B------:R-:W2:Y:S01]  /*2610*/  LDC.64 R8, c[0x0][0x4f0] ;  /* 0x00013c00ff087b82 */ /* 0x000ea20000000a00 */
[----:B------:R-:W-:-:S02]  /*2620*/  R2UR UR5, R51 ;  /* 0x00000000330572ca */ /* 0x000fc400000e0000 */
[-C--:B------:R-:W-:Y:S01]  /*2630*/  IMAD.HI.U32 R62, R39, R3.reuse, RZ ;  /* 0x00000003273e7227 */ /* 0x080fe200078e00ff */
[----:B------:R-:W-:Y:S02]  /*2640*/  R2UR UR8, R49 ;  /* 0x00000000310872ca */ /* 0x000fe400000e0000 */
[----:B------:R-:W-:Y:S01]  /*2650*/  R2UR UR7, R47 ;  /* 0x000000002f0772ca */ /* 0x000fe200000e0000 */
[-C--:B------:R-:W-:Y:S01]  /*2660*/  IMAD.HI.U32 R60, R38, R3.reuse, RZ ;  /* 0x00000003263c7227 */ /* 0x080fe200078e00ff */
[----:B---3--:R-:W-:Y:S01]  /*2670*/  R2UR UR22, R32 ;  /* 0x00000000201672ca */ /* 0x008fe200000e0000 */
[----:B------:R-:W-:Y:S01]  /*2680*/  VOTEU.ANY UP0, P0 ;  /* 0x0000000000ff7886 */ /* 0x000fe20000000100 */
[----:B------:R-:W-:Y:S01]  /*2690*/  R2UR UR20, R33 ;  /* 0x00000000211472ca */ /* 0x000fe200000e0000 */
[----:B------:R-:W-:Y:S01]  /*26a0*/  IMAD.HI.U32 R64, R36, R3, RZ ;  /* 0x0000000324407227 */ /* 0x000fe200078e00ff */
[----:B----4-:R-:W-:-:S03]  /*26b0*/  SHF.R.U32.HI R68, RZ, R35, R68 ;  /* 0x00000023ff447219 */ /* 0x010fc60000011644 */
[----:B------:R-:W-:Y:S01]  /*26c0*/  IMAD.HI.U32 R58, R31, R3, RZ ;  /* 0x000000031f3a7227 */ /* 0x000fe200078e00ff */
[----:B------:R-:W-:Y:S02]  /*26d0*/  SHF.R.U32.HI R66, RZ, R35, R66 ;  /* 0x00000023ff427219 */ /* 0x000fe40000011642 */
[----:B------:R-:W-:Y:S01]  /*26e0*/  R2UR UR50, R68 ;  /* 0x00000000443272ca */ /* 0x000fe200000e0000 */
[----:B------:R-:W-:Y:S01]  /*26f0*/  IMAD.HI.U32 R56, R19, R3, RZ ;  /* 0x0000000313387227 */ /* 0x000fe200078e00ff */
[----:B------:R-:W-:Y:S01]  /*2700*/  SHF.R.U32.HI R62, RZ, R35, R62 ;  /* 0x00000023ff3e7219 */ /* 0x000fe2000001163e */
[----:B------:R-:W-:Y:S01]  /*2710*/  UIMAD UR47, UR47, UR22, UR21 ;  /* 0x000000162f2f72a4 */ /* 0x000fe2000f8e0215 */
        /* <DEDUP_REMOVED lines=9> */
[----:B------:R-:W-:Y:S01]  /*27b0*/  USEL UR57, UR53, UR50, !UP0 ;  /* 0x0000003235397287 */ /* 0x000fe2000c000000 */
[----:B------:R-:W-:Y:S01]  /*27c0*/  R2UR UR53, R39 ;  /* 0x00000000273572ca */ /* 0x000fe200000e0000 */
[----:B------:R-:W-:Y:S01]  /*27d0*/  IMAD.HI.U32 R46, R7, R3, RZ ;  /* 0x00000003072e7227 */ /* 0x000fe200078e00ff */
[----:B------:R-:W-:Y:S01]  /*27e0*/  R2UR UR50, R38 ;  /* 0x00000000263272ca */ /* 0x000fe200000e0000 */
[----:B------:R-:W-:Y:S01]  /*27f0*/  USEL UR56, UR49, UR35, !UP0 ;  /* 0x0000002331387287 */ /* 0x000fe2000c000000 */
[----:B------:R-:W-:Y:S01]  /*2800*/  R2UR UR19, R64 ;  /* 0x00000000401372ca */ /* 0x000fe200000e0000 */
[----:B------:R-:W-:Y:S01]  /*2810*/  IMAD.U32 R78, RZ, RZ, UR47 ;  /* 0x0000002fff4e7e24 */ /* 0x000fe2000f8e00ff */
[----:B------:R-:W-:Y:S01]  /*2820*/  SHF.R.U32.HI R58, RZ, R35, R58 ;  /* 0x00000023ff3a7219 */ /* 0x000fe2000001163a */
[----:B------:R-:W-:Y:S01]  /*2830*/  IMAD.HI.U32 R52, R34, R3, RZ ;  /* 0x0000000322347227 */ /* 0x000fe200078e00ff */
[-C--:B------:R-:W-:Y:S01]  /*2840*/  SHF.R.U32.HI R56, RZ, R35.reuse, R56 ;  /* 0x00000023ff387219 */ /* 0x080fe20000011638 */
[----:B------:R-:W-:Y:S01]  /*2850*/  UIMAD UR47, UR46, UR22, UR21 ;  /* 0x000000162e2f72a4 */ /* 0x000fe2000f8e0215 */
[----:B------:R-:W-:Y:S01]  /*2860*/  R2UR UR41, R58 ;  /* 0x000000003a2972ca */ /* 0x000fe200000e0000 */
[----:B------:R-:W-:Y:S01]  /*2870*/  UIMAD UR46, UR45, UR22, UR21 ;  /* 0x000000162d2e72a4 */ /* 0x000fe2000f8e0215 */
[----:B------:R-:W-:Y:S01]  /*2880*/  R2UR UR49, R31 ;  /* 0x000000001f3172ca */ /* 0x000fe200000e0000 */
[----:B------:R-:W-:Y:S01]  /*2890*/  USEL UR53, UR53, UR44, !UP0 ;  /* 0x0000002c35357287 */ /* 0x000fe2000c000000 */
[----:B------:R-:W-:Y:S01]  /*28a0*/  SHF.R.U32.HI R54, RZ, R35, R54 ;  /* 0x00000023ff367219 */ /* 0x000fe20000011636 */
[----:B------:R-:W-:Y:S01]  /*28b0*/  USEL UR50, UR50, UR42, !UP0 ;  /* 0x0000002a32327287 */ /* 0x000fe2000c000000 */
[----:B------:R-:W-:Y:S01]  /*28c0*/  R2UR UR33, R56 ;  /* 0x00000000382172ca */ /* 0x000fe200000e0000 */
[----:B------:R-:W-:Y:S01]  /*28d0*/  USEL UR55, UR27, UR19, !UP0 ;  /* 0x000000131b377287 */ /* 0x000fe2000c000000 */
[----:B------:R-:W-:Y:S01]  /*28e0*/  R2UR UR44, R19 ;  /* 0x00000000132c72ca */ /* 0x000fe200000e0000 */
[----:B------:R-:W-:Y:S01]  /*28f0*/  UIMAD UR45, UR37, UR22, UR21 ;  /* 0x00000016252d72a4 */ /* 0x000fe2000f8e0215 */
[----:B------:R-:W-:Y:S01]  /*2900*/  R2UR UR32, R54 ;  /* 0x00000000362072ca */ /* 0x000fe200000e0000 */
[----:B------:R-:W-:Y:S01]  /*2910*/  IMAD.HI.U32 R44, R6, R3, RZ ;  /* 0x00000003062c7227 */ /* 0x000fe200078e00ff */
[----:B------:R-:W-:Y:S01]  /*2920*/  R2UR UR42, R14 ;  /* 0x000000000e2a72ca */ /* 0x000fe200000e0000 */
[----:B------:R-:W-:Y:S01]  /*2930*/  UIMAD UR40, UR40, UR22, UR21 ;  /* 0x00000016282872a4 */ /* 0x000fe2000f8e0215 */
[----:B------:R-:W-:Y:S01]  /*2940*/  SHF.R.U32.HI R50, RZ, R35, R50 ;  /* 0x00000023ff327219 */ /* 0x000fe20000011632 */
[-C--:B------:R-:W-:Y:S01]  /*2950*/  IMAD.HI.U32 R42, R5, R3.reuse, RZ ;  /* 0x00000003052a7227 */ /* 0x080fe200078e00ff */
[----:B--2---:R-:W-:Y:S01]  /*2960*/  R2UR UR6, R8 ;  /* 0x00000000080672ca */ /* 0x004fe200000e0000 */
[----:B------:R-:W-:Y:S01]  /*2970*/  USEL UR49, UR49, UR41, !UP0 ;  /* 0x0000002931317287 */ /* 0x000fe2000c000000 */
[----:B------:R-:W-:Y:S01]  /*2980*/  R2UR UR36, R50 ;  /* 0x00000000322472ca */ /* 0x000fe200000e0000 */
[----:B------:R-:W-:Y:S01]  /*2990*/  IMAD.HI.U32 R32, R48, R3, RZ ;  /* 0x0000000330207227 */ /* 0x000fe200078e00ff */
[----:B------:R-:W-:Y:S01]  /*29a0*/  R2UR UR37, R16 ;  /* 0x00000000102572ca */ /* 0x000fe200000e0000 */
[----:B------:R-:W-:Y:S01]  /*29b0*/  USEL UR44, UR44, UR33, !UP0 ;  /* 0x000000212c2c7287 */ /* 0x000fe2000c000000 */
[----:B------:R-:W-:Y:S01]  /*29c0*/  SHF.R.U32.HI R46, RZ, R35, R46 ;  /* 0x00000023ff2e7219 */ /* 0x000fe2000001162e */
[----:B------:R-:W-:Y:S01]  /*29d0*/  IMAD.HI.U32 R8, R0, R3, RZ ;  /* 0x0000000300087227 */ /* 0x000fe200078e00ff */
[----:B------:R-:W-:Y:S01]  /*29e0*/  SHF.R.U32.HI R52, RZ, R35, R52 ;  /* 0x00000023ff347219 */ /* 0x000fe20000011634 */
[----:B------:R-:W-:Y:S01]  /*29f0*/  USEL UR42, UR42, UR32, !UP0 ;  /* 0x000000202a2a7287 */ /* 0x000fe2000c000000 */
[----:B------:R-:W-:Y:S01]  /*2a00*/  R2UR UR24, R46 ;  /* 0x000000002e1872ca */ /* 0x000fe200000e0000 */
[----:B------:R-:W-:Y:S01]  /*2a10*/  IMAD.HI.U32 R70, R41, R3, RZ ;  /* 0x0000000329467227 */ /* 0x000fe200078e00ff */
[----:B------:R-:W-:Y:S01]  /*2a20*/  R2UR UR33, R7 ;  /* 0x00000000072172ca */ /* 0x000fe200000e0000 */
[----:B------:R-:W-:Y:S01]  /*2a30*/  UIMAD UR39, UR39, UR22, UR21 ;  /* 0x00000016272772a4 */ /* 0x000fe2000f8e0215 */
[----:B------:R-:W-:Y:S01]  /*2a40*/  R2UR UR31, R52 ;  /* 0x00000000341f72ca */ /* 0x000fe200000e0000 */
[----:B------:R-:W-:Y:S01]  /*2a50*/  IMAD R3, RZ, RZ, -UR55 ;  /* 0x80000037ff037e24 */ /* 0x000fe2000f8e02ff */
[----:B------:R-:W-:Y:S01]  /*2a60*/  R2UR UR41, R34 ;  /* 0x00000000222972ca */ /* 0x000fe200000e0000 */
[----:B------:R-:W-:Y:S01]  /*2a70*/  USEL UR36, UR37, UR36, !UP0 ;  /* 0x0000002425247287 */ /* 0x000fe2000c000000 */
[----:B------:R-:W-:Y:S01]  /*2a80*/  SHF.R.U32.HI R8, RZ, R35, R8 ;  /* 0x00000023ff087219 */ /* 0x000fe20000011608 */
[----:B------:R-:W-:Y:S01]  /*2a90*/  IMAD R36, R2, R3, R36 ;  /* 0x0000000302247224 */ /* 0x000fe200078e0224 */
[----:B------:R-:W-:Y:S01]  /*2aa0*/  IADD3 R3, PT, PT, RZ, -UR49, RZ ;  /* 0x80000031ff037c10 */ /* 0x000fe2000fffe0ff */
[----:B------:R-:W-:Y:S01]  /*2ab0*/  UIMAD UR38, UR38, UR22, UR21 ;  /* 0x00000016262672a4 */ /* 0x000fe2000f8e0215 */
[----:B------:R-:W-:Y:S01]  /*2ac0*/  SHF.R.U32.HI R44, RZ, R35, R44 ;  /* 0x00000023ff2c7219 */ /* 0x000fe2000001162c */
[----:B------:R-:W-:Y:S01]  /*2ad0*/  UIMAD UR29, UR29, UR22, UR21 ;  /* 0x000000161d1d72a4 */ /* 0x000fe2000f8e0215 */
[----:B------:R-:W-:Y:S01]  /*2ae0*/  R2UR UR62, R8 ;  /* 0x00000000083e72ca */ /* 0x000fe200000e0000 */
[----:B------:R-:W-:Y:S01]  /*2af0*/  IMAD R31, R2, R3, R31 ;  /* 0x00000003021f7224 */ /* 0x000fe200078e021f */
[----:B------:R-:W-:Y:S01]  /*2b00*/  R2UR UR23, R44 ;  /* 0x000000002c1772ca */ /* 0x000fe200000e0000 */
[----:B------:R-:W-:Y:S01]  /*2b10*/  IMAD R8, RZ, RZ, -UR56 ;  /* 0x80000038ff087e24 */ /* 0x000fe2000f8e02ff */
[----:B------:R-:W-:Y:S01]  /*2b20*/  R2UR UR32, R6 ;  /* 0x00000000062072ca */ /* 0x000fe200000e0000 */
[----:B------:R-:W-:Y:S01]  /*2b30*/  USEL UR33, UR33, UR24, !UP0 ;  /* 0x0000001821217287 */ /* 0x000fe2000c000000 */
[----:B------:R-:W-:Y:S01]  /*2b40*/  IADD3 R3, PT, PT, RZ, -UR42, RZ ;  /* 0x8000002aff037c10 */ /* 0x000fe2000fffe0ff */
[C---:B------:R-:W-:Y:S01]  /*2b50*/  IMAD R37, R2.reuse, R8, R37 ;  /* 0x0000000802257224 */ /* 0x040fe200078e0225 */
[----:B------:R-:W-:Y:S01]  /*2b60*/  SHF.R.U32.HI R42, RZ, R35, R42 ;  /* 0x00000023ff2a7219 */ /* 0x000fe2000001162a */
[----:B------:R-:W-:Y:S01]  /*2b70*/  IMAD R8, RZ, RZ, -UR44 ;  /* 0x8000002cff087e24 */ /* 0x000fe2000f8e02ff */
[----:B------:R-:W-:Y:S01]  /*2b80*/  USEL UR41, UR41, UR31, !UP0 ;  /* 0x0000001f29297287 */ /* 0x000fe2000c000000 */
[----:B------:R-:W-:Y:S01]  /*2b90*/  IMAD R14, R2, R3, R14 ;  /* 0x00000003020e7224 */ /* 0x000fe200078e020e */
[----:B------:R-:W-:Y:S01]  /*2ba0*/  R2UR UR30, R42 ;  /* 0x000000002a1e72ca */ /* 0x000fe200000e0000 */
[----:B------:R-:W-:Y:S01]  /*2bb0*/  IMAD R3, RZ, RZ, -UR36 ;  /* 0x80000024ff037e24 */ /* 0x000fe2000f8e02ff */
[----:B------:R-:W-:Y:S01]  /*2bc0*/  R2UR UR31, R5 ;  /* 0x00000000051f72ca */ /* 0x000fe200000e0000 */
[C---:B------:R-:W-:Y:S01]  /*2bd0*/  IMAD R19, R2.reuse, R8, R19 ;  /* 0x0000000802137224 */ /* 0x040fe200078e0213 */
[----:B------:R-:W-:Y:S01]  /*2be0*/  SHF.R.U32.HI R32, RZ, R35, R32 ;  /* 0x00000023ff207219 */ /* 0x000fe20000011620 */
[----:B------:R-:W-:Y:S01]  /*2bf0*/  IMAD R8, R2, R3, R16 ;  /* 0x0000000302087224 */ /* 0x000fe200078e0210 */
[----:B------:R-:W-:Y:S01]  /*2c00*/  SHF.R.U32.HI R70, RZ, R35, R70 ;  /* 0x00000023ff467219 */ /* 0x000fe20000011646 */
[----:B------:R-:W-:Y:S01]  /*2c10*/  USEL UR32, UR32, UR23, !UP0 ;  /* 0x0000001720207287 */ /* 0x000fe2000c000000 */
[----:B------:R-:W-:Y:S01]  /*2c20*/  MOV R50, UR34 ;  /* 0x0000002200327c02 */ /* 0x000fe20008000f00 */
[----:B------:R-:W-:Y:S01]  /*2c30*/  UIMAD UR34, UR25, UR22, UR21 ;  /* 0x00000016192272a4 */ /* 0x000fe2000f8e0215 */
[----:B------:R-:W-:Y:S01]  /*2c40*/  IADD3 R16, PT, PT, RZ, -UR33, RZ ;  /* 0x80000021ff107c10 */ /* 0x000fe2000fffe0ff */
[----:B------:R-:W-:Y:S01]  /*2c50*/  UIMAD UR28, UR28, UR22, UR21 ;  /* 0x000000161c1c72a4 */ /* 0x000fe2000f8e0215 */
[----:B------:R-:W-:Y:S01]  /*2c60*/  R2UR UR70, R32 ;  /* 0x00000000204672ca */ /* 0x000fe200000e0000 */
[----:B------:R-:W-:Y:S01]  /*2c70*/  UIMAD UR26, UR26, UR22, UR21 ;  /* 0x000000161a1a72a4 */ /* 0x000fe2000f8e0215 */
[----:B------:R-:W-:Y:S01]  /*2c80*/  R2UR UR25, R48 ;  /* 0x00000000301972ca */ /* 0x000fe200000e0000 */
[----:B------:R-:W-:Y:S01]  /*2c90*/  IMAD R7, R2, R16, R7 ;  /* 0x0000001002077224 */ /* 0x000fe200078e0207 */
[----:B------:R-:W-:Y:S01]  /*2ca0*/  R2UR UR24, R0 ;  /* 0x00000000001872ca */ /* 0x000fe200000e0000 */
[----:B------:R-:W2:Y:S01]  /*2cb0*/  LDC R16, c[0x0][0x4c8] ;  /* 0x00013200ff107b82 */ /* 0x000ea20000000800 */
[----:B------:R-:W-:Y:S01]  /*2cc0*/  R2UR UR54, R70 ;  /* 0x00000000463672ca */ /* 0x000fe200000e0000 */
[----:B------:R-:W-:Y:S01]  /*2cd0*/  USEL UR30, UR31, UR30, !UP0 ;  /* 0x0000001e1f1e7287 */ /* 0x000fe2000c000000 */
[----:B------:R-:W-:Y:S01]  /*2ce0*/  R2UR UR23, R41 ;  /* 0x00000000291772ca */ /* 0x000fe200000e0000 */
[----:B------:R-:W-:Y:S01]  /*2cf0*/  UIMAD UR67, UR67, UR22, UR21 ;  /* 0x00000016434372a4 */ /* 0x000fe2000f8e0215 */
[----:B------:R-:W-:Y:S01]  /*2d00*/  R2UR UR4, R9 ;  /* 0x00000000090472ca */ /* 0x000fe200000e0000 */
[----:B------:R-:W-:Y:S01]  /*2d10*/  UIMAD UR59, UR59, UR22, UR21 ;  /* 0x000000163b3b72a4 */ /* 0x000fe2000f8e0215 */
[----:B------:R-:W-:Y:S01]  /*2d20*/  IADD3 R9, PT, PT, RZ, -UR57, RZ ;  /* 0x80000039ff097c10 */ /* 0x000fe2000fffe0ff */
[----:B------:R-:W-:Y:S01]  /*2d30*/  UIMAD UR51, UR51, UR22, UR21 ;  /* 0x00000016333372a4 */ /* 0x000fe2000f8e0215 */
[----:B------:R-:W-:Y:S01]  /*2d40*/  IADD3 R3, PT, PT, RZ, -UR30, RZ ;  /* 0x8000001eff037c10 */ /* 0x000fe2000fffe0ff */
[----:B------:R-:W-:Y:S01]  /*2d50*/  UIMAD UR21, UR18, UR20, UR6 ;  /* 0x00000014121572a4 */ /* 0x000fe2000f8e0206 */
[----:B------:R-:W-:Y:S01]  /*2d60*/  IMAD R45, RZ, RZ, -UR32 ;  /* 0x80000020ff2d7e24 */ /* 0x000fe2000f8e02ff */
[----:B------:R-:W-:Y:S01]  /*2d70*/  UIMAD UR18, UR17, UR20, UR6 ;  /* 0x00000014111272a4 */ /* 0x000fe2000f8e0206 */
[C---:B------:R-:W-:Y:S01]  /*2d80*/  IMAD R40, R2.reuse, R9, R40 ;  /* 0x0000000902287224 */ /* 0x040fe200078e0228 */
[----:B------:R-:W-:Y:S01]  /*2d90*/  UIMAD UR17, UR16, UR20, UR6 ;  /* 0x00000014101172a4 */ /* 0x000fe2000f8e0206 */
[----:B------:R-:W-:Y:S01]  /*2da0*/  IMAD R9, RZ, RZ, -UR50 ;  /* 0x80000032ff097e24 */ /* 0x000fe2000f8e02ff */
[----:B------:R-:W-:Y:S01]  /*2db0*/  USEL UR70, UR25, UR70, !UP0 ;  /* 0x0000004619467287 */ /* 0x000fe2000c000000 */
[----:B------:R-:W-:Y:S01]  /*2dc0*/  IMAD R33, RZ, RZ, -UR53 ;  /* 0x80000035ff217e24 */ /* 0x000fe2000f8e02ff */
[----:B------:R-:W-:Y:S01]  /*2dd0*/  USEL UR62, UR24, UR62, !UP0 ;  /* 0x0000003e183e7287 */ /* 0x000fe2000c000000 */
[C---:B------:R-:W-:Y:S01]  /*2de0*/  IMAD R32, R2.reuse, R9, R38 ;  /* 0x0000000902207224 */ /* 0x040fe200078e0226 */
[----:B------:R-:W-:Y:S01]  /*2df0*/  UIMAD UR16, UR15, UR20, UR6 ;  /* 0x000000140f1072a4 */ /* 0x000fe2000f8e0206 */
[----:B------:R-:W-:Y:S01]  /*2e00*/  IMAD R9, RZ, RZ, -UR41 ;  /* 0x80000029ff097e24 */ /* 0x000fe2000f8e02ff */
[----:B------:R-:W-:Y:S01]  /*2e10*/  USEL UR54, UR23, UR54, !UP0 ;  /* 0x0000003617367287 */ /* 0x000fe2000c000000 */
[C---:B------:R-:W-:Y:S01]  /*2e20*/  IMAD R6, R2.reuse, R45, R6 ;  /* 0x0000002d02067224 */ /* 0x040fe200078e0206 */
[----:B------:R-:W-:Y:S01]  /*2e30*/  UIMAD UR15, UR14, UR20, UR6 ;  /* 0x000000140e0f72a4 */ /* 0x000fe2000f8e0206 */
[C---:B------:R-:W-:Y:S01]  /*2e40*/  IMAD R5, R2.reuse, R3, R5 ;  /* 0x0000000302057224 */ /* 0x040fe200078e0205 */
[----:B------:R-:W-:Y:S01]  /*2e50*/  UIMAD UR14, UR13, UR20, UR6 ;  /* 0x000000140d0e72a4 */ /* 0x000fe2000f8e0206 */
[----:B------:R-:W-:Y:S01]  /*2e60*/  IMAD R3, RZ, RZ, -UR70 ;  /* 0x80000046ff037e24 */ /* 0x000fe2000f8e02ff */
[----:B------:R-:W-:Y:S01]  /*2e70*/  UIMAD UR13, UR12, UR20, UR6 ;  /* 0x000000140c0d72a4 */ /* 0x000fe2000f8e0206 */
[----:B------:R-:W-:Y:S01]  /*2e80*/  IMAD R45, RZ, RZ, -UR62 ;  /* 0x8000003eff2d7e24 */ /* 0x000fe2000f8e02ff */
[----:B------:R-:W-:Y:S01]  /*2e90*/  UIMAD UR12, UR11, UR20, UR6 ;  /* 0x000000140b0c72a4 */ /* 0x000fe2000f8e0206 */
[----:B------:R-:W-:Y:S01]  /*2ea0*/  IMAD R44, RZ, RZ, -UR54 ;  /* 0x80000036ff2c7e24 */ /* 0x000fe2000f8e02ff */
[----:B------:R-:W-:Y:S01]  /*2eb0*/  UIMAD UR11, UR10, UR20, UR6 ;  /* 0x000000140a0b72a4 */ /* 0x000fe2000f8e0206 */
[C---:B------:R-:W-:Y:S01]  /*2ec0*/  IMAD R33, R2.reuse, R33, R39 ;  /* 0x0000002102217224 */ /* 0x040fe200078e0227 */
[----:B------:R-:W-:Y:S01]  /*2ed0*/  UIMAD UR10, UR5, UR20, UR6 ;  /* 0x00000014050a72a4 */ /* 0x000fe2000f8e0206 */
[C---:B------:R-:W-:Y:S01]  /*2ee0*/  IMAD R9, R2.reuse, R9, R34 ;  /* 0x0000000902097224 */ /* 0x040fe200078e0222 */
[----:B------:R-:W-:Y:S01]  /*2ef0*/  UIMAD UR9, UR9, UR20, UR6 ;  /* 0x00000014090972a4 */ /* 0x000fe2000f8e0206 */
[C---:B------:R-:W-:Y:S01]  /*2f00*/  IMAD R3, R2.reuse, R3, R48 ;  /* 0x0000000302037224 */ /* 0x040fe200078e0230 */
[----:B------:R-:W-:Y:S01]  /*2f10*/  UIMAD UR8, UR8, UR20, UR6 ;  /* 0x00000014080872a4 */ /* 0x000fe2000f8e0206 */
[C---:B------:R-:W-:Y:S01]  /*2f20*/  IMAD R0, R2.reuse, R45, R0 ;  /* 0x0000002d02007224 */ /* 0x040fe200078e0200 */
[----:B------:R-:W-:Y:S01]  /*2f30*/  UIMAD UR7, UR7, UR20, UR6 ;  /* 0x00000014070772a4 */ /* 0x000fe2000f8e0206 */
[----:B------:R-:W-:Y:S01]  /*2f40*/  IMAD R2, R2, R44, R41 ;  /* 0x0000002c02027224 */ /* 0x000fe200078e0229 */
[----:B------:R-:W-:Y:S01]  /*2f50*/  MOV R41, UR9 ;  /* 0x0000000900297c02 */ /* 0x000fe20008000f00 */
[----:B------:R-:W-:Y:S01]  /*2f60*/  IMAD.U32 R73, RZ, RZ, UR17 ;  /* 0x00000011ff497e24 */ /* 0x000fe2000f8e00ff */
[----:B------:R-:W-:Y:S01]  /*2f70*/  R2UR UR17, R37 ;  /* 0x00000000251172ca */ /* 0x000fe200000e0000 */
        /* <DEDUP_REMOVED lines=9> */
[----:B------:R-:W-:Y:S01]  /*3010*/  MOV R61, UR14 ;  /* 0x0000000e003d7c02 */ /* 0x000fe20008000f00 */
[----:B------:R-:W-:Y:S01]  /*3020*/  IMAD.U32 R57, RZ, RZ, UR13 ;  /* 0x0000000dff397e24 */ /* 0x000fe2000f8e00ff */
[----:B------:R-:W-:Y:S01]  /*3030*/  UIMAD UR68, UR68, UR20, UR6 ;  /* 0x00000014444472a4 */ /* 0x000fe2000f8e0206 */
[----:B------:R-:W-:Y:S01]  /*3040*/  IMAD.U32 R49, RZ, RZ, UR11 ;  /* 0x0000000bff317e24 */ /* 0x000fe2000f8e00ff */
[----:B------:R-:W-:Y:S01]  /*3050*/  UIMAD UR60, UR60, UR20, UR6 ;  /* 0x000000143c3c72a4 */ /* 0x000fe2000f8e0206 */
[----:B------:R-:W-:Y:S01]  /*3060*/  IMAD.U32 R37, RZ, RZ, UR8 ;  /* 0x00000008ff257e24 */ /* 0x000fe2000f8e00ff */
[----:B------:R-:W-:Y:S01]  /*3070*/  UIMAD UR52, UR52, UR20, UR6 ;  /* 0x00000014343472a4 */ /* 0x000fe2000f8e0206 */
[----:B------:R-:W-:Y:S01]  /*3080*/  IMAD.U32 R33, RZ, RZ, UR7 ;  /* 0x00000007ff217e24 */ /* 0x000fe2000f8e00ff */
[----:B------:R-:W3:Y:S01]  /*3090*/  LDC R19, c[0x0][0x38c] ;  /* 0x0000e300ff137b82 */ /* 0x000ee20000000800 */
[----:B------:R-:W-:Y:S01]  /*30a0*/  R2UR UR18, R40 ;  /* 0x00000000281272ca */ /* 0x000fe200000e0000 */
[----:B------:R-:W-:Y:S01]  /*30b0*/  IMAD.U32 R71, RZ, RZ, UR53 ;  /* 0x00000035ff477e24 */ /* 0x000fe2000f8e00ff */
[----:B------:R-:W-:Y:S01]  /*30c0*/  R2UR UR16, R36 ;  /* 0x00000000241072ca */ /* 0x000fe200000e0000 */
[----:B------:R-:W-:Y:S01]  /*30d0*/  IMAD.U32 R83, RZ, RZ, UR57 ;  /* 0x00000039ff537e24 */ /* 0x000fe2000f8e00ff */
[----:B------:R-:W-:Y:S01]  /*30e0*/  R2UR UR14, R32 ;  /* 0x00000000200e72ca */ /* 0x000fe200000e0000 */
[----:B------:R-:W-:Y:S01]  /*30f0*/  IMAD.U32 R79, RZ, RZ, UR56 ;  /* 0x00000038ff4f7e24 */ /* 0x000fe2000f8e00ff */
[----:B------:R-:W-:Y:S01]  /*3100*/  R2UR UR13, R31 ;  /* 0x000000001f0d72ca */ /* 0x000fe200000e0000 */
[----:B------:R-:W4:Y:S01]  /*3110*/  LDC.64 R8, c[0x0][0x390] ;  /* 0x0000e400ff087b82 */ /* 0x000f220000000a00 */
[----:B--2---:R-:W-:Y:S01]  /*3120*/  R2UR UR5, R16 ;  /* 0x00000000100572ca */ /* 0x004fe200000e0000 */
        /* <DEDUP_REMOVED lines=12> */
[----:B------:R-:W-:Y:S01]  /*31f0*/  UIMAD UR18, UR18, UR5, UR4 ;  /* 0x00000005121272a4 */ /* 0x000fe2000f8e0204 */
[----:B------:R-:W-:Y:S01]  /*3200*/  R2UR UR53, R2 ;  /* 0x00000000023572ca */ /* 0x000fe200000e0000 */
[----:B------:R-:W-:Y:S01]  /*3210*/  UIMAD UR17, UR17, UR5, UR4 ;  /* 0x00000005111172a4 */ /* 0x000fe2000f8e0204 */
[----:B------:R-:W-:Y:S01]  /*3220*/  MOV R67, UR50 ;  /* 0x0000003200437c02 */ /* 0x000fe20008000f00 */
[----:B------:R-:W-:Y:S01]  /*3230*/  UIMAD UR16, UR16, UR5, UR4 ;  /* 0x00000005101072a4 */ /* 0x000fe2000f8e0204 */
[----:B------:R-:W-:Y:S01]  /*3240*/  IMAD.U32 R62, RZ, RZ, UR40 ;  /* 0x00000028ff3e7e24 */ /* 0x000fe2000f8e00ff */
        /* <DEDUP_REMOVED lines=20> */
[----:B------:R-:W-:Y:S01]  /*3390*/  MOV R81, UR21 ;  /* 0x0000001500517c02 */ /* 0x000fe20008000f00 */
[----:B------:R-:W-:Y:S01]  /*33a0*/  IMAD.U32 R80, RZ, RZ, UR18 ;  /* 0x00000012ff507e24 */ /* 0x000fe2000f8e00ff */
[----:B------:R-:W-:Y:S01]  /*33b0*/  MOV R76, UR17 ;  /* 0x00000011004c7c02 */ /* 0x000fe20008000f00 */
[----:B------:R-:W-:Y:S01]  /*33c0*/  IMAD.U32 R72, RZ, RZ, UR16 ;  /* 0x00000010ff487e24 */ /* 0x000fe2000f8e00ff */
[----:B------:R-:W-:Y:S01]  /*33d0*/  MOV R60, UR13 ;  /* 0x0000000d003c7c02 */ /* 0x000fe20008000f00 */
[----:B------:R-:W-:Y:S01]  /*33e0*/  IMAD.U32 R68, RZ, RZ, UR15 ;  /* 0x0000000fff447e24 */ /* 0x000fe2000f8e00ff */
[----:B------:R-:W-:Y:S01]  /*33f0*/  MOV R44, UR9 ;  /* 0x00000009002c7c02 */ /* 0x000fe20008000f00 */
[----:B------:R-:W-:Y:S01]  /*3400*/  IMAD.U32 R64, RZ, RZ, UR14 ;  /* 0x0000000eff407e24 */ /* 0x000fe2000f8e00ff */
[----:B------:R-:W-:Y:S01]  /*3410*/  MOV R31, R27 ;  /* 0x0000001b001f7202 */ /* 0x000fe20000000f00 */
[----:B------:R-:W-:Y:S01]  /*3420*/  IMAD.U32 R56, RZ, RZ, UR12 ;  /* 0x0000000cff387e24 */ /* 0x000fe2000f8e00ff */
[----:B------:R-:W-:Y:S01]  /*3430*/  MOV R59, UR44 ;  /* 0x0000002c003b7c02 */ /* 0x000fe20008000f00 */
[----:B------:R-:W-:Y:S01]  /*3440*/  IMAD.U32 R52, RZ, RZ, UR11 ;  /* 0x0000000bff347e24 */ /* 0x000fe2000f8e00ff */
[----:B------:R-:W-:Y:S01]  /*3450*/  UIADD3 UR35, UPT, UPT, UR43, 0x8, URZ ;  /* 0x000000082b237890 */ /* 0x000fe2000fffe0ff */
[----:B------:R-:W-:Y:S01]  /*3460*/  IMAD.U32 R48, RZ, RZ, UR10 ;  /* 0x0000000aff307e24 */ /* 0x000fe2000f8e00ff */
[----:B------:R-:W-:Y:S01]  /*3470*/  UIADD3 UR27, UPT, UPT, UR43, 0x10, URZ ;  /* 0x000000102b1b7890 */ /* 0x000fe2000fffe0ff */
[----:B------:R-:W-:Y:S01]  /*3480*/  IMAD.U32 R40, RZ, RZ, UR8 ;  /* 0x00000008ff287e24 */ /* 0x000fe2000f8e00ff */
[----:B------:R-:W-:Y:S01]  /*3490*/  UIADD3 UR19, UPT, UPT, UR43, 0x18, URZ ;  /* 0x000000182b137890 */ /* 0x000fe2000fffe0ff */
[----:B------:R-:W-:Y:S01]  /*34a0*/  IMAD.U32 R36, RZ, RZ, UR7 ;  /* 0x00000007ff247e24 */ /* 0x000fe2000f8e00ff */
[----:B------:R-:W-:Y:S01]  /*34b0*/  UIMAD UR69, UR69, UR5, UR4 ;  /* 0x00000005454572a4 */ /* 0x000fe2000f8e0204 */
[----:B------:R-:W-:Y:S01]  /*34c0*/  IMAD.U32 R32, RZ, RZ, UR6 ;  /* 0x00000006ff207e24 */ /* 0x000fe2000f8e00ff */
[----:B------:R-:W-:Y:S01]  /*34d0*/  UIMAD UR61, UR61, UR5, UR4 ;  /* 0x000000053d3d72a4 */ /* 0x000fe2000f8e0204 */
[----:B------:R-:W-:Y:S01]  /*34e0*/  IMAD.IADD R14, R10, 0x1, R25 ;  /* 0x000000010a0e7824 */ /* 0x000fe200078e0219 */
[----:B------:R-:W-:Y:S01]  /*34f0*/  UIMAD UR53, UR53, UR5, UR4 ;  /* 0x00000005353572a4 */ /* 0x000fe2000f8e0204 */
[----:B------:R-:W-:Y:S01]  /*3500*/  IMAD.MOV.U32 R16, RZ, RZ, RZ ;  /* 0x000000ffff107224 */ /* 0x000fe200078e00ff */
[----:B------:R-:W-:Y:S01]  /*3510*/  UMOV UR44, URZ ;  /* 0x000000ff002c7c82 */ /* 0x000fe20008000000 */
[----:B------:R-:W-:Y:S01]  /*3520*/  IMAD.U32 R70, RZ, RZ, UR46 ;  /* 0x0000002eff467e24 */ /* 0x000fe2000f8e00ff */
[----:B------:R-:W-:Y:S01]  /*3530*/  UMOV UR46, URZ ;  /* 0x000000ff002e7c82 */ /* 0x000fe20008000000 */
[----:B------:R-:W-:Y:S01]  /*3540*/  IMAD.U32 R66, RZ, RZ, UR45 ;  /* 0x0000002dff427e24 */ /* 0x000fe2000f8e00ff */
[----:B---34-:R-:W-:-:S06]  /*3550*/  UMOV UR45, URZ ;  /* 0x000000ff002d7c82 */ /* 0x018fcc0008000000 */
.L_x_28:
[----:B------:R-:W-:Y:S02]  /*3560*/  @!P1 MOV R0, 0x14000 ;  /* 0x0001400000009802 */ /* 0x000fe40000000f00 */
[----:B------:R-:W-:Y:S01]  /*3570*/  LEA R27, R31, R4, 0x3 ;  /* 0x000000041f1b7211 */ /* 0x000fe200078e18ff */
[----:B-1----:R-:W-:Y:S06]  /*3580*/  @P4 BRA `(.L_x_23) ;  /* 0x00000000000c4947 */ /* 0x002fec0003800000 */
[----:B------:R-:W-:Y:S04]  /*3590*/  SHF.L.U32 R2, R20, 0x1f, RZ ;  /* 0x0000001f14027819 */ /* 0x000fe800000006ff */
[----:B------:R-:W1:Y:S02]  /*35a0*/  SYNCS.PHASECHK.TRANS64.TRYWAIT P0, [R27+URZ+0x20], R2 ;  /* 0x000020021b0075a7 */ /* 0x000e6400080011ff */
[----:B-1----:R-:W-:Y:S05]  /*35b0*/  @!P0 BRA `(.L_x_24) ;  /* 0x000000bc00748947 */ /* 0x002fea0003800000 */
.L_x_23:
[----:B------:R2:W-:Y:S02]  /*35c0*/  @!P1 SYNCS.ARRIVE.TRANS64 RZ, [R27+URZ], R0 ;  /* 0x000000001bff99a7 */ /* 0x0005e400080000ff */
[----:B--2---:R-:W-:Y:S04]  /*35d0*/  LOP3.LUT R0, R11, 0x2, RZ, 0xfc, !PT ;  /* 0x000000020b007812 */ /* 0x004fe800078efcff */
[----:B------:R-:W-:Y:S11]  /*35e0*/  ISETP.NE.AND P0, PT, R0, 0x2, PT ;  /* 0x000000020000780c */ /* 0x000ff60003f05270 */
[----:B------:R-:W-:Y:S02]  /*35f0*/  @!UPT UIADD3 URZ, UPT, UPT, URZ, URZ, URZ ;  /* 0x000000fffffff290 */ /* 0x000fe4000fffe0ff */
[----:B------:R-:W-:Y:S05]  /*3600*/  @P0 BRA `(.L_x_25) ;  /* 0x0000000000040947 */ /* 0x000fea0003800000 */
[----:B------:R-:W-:Y:S05]  /*3610*/  BPT.TRAP 0x1 ;  /* 0x000000040000795c */ /* 0x000fea0000300000 */
.L_x_25:
[----:B------:R-:W-:Y:S04]  /*3620*/  BSSY.RECONVERGENT B0, `(.L_x_26) ;  /* 0x0000003000007945 */ /* 0x000fe80003800200 */
[----:B------:R-:W-:Y:S05]  /*3630*/  @P2 BRA `(.L_x_27) ;  /* 0x0000000000042947 */ /* 0x000fea0003800000 */
[----:B------:R-:W-:Y:S05]  /*3640*/  BPT.TRAP 0x1 ;  /* 0x000000040000795c */ /* 0x000fea0000300000 */
.L_x_27:
[----:B------:R-:W-:Y:S05]  /*3650*/  BSYNC.RECONVERGENT B0 ;  /* 0x0000000000007941 */ /* 0x000fea0003800200 */
.L_x_26:
[----:B------:R-:W-:Y:S02]  /*3660*/  ELECT P0, URZ, PT ;  /* 0x0000000000ff782f */ /* 0x000fe40003800000 */
[----:B------:R-:W-:Y:S01]  /*3670*/  MOV.SPILL R85, UR27 ;  /* 0x0000001b00557c02 */ /* 0x000fe20009000f00 */
[----:B------:R-:W-:Y:S01]  /*3680*/  UMOV UR20, UR44 ;  /* 0x0000002c00147c82 */ /* 0x000fe20008000000 */
[----:B------:R-:W-:Y:S01]  /*3690*/  R2UR UR27, R82 ;  /* 0x00000000521b72ca */ /* 0x000fe200000e0000 */
[----:B------:R-:W-:Y:S01]  /*36a0*/  UMOV UR21, UR45 ;  /* 0x0000002d00157c82 */ /* 0x000fe20008000000 */
[----:B------:R-:W-:Y:S01]  /*36b0*/  R2UR UR28, R81 ;  /* 0x00000000511c72ca */ /* 0x000fe200000e0000 */
[----:B------:R-:W-:Y:S01]  /*36c0*/  UMOV UR22, UR46 ;  /* 0x0000002e00167c82 */ /* 0x000fe20008000000 */
[----:B------:R-:W-:Y:S01]  /*36d0*/  R2UR UR29, R80 ;  /* 0x00000000501d72ca */ /* 0x000fe200000e0000 */
[----:B------:R-:W-:Y:S01]  /*36e0*/  VIADD R25, R25, 0x1 ;  /* 0x0000000119197836 */ /* 0x000fe20000000000 */
[----:B------:R-:W-:Y:S02]  /*36f0*/  R2UR UR30, R83 ;  /* 0x00000000531e72ca */ /* 0x000fe400000e0000 */
[----:B------:R-:W-:Y:S01]  /*3700*/  MOV.SPILL R91, UR54 ;  /* 0x00000036005b7c02 */ /* 0x000fe20009000f00 */
[----:B------:R-:W2:Y:S01]  /*3710*/  @P0 LDC R5, c[0x0][0x4cc] ;  /* 0x00013300ff050b82 */ /* 0x000ea20000000800 */
[----:B------:R-:W-:Y:S01]  /*3720*/  @P0 IADD3 R92, P4, PT, R28, 0x80, RZ ;  /* 0x000000801c5c0810 */ /* 0x000fe20007f9e0ff */
[--C-:B------:R-:W-:Y:S01]  /*3730*/  @P0 IMAD R96, R31, 0x8000, R4.reuse ;  /* 0x000080001f600824 */ /* 0x100fe200078e0204 */
[----:B-1----:R-:W-:Y:S01]  /*3740*/  @P0 LOP3.LUT R27, R27, 0xfefffff8, RZ, 0xc0, !PT ;  /* 0xfefffff81b1b0812 */ /* 0x002fe200078ec0ff */
[----:B------:R-:W-:Y:S01]  /*3750*/  @P0 IMAD.SHL.U32 R94, R16, 0x40, RZ ;  /* 0x00000040105e0824 */ /* 0x000fe200078e00ff */
[----:B------:R-:W-:Y:S01]  /*3760*/  @P0 R2UR UR6, R92 ;  /* 0x000000005c0602ca */ /* 0x000fe200000e0000 */
[----:B------:R-:W-:Y:S01]  /*3770*/  @P0 IMAD.X R93, RZ, RZ, R29, P4 ;  /* 0x000000ffff5d0224 */ /* 0x000fe200020e061d */
[----:B------:R-:W-:Y:S01]  /*3780*/  @P0 R2UR UR25, R27 ;  /* 0x000000001b1902ca */ /* 0x000fe200000e0000 */
[----:B------:R-:W2:Y:S01]  /*3790*/  @P0 LDC.64 R2, c[0x0][0x4f8] ;  /* 0x00013e00ff020b82 */ /* 0x000ea20000000a00 */
[----:B------:R-:W-:Y:S01]  /*37a0*/  VIADD R92, R31, 0x1 ;  /* 0x000000011f5c7836 */ /* 0x000fe20000000000 */
[----:B------:R-:W-:Y:S01]  /*37b0*/  @P0 R2UR UR26, R94 ;  /* 0x000000005e1a02ca */ /* 0x000fe200000e0000 */
[----:B------:R-:W-:Y:S01]  /*37c0*/  UMOV UR9, UR29 ;  /* 0x0000001d00097c82 */ /* 0x000fe20008000000 */
[----:B------:R-:W-:Y:S01]  /*37d0*/  @P0 R2UR UR4, R93 ;  /* 0x000000005d0402ca */ /* 0x000fe200000e0000 */
[----:B------:R-:W-:Y:S01]  /*37e0*/  UMOV UR7, UR30 ;  /* 0x0000001e00077c82 */ /* 0x000fe20008000000 */
[C---:B------:R-:W-:Y:S01]  /*37f0*/  ISETP.NE.AND P4, PT, R92.reuse, 0x4, PT ;  /* 0x000000045c00780c */ /* 0x040fe20003f85270 */
[----:B------:R-:W-:Y:S01]  /*3800*/  UMOV UR13, UR9 ;  /* 0x00000009000d7c82 */ /* 0x000fe20008000000 */
[----:B------:R-:W1:Y:S01]  /*3810*/  @P0 LDC.64 R6, c[0x0][0x4d0] ;  /* 0x00013400ff060b82 */ /* 0x000e620000000a00 */
[----:B------:R-:W-:Y:S01]  /*3820*/  UMOV UR11, UR27 ;  /* 0x0000001b000b7c82 */ /* 0x000fe20008000000 */
[----:B------:R-:W-:Y:S01]  /*3830*/  SEL R93, RZ, 0x1, P4 ;  /* 0x00000001ff5d7807 */ /* 0x000fe20002000000 */
[----:B------:R-:W-:Y:S01]  /*3840*/  IMAD.U32 R100, RZ, RZ, UR6 ;  /* 0x00000006ff647e24 */ /* 0x000fe2000f8e00ff */
[----:B------:R-:W-:Y:S01]  /*3850*/  SEL R27, R92, RZ, P4 ;  /* 0x000000ff5c1b7207 */ /* 0x000fe20002000000 */
[----:B------:R-:W-:Y:S01]  /*3860*/  @P0 VIADD R92, R96, 0x8400 ;  /* 0x00008400605c0836 */ /* 0x000fe20000000000 */
[----:B------:R-:W-:Y:S01]  /*3870*/  LOP3.LUT R20, R20, R93, RZ, 0x3c, !PT ;  /* 0x0000005d14147212 */ /* 0x000fe200078e3cff */
[----:B------:R-:W-:Y:S01]  /*3880*/  UMOV UR18, UR26 ;  /* 0x0000001a00127c82 */ /* 0x000fe20008000000 */
[----:B------:R-:W3:Y:S01]  /*3890*/  @P0 LDC R0, c[0x0][0x500] ;  /* 0x00014000ff000b82 */ /* 0x000ee20000000800 */
[----:B------:R-:W-:Y:S01]  /*38a0*/  IMAD.U32 R101, RZ, RZ, UR4 ;  /* 0x00000004ff657e24 */ /* 0x000fe2000f8e00ff */
[----:B------:R-:W-:Y:S01]  /*38b0*/  @P0 R2UR UR24, R92 ;  /* 0x000000005c1802ca */ /* 0x000fe200000e0000 */
[----:B------:R-:W-:Y:S01]  /*38c0*/  @P0 VIADD R92, R96, 0x8800 ;  /* 0x00008800605c0836 */ /* 0x000fe20000000000 */
[----:B------:R-:W-:Y:S01]  /*38d0*/  @P0 R2UR UR16, R100 ;  /* 0x00000000641002ca */ /* 0x000fe200000e0000 */
[----:B------:R-:W-:Y:S01]  /*38e0*/  IMAD R98, R27, 0x8, R4 ;  /* 0x000000081b627824 */ /* 0x000fe200078e0204 */
[----:B------:R-:W-:Y:S01]  /*38f0*/  @P0 R2UR UR17, R101 ;  /* 0x00000000651102ca */ /* 0x000fe200000e0000 */
[----:B------:R-:W-:Y:S01]  /*3900*/  UMOV UR4, 0x0 ;  /* 0x0000000000047882 */ /* 0x000fe20000000000 */
[----:B------:R-:W-:Y:S01]  /*3910*/  @P0 R2UR UR8, R92 ;  /* 0x000000005c0802ca */ /* 0x000fe200000e0000 */
[----:B------:R-:W-:Y:S01]  /*3920*/  UIADD3 UR10, UPT, UPT, UR18, 0x20, URZ ;  /* 0x00000020120a7890 */ /* 0x000fe2000fffe0ff */
[----:B------:R-:W-:Y:S01]  /*3930*/  SHF.L.U32 R95, R20, 0x1f, RZ ;  /* 0x0000001f145f7819 */ /* 0x000fe200000006ff */
[----:B------:R-:W-:Y:S01]  /*3940*/  UMOV UR15, UR25 ;  /* 0x00000019000f7c82 */ /* 0x000fe20008000000 */
[----:B------:R-:W-:Y:S01]  /*3950*/  UMOV UR12, UR28 ;  /* 0x0000001c000c7c82 */ /* 0x000fe20008000000 */
[----:B------:R-:W-:Y:S01]  /*3960*/  UMOV UR14, UR7 ;  /* 0x00000007000e7c82 */ /* 0x000fe20008000000 */
[----:B------:R4:W4:Y:S01]  /*3970*/  SYNCS.PHASECHK.TRANS64.TRYWAIT P4, [R98+URZ+0x20], R95 ;  /* 0x0000205f620075a7 */ /* 0x00092200080811ff */
[----:B------:R-:W-:Y:S01]  /*3980*/  UMOV UR9, UR15 ;  /* 0x0000000f00097c82 */ /* 0x000fe20008000000 */
[----:B------:R-:W-:Y:S01]  /*3990*/  @P0 VIADD R92, R96, 0x8c00 ;  /* 0x00008c00605c0836 */ /* 0x000fe20000000000 */
[----:B------:R-:W-:Y:S01]  /*39a0*/  MOV.SPILL R90, UR53 ;  /* 0x00000035005a7c02 */ /* 0x000fe20009000f00 */
[----:B------:R-:W-:Y:S01]  /*39b0*/  UMOV UR49, UR15 ;  /* 0x0000000f00317c82 */ /* 0x000fe20008000000 */
[----:B------:R-:W-:Y:S01]  /*39c0*/  MOV.SPILL R89, UR52 ;  /* 0x0000003400597c02 */ /* 0x000fe20009000f00 */
[----:B------:R-:W-:Y:S01]  /*39d0*/  UMOV UR50, UR18 ;  /* 0x0000001200327c82 */ /* 0x000fe20008000000 */
[----:B------:R-:W-:Y:S01]  /*39e0*/  MOV.SPILL R88, UR51 ;  /* 0x0000003300587c02 */ /* 0x000fe20009000f00 */
[----:B------:R-:W-:Y:S01]  /*39f0*/  UMOV UR33, UR15 ;  /* 0x0000000f00217c82 */ /* 0x000fe20008000000 */
[----:B------:R-:W-:Y:S01]  /*3a00*/  R2UR UR51, R78 ;  /* 0x000000004e3372ca */ /* 0x000fe200000e0000 */
[----:B--2---:R-:W-:Y:S01]  /*3a10*/  @P0 IMAD R2, R5, UR44, R2 ;  /* 0x0000002c05020c24 */ /* 0x004fe2000f8e0202 */
[----:B------:R-:W-:Y:S01]  /*3a20*/  R2UR UR52, R77 ;  /* 0x000000004d3472ca */ /* 0x000fe200000e0000 */
[----:B-1----:R-:W-:Y:S01]  /*3a30*/  @P0 IMAD R3, R6, UR45, R3 ;  /* 0x0000002d06030c24 */ /* 0x002fe2000f8e0203 */
[----:B------:R-:W-:Y:S01]  /*3a40*/  R2UR UR53, R76 ;  /* 0x000000004c3572ca */ /* 0x000fe200000e0000 */
[----:B---3--:R-:W-:Y:S01]  /*3a50*/  @P0 IMAD R0, R7, UR46, R0 ;  /* 0x0000002e07000c24 */ /* 0x008fe2000f8e0200 */
[----:B------:R-:W-:Y:S01]  /*3a60*/  R2UR UR54, R79 ;  /* 0x000000004f3672ca */ /* 0x000fe200000e0000 */
[----:B------:R-:W-:Y:S01]  /*3a70*/  @P0 IMAD.U32 R97, R3, 0x20, R2 ;  /* 0x0000002003610824 */ /* 0x000fe200078e0002 */
[----:B------:R-:W-:Y:S01]  /*3a80*/  @P0 R2UR UR48, R92 ;  /* 0x000000005c3002ca */ /* 0x000fe200000e0000 */
[----:B------:R-:W-:Y:S01]  /*3a90*/  @P0 VIADD R92, R96, 0x9000 ;  /* 0x00009000605c0836 */ /* 0x000fe20000000000 */
[----:B------:R-:W-:Y:S01]  /*3aa0*/  MOV.SPILL R87, UR35 ;  /* 0x0000002300577c02 */ /* 0x000fe20009000f00 */
[----:B------:R-:W-:Y:S01]  /*3ab0*/  @P0 IMAD.U32 R97, R0, 0x400, R97 ;  /* 0x0000040000610824 */ /* 0x000fe200078e0061 */
[----:B------:R-:W-:Y:S01]  /*3ac0*/  R2UR UR35, R74 ;  /* 0x000000004a2372ca */ /* 0x000fe200000e0000 */
[----:B------:R-:W-:Y:S01]  /*3ad0*/  UMOV UR34, UR18 ;  /* 0x0000001200227c82 */ /* 0x000fe20008000000 */
[----:B------:R-:W-:Y:S01]  /*3ae0*/  R2UR UR36, R73 ;  /* 0x00000000492472ca */ /* 0x000fe200000e0000 */
[----:B------:R-:W-:Y:S01]  /*3af0*/  UMOV UR65, UR15 ;  /* 0x0000000f00417c82 */ /* 0x000fe20008000000 */
[----:B------:R-:W-:Y:S01]  /*3b00*/  @P0 R2UR UR5, R97 ;  /* 0x00000000610502ca */ /* 0x000fe200000e0000 */
[----:B------:R-:W-:Y:S01]  /*3b10*/  UMOV UR66, UR18 ;  /* 0x0000001200427c82 */ /* 0x000fe20008000000 */
[----:B------:R-:W-:Y:S01]  /*3b20*/  R2UR UR37, R72 ;  /* 0x00000000482572ca */ /* 0x000fe200000e0000 */
[----:B------:R-:W-:Y:S01]  /*3b30*/  UMOV UR7, UR54 ;  /* 0x0000003600077c82 */ /* 0x000fe20008000000 */
[----:B------:R-:W-:Y:S01]  /*3b40*/  R2UR UR38, R75 ;  /* 0x000000004b2672ca */ /* 0x000fe200000e0000 */
[----:B------:R-:W-:Y:S01]  /*3b50*/  UMOV UR57, UR15 ;  /* 0x0000000f00397c82 */ /* 0x000fe20008000000 */
[----:B------:R-:W-:Y:S01]  /*3b60*/  UMOV UR58, UR18 ;  /* 0x00000012003a7c82 */ /* 0x000fe20008000000 */
[----:B------:R-:W-:Y:S01]  /*3b70*/  UMOV UR41, UR15 ;  /* 0x0000000f00297c82 */ /* 0x000fe20008000000 */
[----:B------:R-:W-:Y:S05]  /*3b80*/  UMOV UR42, UR18 ;  /* 0x00000012002a7c82 */ /* 0x000fea0008000000 */
[----:B------:R-:W-:Y:S01]  /*3b90*/  IMAD.U32 R93, RZ, RZ, UR5 ;  /* 0x00000005ff5d7e24 */ /* 0x000fe2000f8e00ff */
[----:B------:R-:W-:Y:S04]  /*3ba0*/  UMOV UR5, 0x10000000 ;  /* 0x1000000000057882 */ /* 0x000fe80000000000 */
[----:B------:R-:W-:Y:S04]  /*3bb0*/  @P0 PRMT R93, R93, 0x5410, RZ ;  /* 0x000054105d5d0816 */ /* 0x000fe800000000ff */
[----:B------:R-:W-:Y:S11]  /*3bc0*/  @P0 R2UR UR6, R93 ;  /* 0x000000005d0602ca */ /* 0x000ff600000e0000 */
[----:B------:R-:W-:Y:S02]  /*3bd0*/  @!UPT UIADD3 URZ, UPT, UPT, URZ, URZ, URZ ;  /* 0x000000fffffff290 */ /* 0x000fe4000fffe0ff */
[----:B------:R1:W-:Y:S01]  /*3be0*/  UTMALDG.5D.IM2COL.2CTA [UR24], [UR16], UR6, desc[UR4] ;  /* 0x00000418100073b4 */ /* 0x0003e20008261006 */
[----:B------:R2:W-:Y:S01]  /*3bf0*/  UTMALDG.5D.IM2COL.2CTA [UR8], [UR16], UR6, desc[UR4] ;  /* 0x00000408100073b4 */ /* 0x0005e20008261006 */
[----:B------:R3:W-:Y:S01]  /*3c00*/  UTMALDG.5D.IM2COL.2CTA [UR48], [UR16], UR6, desc[UR4] ;  /* 0x00000430100073b4 */ /* 0x0007e20008261006 */
[----:B-1----:R-:W-:Y:S01]  /*3c10*/  R2UR UR27, R70 ;  /* 0x00000000461b72ca */ /* 0x002fe200000e0000 */
[----:B------:R-:W-:Y:S01]  /*3c20*/  UMOV UR25, UR15 ;  /* 0x0000000f00197c82 */ /* 0x000fe20008000000 */
[----:B------:R-:W-:Y:S01]  /*3c30*/  R2UR UR28, R69 ;  /* 0x00000000451c72ca */ /* 0x000fe200000e0000 */
[----:B------:R-:W-:Y:S01]  /*3c40*/  UMOV UR26, UR18 ;  /* 0x00000012001a7c82 */ /* 0x000fe20008000000 */
[----:B------:R-:W-:Y:S02]  /*3c50*/  R2UR UR29, R68 ;  /* 0x00000000441d72ca */ /* 0x000fe400000e0000 */
[----:B------:R-:W-:Y:S02]  /*3c60*/  R2UR UR30, R71 ;  /* 0x00000000471e72ca */ /* 0x000fe400000e0000 */
[----:B--2---:R-:W-:Y:S01]  /*3c70*/  @P0 R2UR UR8, R92 ;  /* 0x000000005c0802ca */ /* 0x004fe200000e0000 */
[----:B------:R-:W-:Y:S01]  /*3c80*/  UMOV UR9, UR53 ;  /* 0x0000003500097c82 */ /* 0x000fe20008000000 */
[----:B------:R-:W-:Y:S01]  /*3c90*/  UMOV UR11, UR51 ;  /* 0x00000033000b7c82 */ /* 0x000fe20008000000 */
[----:B------:R-:W-:Y:S01]  /*3ca0*/  UMOV UR13, UR9 ;  /* 0x00000009000d7c82 */ /* 0x000fe20008000000 */
[----:B------:R-:W-:Y:S01]  /*3cb0*/  UMOV UR12, UR52 ;  /* 0x00000034000c7c82 */ /* 0x000fe20008000000 */
[----:B------:R-:W-:Y:S01]  /*3cc0*/  UMOV UR14, UR7 ;  /* 0x00000007000e7c82 */ /* 0x000fe20008000000 */
[----:B------:R-:W-:Y:S01]  /*3cd0*/  UMOV UR9, UR15 ;  /* 0x0000000f00097c82 */ /* 0x000fe20008000000 */
[----:B------:R-:W-:Y:S01]  /*3ce0*/  @P0 VIADD R92, R96, 0x9400 ;  /* 0x00009400605c0836 */ /* 0x000fe20000000000 */
[----:B---3--:R-:W-:Y:S01]  /*3cf0*/  R2UR UR51, R66 ;  /* 0x00000000423372ca */ /* 0x008fe200000e0000 */
[----:B------:R-:W-:Y:S01]  /*3d00*/  UMOV UR7, UR38 ;  /* 0x0000002600077c82 */ /* 0x000fe20008000000 */
[----:B------:R-:W-:Y:S02]  /*3d10*/  R2UR UR52, R65 ;  /* 0x00000000413472ca */ /* 0x000fe400000e0000 */
[----:B------:R-:W-:Y:S01]  /*3d20*/  @P0 R2UR UR32, R92 ;  /* 0x000000005c2002ca */ /* 0x000fe200000e0000 */
[----:B------:R1:W-:Y:S01]  /*3d30*/  UTMALDG.5D.IM2COL.2CTA [UR8], [UR16], UR6, desc[UR4] ;  /* 0x00000408100073b4 */ /* 0x0003e20008261006 */
[----:B------:R-:W-:Y:S01]  /*3d40*/  @P0 VIADD R92, R96, 0x9800 ;  /* 0x00009800605c0836 */ /* 0x000fe20000000000 */
[----:B------:R-:W-:Y:S02]  /*3d50*/  R2UR UR53, R64 ;  /* 0x00000000403572ca */ /* 0x000fe400000e0000 */
[----:B------:R-:W-:Y:S08]  /*3d60*/  R2UR UR54, R67 ;  /* 0x00000000433672ca */ /* 0x000ff000000e0000 */
[----:B------:R2:W-:Y:S01]  /*3d70*/  UTMALDG.5D.IM2COL.2CTA [UR32], [UR16], UR6, desc[UR4] ;  /* 0x00000420100073b4 */ /* 0x0005e20008261006 */
[----:B-1----:R-:W-:Y:S01]  /*3d80*/  @P0 R2UR UR8, R92 ;  /* 0x000000005c0802ca */ /* 0x002fe200000e0000 */
[----:B------:R-:W-:Y:S01]  /*3d90*/  UMOV UR9, UR37 ;  /* 0x0000002500097c82 */ /* 0x000fe20008000000 */
[----:B------:R-:W-:Y:S01]  /*3da0*/  UMOV UR11, UR35 ;  /* 0x00000023000b7c82 */ /* 0x000fe20008000000 */
[----:B------:R-:W-:Y:S01]  /*3db0*/  UMOV UR13, UR9 ;  /* 0x00000009000d7c82 */ /* 0x000fe20008000000 */
[----:B------:R-:W-:Y:S01]  /*3dc0*/  UMOV UR12, UR36 ;  /* 0x00000024000c7c82 */ /* 0x000fe20008000000 */
[----:B------:R-:W-:Y:S01]  /*3dd0*/  UMOV UR14, UR7 ;  /* 0x00000007000e7c82 */ /* 0x000fe20008000000 */
[----:B------:R-:W-:Y:S01]  /*3de0*/  UMOV UR9, UR15 ;  /* 0x0000000f00097c82 */ /* 0x000fe20008000000 */
[----:B------:R-:W-:Y:S01]  /*3df0*/  @P0 VIADD R92, R96, 0x9c00 ;  /* 0x00009c00605c0836 */ /* 0x000fe20000000000 */
[----:B------:R-:W-:Y:S04]  /*3e00*/  UMOV UR7, UR30 ;  /* 0x0000001e00077c82 */ /* 0x000fe80008000000 */
[----:B------:R-:W-:Y:S01]  /*3e10*/  @P0 R2UR UR24, R92 ;  /* 0x000000005c1802ca */ /* 0x000fe200000e0000 */
[----:B------:R1:W-:Y:S01]  /*3e20*/  UTMALDG.5D.IM2COL.2CTA [UR8], [UR16], UR6, desc[UR4] ;  /* 0x00000408100073b4 */ /* 0x0003e20008261006 */
[----:B------:R-:W-:Y:S01]  /*3e30*/  @P0 VIADD R92, R96, 0xa000 ;  /* 0x0000a000605c0836 */ /* 0x000fe20000000000 */
[----:B--2---:R-:W-:Y:S02]  /*3e40*/  R2UR UR35, R62 ;  /* 0x000000003e2372ca */ /* 0x004fe400000e0000 */
[----:B------:R-:W-:Y:S02]  /*3e50*/  R2UR UR36, R61 ;  /* 0x000000003d2472ca */ /* 0x000fe400000e0000 */
[----:B------:R-:W-:Y:S02]  /*3e60*/  R2UR UR37, R60 ;  /* 0x000000003c2572ca */ /* 0x000fe400000e0000 */
[----:B------:R-:W-:Y:S04]  /*3e70*/  R2UR UR38, R63 ;  /* 0x000000003f2672ca */ /* 0x000fe800000e0000 */
        /* <DEDUP_REMOVED lines=104> */
[----:B------:R-:W-:Y:S01]  /*4500*/  @P0 VIADD R92, R96, 0xd400 ;  /* 0x0000d400605c0836 */ /* 0x000fe20000000000 */
[----:B------:R-:W-:Y:S01]  /*4510*/  UMOV UR9, UR29 ;  /* 0x0000001d00097c82 */ /* 0x000fe20008000000 */
[----:B------:R-:W-:Y:S01]  /*4520*/  UMOV UR11, UR27 ;  /* 0x0000001b000b7c82 */ /* 0x000fe20008000000 */
[----:B------:R-:W-:Y:S01]  /*4530*/  UMOV UR13, UR9 ;  /* 0x00000009000d7c82 */ /* 0x000fe20008000000 */
[----:B------:R-:W-:Y:S01]  /*4540*/  UMOV UR12, UR28 ;  /* 0x0000001c000c7c82 */ /* 0x000fe20008000000 */
[----:B------:R-:W-:Y:S01]  /*4550*/  @P0 R2UR UR48, R92 ;  /* 0x000000005c3002ca */ /* 0x000fe200000e0000 */
[----:B------:R-:W-:Y:S01]  /*4560*/  UMOV UR14, UR7 ;  /* 0x00000007000e7c82 */ /* 0x000fe20008000000 */
[----:B------:R-:W-:Y:S01]  /*4570*/  UMOV UR9, UR15 ;  /* 0x0000000f00097c82 */ /* 0x000fe20008000000 */
[----:B------:R-:W-:Y:S01]  /*4580*/  UMOV UR7, UR54 ;  /* 0x0000003600077c82 */ /* 0x000fe20008000000 */
[----:B--2---:R-:W-:Y:S03]  /*4590*/  R2UR UR27, R34 ;  /* 0x00000000221b72ca */ /* 0x004fe600000e0000 */
[----:B------:R1:W-:Y:S01]  /*45a0*/  UTMALDG.5D.IM2COL.2CTA [UR8], [UR16], UR6, desc[UR4] ;  /* 0x00000408100073b4 */ /* 0x0003e20008261006 */
[----:B------:R-:W-:Y:S02]  /*45b0*/  R2UR UR28, R33 ;  /* 0x00000000211c72ca */ /* 0x000fe400000e0000 */
[----:B------:R-:W-:Y:S02]  /*45c0*/  R2UR UR29, R32 ;  /* 0x00000000201d72ca */ /* 0x000fe400000e0000 */
[----:B------:R-:W-:Y:S01]  /*45d0*/  R2UR UR30, R35 ;  /* 0x00000000231e72ca */ /* 0x000fe200000e0000 */
[----:B------:R2:W-:Y:S01]  /*45e0*/  UTMALDG.5D.IM2COL.2CTA [UR48], [UR16], UR6, desc[UR4] ;  /* 0x00000430100073b4 */ /* 0x0005e20008261006 */
[----:B-1----:R-:W-:Y:S01]  /*45f0*/  UMOV UR11, UR51 ;  /* 0x00000033000b7c82 */ /* 0x002fe20008000000 */
[----:B------:R-:W-:Y:S01]  /*4600*/  UMOV UR9, UR53 ;  /* 0x0000003500097c82 */ /* 0x000fe20008000000 */
[----:B------:R-:W-:Y:S01]  /*4610*/  UMOV UR12, UR52 ;  /* 0x00000034000c7c82 */ /* 0x000fe20008000000 */
[----:B------:R-:W-:Y:S01]  /*4620*/  UMOV UR13, UR9 ;  /* 0x00000009000d7c82 */ /* 0x000fe20008000000 */
[----:B------:R-:W-:Y:S01]  /*4630*/  UMOV UR14, UR7 ;  /* 0x00000007000e7c82 */ /* 0x000fe20008000000 */
[----:B------:R-:W-:Y:S01]  /*4640*/  UMOV UR9, UR15 ;  /* 0x0000000f00097c82 */ /* 0x000fe20008000000 */
[----:B------:R-:W-:Y:S01]  /*4650*/  UMOV UR7, UR38 ;  /* 0x0000002600077c82 */ /* 0x000fe20008000000 */
[----:B--2---:R-:W-:Y:S01]  /*4660*/  R2UR.FILL UR51, R88 ;  /* 0x00000000583372ca */ /* 0x004fe200004e0000 */
[----:B------:R-:W-:Y:S01]  /*4670*/  @P0 VIADD R88, R96, 0xd800 ;  /* 0x0000d80060580836 */ /* 0x000fe20000000000 */
[----:B------:R-:W-:Y:S02]  /*4680*/  R2UR.FILL UR54, R91 ;  /* 0x000000005b3672ca */ /* 0x000fe400004e0000 */
[----:B------:R-:W-:Y:S02]  /*4690*/  R2UR.FILL UR53, R90 ;  /* 0x000000005a3572ca */ /* 0x000fe400004e0000 */
[----:B------:R-:W-:Y:S01]  /*46a0*/  @P0 R2UR UR8, R88 ;  /* 0x00000000580802ca */ /* 0x000fe200000e0000 */
[----:B------:R-:W-:Y:S01]  /*46b0*/  @P0 VIADD R88, R96, 0xdc00 ;  /* 0x0000dc0060580836 */ /* 0x000fe20000000000 */
[----:B------:R-:W-:Y:S04]  /*46c0*/  R2UR.FILL UR52, R89 ;  /* 0x00000000593472ca */ /* 0x000fe800004e0000 */
[----:B------:R-:W-:Y:S07]  /*46d0*/  @P0 R2UR UR32, R88 ;  /* 0x00000000582002ca */ /* 0x000fee00000e0000 */
[----:B------:R1:W-:Y:S06]  /*46e0*/  UTMALDG.5D.IM2COL.2CTA [UR8], [UR16], UR6, desc[UR4] ;  /* 0x00000408100073b4 */ /* 0x0003ec0008261006 */
        /* <DEDUP_REMOVED lines=9> */
[C---:B------:R-:W-:Y:S01]  /*4780*/  @P0 VIADD R87, R96.reuse, 0xe000 ;  /* 0x0000e00060570836 */ /* 0x040fe20000000000 */
[----:B------:R-:W-:Y:S01]  /*4790*/  UMOV UR36, UR44 ;  /* 0x0000002c00247c82 */ /* 0x000fe20008000000 */
[----:B------:R-:W-:Y:S01]  /*47a0*/  UMOV UR37, UR45 ;  /* 0x0000002d00257c82 */ /* 0x000fe20008000000 */
[----:B------:R-:W-:Y:S02]  /*47b0*/  UMOV UR38, UR46 ;  /* 0x0000002e00267c82 */ /* 0x000fe40008000000 */
[----:B------:R-:W-:Y:S01]  /*47c0*/  @P0 R2UR UR8, R87 ;  /* 0x00000000570802ca */ /* 0x000fe200000e0000 */
[C---:B------:R-:W-:Y:S05]  /*47d0*/  @P0 VIADD R87, R96.reuse, 0xe400 ;  /* 0x0000e40060570836 */ /* 0x040fea0000000000 */
        /* <DEDUP_REMOVED lines=16> */
[----:B------:R-:W-:Y:S01]  /*48e0*/  @P0 R2UR UR64, R85 ;  /* 0x00000000554002ca */ /* 0x000fe200000e0000 */
[C---:B------:R-:W-:Y:S06]  /*48f0*/  @P0 VIADD R85, R96.reuse, 0xf000 ;  /* 0x0000f00060550836 */ /* 0x040fec0000000000 */
[----:B------:R1:W-:Y:S06]  /*4900*/  UTMALDG.5D.IM2COL.2CTA [UR8], [UR16], UR6, desc[UR4] ;  /* 0x00000408100073b4 */ /* 0x0003ec0008261006 */
[----:B------:R-:W-:Y:S01]  /*4910*/  UTMALDG.5D.IM2COL.2CTA [UR64], [UR16], UR6, desc[UR4] ;  /* 0x00000440100073b4 */ /* 0x000fe20008261006 */
[----:B-1----:R-:W-:Y:S01]  /*4920*/  @P0 R2UR UR8, R85 ;  /* 0x00000000550802ca */ /* 0x002fe200000e0000 */
[----:B------:R-:W-:Y:S01]  /*4930*/  UMOV UR11, UR67 ;  /* 0x00000043000b7c82 */ /* 0x000fe20008000000 */
[----:B------:R-:W-:Y:S01]  /*4940*/  UMOV UR12, UR68 ;  /* 0x00000044000c7c82 */ /* 0x000fe20008000000 */
[----:B------:R-:W-:Y:S01]  /*4950*/  UMOV UR13, UR69 ;  /* 0x00000045000d7c82 */ /* 0x000fe20008000000 */
[----:B------:R-:W-:Y:S01]  /*4960*/  UMOV UR14, UR70 ;  /* 0x00000046000e7c82 */ /* 0x000fe20008000000 */
[C---:B------:R-:W-:Y:S05]  /*4970*/  @P0 VIADD R85, R96.reuse, 0xf400 ;  /* 0x0000f40060550836 */ /* 0x040fea0000000000 */
[----:B------:R-:W-:Y:S01]  /*4980*/  @P0 R2UR UR56, R85 ;  /* 0x00000000553802ca */ /* 0x000fe200000e0000 */
[C---:B------:R-:W-:Y:S02]  /*4990*/  @P0 VIADD R85, R96.reuse, 0xf800 ;  /* 0x0000f80060550836 */ /* 0x040fe40000000000 */
[----:B------:R1:W-:Y:S10]  /*49a0*/  UTMALDG.5D.IM2COL.2CTA [UR8], [UR16], UR6, desc[UR4] ;  /* 0x00000408100073b4 */ /* 0x0003f40008261006 */
[----:B------:R-:W-:Y:S01]  /*49b0*/  UTMALDG.5D.IM2COL.2CTA [UR56], [UR16], UR6, desc[UR4] ;  /* 0x00000438100073b4 */ /* 0x000fe20008261006 */
[----:B-1----:R-:W-:Y:S01]  /*49c0*/  @P0 R2UR UR8, R85 ;  /* 0x00000000550802ca */ /* 0x002fe200000e0000 */
[----:B------:R-:W-:Y:S01]  /*49d0*/  UMOV UR11, UR59 ;  /* 0x0000003b000b7c82 */ /* 0x000fe20008000000 */
[----:B------:R-:W-:Y:S01]  /*49e0*/  UMOV UR12, UR60 ;  /* 0x0000003c000c7c82 */ /* 0x000fe20008000000 */
[----:B------:R-:W-:Y:S01]  /*49f0*/  UMOV UR13, UR61 ;  /* 0x0000003d000d7c82 */ /* 0x000fe20008000000 */
[----:B------:R-:W-:Y:S01]  /*4a00*/  UMOV UR14, UR62 ;  /* 0x0000003e000e7c82 */ /* 0x000fe20008000000 */
[C---:B------:R-:W-:Y:S02]  /*4a10*/  @P0 VIADD R85, R96.reuse, 0xfc00 ;  /* 0x0000fc0060550836 */ /* 0x040fe40000000000 */
[----:B------:R-:W-:Y:S03]  /*4a20*/  @P0 VIADD R96, R96, 0x10000 ;  /* 0x0001000060600836 */ /* 0x000fe60000000000 */
[----:B------:R-:W-:Y:S02]  /*4a30*/  @P0 R2UR UR48, R85 ;  /* 0x00000000553002ca */ /* 0x000fe400000e0000 */
[----:B------:R-:W-:Y:S01]  /*4a40*/  @P0 IADD3 R85, P5, PT, R28, 0x200, RZ ;  /* 0x000002001c550810 */ /* 0x000fe20007fbe0ff */
[----:B------:R1:W-:Y:S10]  /*4a50*/  UTMALDG.5D.IM2COL.2CTA [UR8], [UR16], UR6, desc[UR4] ;  /* 0x00000408100073b4 */ /* 0x0003f40008261006 */
[----:B------:R-:W-:Y:S01]  /*4a60*/  UTMALDG.5D.IM2COL.2CTA [UR48], [UR16], UR6, desc[UR4] ;  /* 0x00000430100073b4 */ /* 0x000fe20008261006 */
[----:B-1----:R-:W-:Y:S01]  /*4a70*/  @P0 R2UR UR8, R96 ;  /* 0x00000000600802ca */ /* 0x002fe200000e0000 */
[----:B------:R-:W-:Y:S01]  /*4a80*/  UMOV UR11, UR51 ;  /* 0x00000033000b7c82 */ /* 0x000fe20008000000 */
[----:B------:R-:W-:Y:S01]  /*4a90*/  UMOV UR12, UR52 ;  /* 0x00000034000c7c82 */ /* 0x000fe20008000000 */
[----:B------:R-:W-:Y:S01]  /*4aa0*/  UMOV UR13, UR53 ;  /* 0x00000035000d7c82 */ /* 0x000fe20008000000 */
[----:B------:R-:W-:Y:S09]  /*4ab0*/  UMOV UR14, UR54 ;  /* 0x00000036000e7c82 */ /* 0x000ff20008000000 */
[----:B------:R1:W-:Y:S02]  /*4ac0*/  UTMALDG.5D.IM2COL.2CTA [UR8], [UR16], UR6, desc[UR4] ;  /* 0x00000408100073b4 */ /* 0x0003e40008261006 */
[----:B-1----:R-:W-:Y:S01]  /*4ad0*/  @P0 R2UR UR6, R85 ;  /* 0x00000000550602ca */ /* 0x002fe200000e0000 */
[----:B------:R-:W-:Y:S01]  /*4ae0*/  @P0 IMAD.X R85, RZ, RZ, R29, P5 ;  /* 0x000000ffff550224 */ /* 0x000fe200028e061d */
[----:B------:R-:W-:Y:S01]  /*4af0*/  UMOV UR11, UR43 ;  /* 0x0000002b000b7c82 */ /* 0x000fe20008000000 */
[----:B------:R-:W-:Y:S01]  /*4b00*/  UMOV UR12, UR44 ;  /* 0x0000002c000c7c82 */ /* 0x000fe20008000000 */
[----:B------:R-:W-:Y:S01]  /*4b10*/  UMOV UR13, UR45 ;  /* 0x0000002d000d7c82 */ /* 0x000fe20008000000 */
[----:B------:R-:W-:Y:S01]  /*4b20*/  UMOV UR14, UR46 ;  /* 0x0000002e000e7c82 */ /* 0x000fe20008000000 */
[----:B------:R-:W-:Y:S07]  /*4b30*/  UMOV UR17, UR15 ;  /* 0x0000000f00117c82 */ /* 0x000fee0008000000 */
[----:B------:R-:W-:Y:S01]  /*4b40*/  IMAD.U32 R88, RZ, RZ, UR6 ;  /* 0x00000006ff587e24 */ /* 0x000fe2000f8e00ff */
[----:B------:R-:W-:Y:S01]  /*4b50*/  @P0 R2UR UR6, R85 ;  /* 0x00000000550602ca */ /* 0x000fe200000e0000 */
[----:B------:R-:W-:Y:S04]  /*4b60*/  @P0 IMAD R85, R31, 0x2000, R4 ;  /* 0x000020001f550824 */ /* 0x000fe800078e0204 */
[----:B------:R-:W-:Y:S05]  /*4b70*/  @P0 VIADD R31, R85, 0x28400 ;  /* 0x00028400551f0836 */ /* 0x000fea0000000000 */
[----:B------:R-:W-:Y:S01]  /*4b80*/  @P0 R2UR UR40, R31 ;  /* 0x000000001f2802ca */ /* 0x000fe200000e0000 */
[----:B------:R-:W-:Y:S02]  /*4b90*/  @P0 VIADD R31, R85, 0x28800 ;  /* 0x00028800551f0836 */ /* 0x000fe40000000000 */
[----:B------:R-:W-:Y:S01]  /*4ba0*/  IMAD.U32 R89, RZ, RZ, UR6 ;  /* 0x00000006ff597e24 */ /* 0x000fe2000f8e00ff */
[----:B------:R-:W-:Y:S01]  /*4bb0*/  @P0 R2UR UR6, R88 ;  /* 0x00000000580602ca */ /* 0x000fe200000e0000 */
[----:B------:R-:W-:Y:S01]  /*4bc0*/  IMAD.U32 R88, RZ, RZ, UR44 ;  /* 0x0000002cff587e24 */ /* 0x000fe2000f8e00ff */
[----:B------:R-:W-:Y:S01]  /*4bd0*/  @P0 R2UR UR8, R31 ;  /* 0x000000001f0802ca */ /* 0x000fe200000e0000 */
[----:B------:R-:W-:Y:S01]  /*4be0*/  @P0 VIADD R31, R85, 0x28c00 ;  /* 0x00028c00551f0836 */ /* 0x000fe20000000000 */
[----:B------:R-:W-:Y:S01]  /*4bf0*/  @P0 R2UR UR7, R89 ;  /* 0x00000000590702ca */ /* 0x000fe200000e0000 */
[----:B------:R-:W-:Y:S03]  /*4c00*/  VIADD R88, R88, 0x1 ;  /* 0x0000000158587836 */ /* 0x000fe60000000000 */
[----:B------:R-:W-:Y:S01]  /*4c10*/  @P0 R2UR UR32, R31 ;  /* 0x000000001f2002ca */ /* 0x000fe200000e0000 */
[----:B------:R-:W-:Y:S01]  /*4c20*/  @P0 VIADD R31, R85, 0x29000 ;  /* 0x00029000551f0836 */ /* 0x000fe20000000000 */
[C---:B------:R-:W-:Y:S04]  /*4c30*/  ISETP.NE.AND P6, PT, R88.reuse, R19, PT ;  /* 0x000000135800720c */ /* 0x040fe80003fc5270 */
[----:B------:R-:W-:Y:S03]  /*4c40*/  SEL R88, R88, RZ, P6 ;  /* 0x000000ff58587207 */ /* 0x000fe60003000000 */
[----:B------:R1:W-:Y:S01]  /*4c50*/  UTMALDG.5D.2CTA [UR40], [UR6], desc[UR4] ;  /* 0x00000428060075b4 */ /* 0x0003e20008221000 */
[----:B------:R2:W-:Y:S03]  /*4c60*/  UTMALDG.5D.2CTA [UR8], [UR6], desc[UR4] ;  /* 0x00000408060075b4 */ /* 0x0005e60008221000 */
[----:B------:R-:W-:Y:S01]  /*4c70*/  UTMALDG.5D.2CTA [UR32], [UR6], desc[UR4] ;  /* 0x00000420060075b4 */ /* 0x000fe20008221000 */
[----:B-1----:R-:W-:Y:S02]  /*4c80*/  R2UR UR44, R88 ;  /* 0x00000000582c72ca */ /* 0x002fe400000e0000 */
[----:B--2---:R-:W-:Y:S01]  /*4c90*/  @P0 R2UR UR8, R31 ;  /* 0x000000001f0802ca */ /* 0x004fe200000e0000 */
[----:B------:R-:W-:Y:S01]  /*4ca0*/  UMOV UR11, UR35 ;  /* 0x00000023000b7c82 */ /* 0x000fe20008000000 */
[----:B------:R-:W-:Y:S05]  /*4cb0*/  @P0 VIADD R31, R85, 0x29400 ;  /* 0x00029400551f0836 */ /* 0x000fea0000000000 */
[----:B------:R-:W-:Y:S01]  /*4cc0*/  @P0 R2UR UR24, R31 ;  /* 0x000000001f1802ca */ /* 0x000fe200000e0000 */
[----:B------:R-:W-:Y:S05]  /*4cd0*/  @P0 VIADD R31, R85, 0x29800 ;  /* 0x00029800551f0836 */ /* 0x000fea0000000000 */
[----:B------:R1:W-:Y:S07]  /*4ce0*/  UTMALDG.5D.2CTA [UR8], [UR6], desc[UR4] ;  /* 0x00000408060075b4 */ /* 0x0003ee0008221000 */
[----:B------:R-:W-:Y:S01]  /*4cf0*/  UTMALDG.5D.2CTA [UR24], [UR6], desc[UR4] ;  /* 0x00000418060075b4 */ /* 0x000fe20008221000 */
[----:B-1----:R-:W-:Y:S01]  /*4d00*/  @P0 R2UR UR8, R31 ;  /* 0x000000001f0802ca */ /* 0x002fe200000e0000 */
[----:B------:R-:W-:Y:S01]  /*4d10*/  UMOV UR11, UR27 ;  /* 0x0000001b000b7c82 */ /* 0x000fe20008000000 */
[C---:B------:R-:W-:Y:S02]  /*4d20*/  @P0 VIADD R31, R85.reuse, 0x29c00 ;  /* 0x00029c00551f0836 */ /* 0x040fe40000000000 */
[----:B------:R-:W-:Y:S03]  /*4d30*/  @P0 VIADD R85, R85, 0x2a000 ;  /* 0x0002a00055550836 */ /* 0x000fe60000000000 */
[----:B------:R-:W-:Y:S01]  /*4d40*/  @P0 R2UR UR16, R31 ;  /* 0x000000001f1002ca */ /* 0x000fe200000e0000 */
[----:B------:R-:W-:Y:S04]  /*4d50*/  IMAD.U32 R31, RZ, RZ, UR46 ;  /* 0x0000002eff1f7e24 */ /* 0x000fe8000f8e00ff */
[----:B------:R-:W-:Y:S01]  /*4d60*/  VIADD R90, R31, 0x1 ;  /* 0x000000011f5a7836 */ /* 0x000fe20000000000 */
[----:B------:R1:W-:Y:S01]  /*4d70*/  UTMALDG.5D.2CTA [UR8], [UR6], desc[UR4] ;  /* 0x00000408060075b4 */ /* 0x0003e20008221000 */
[----:B------:R-:W-:Y:S06]  /*4d80*/  IMAD.MOV.U32 R31, RZ, RZ, R27 ;  /* 0x000000ffff1f7224 */ /* 0x000fec00078e001b */
[----:B------:R2:W-:Y:S01]  /*4d90*/  UTMALDG.5D.2CTA [UR16], [UR6], desc[UR4] ;  /* 0x00000410060075b4 */ /* 0x0005e20008221000 */
[----:B-1----:R-:W-:Y:S01]  /*4da0*/  @P0 R2UR UR8, R85 ;  /* 0x00000000550802ca */ /* 0x002fe200000e0000 */
[----:B------:R-:W-:Y:S01]  /*4db0*/  IMAD.U32 R85, RZ, RZ, UR45 ;  /* 0x0000002dff557e24 */ /* 0x000fe2000f8e00ff */
[----:B------:R-:W-:Y:S03]  /*4dc0*/  UMOV UR11, UR19 ;  /* 0x00000013000b7c82 */ /* 0x000fe60008000000 */
[----:B------:R-:W-:Y:S02]  /*4dd0*/  VIADD R85, R85, 0x1 ;  /* 0x0000000155557836 */ /* 0x000fe40000000000 */
[----:B------:R-:W-:Y:S05]  /*4de0*/  @P6 IMAD R85, RZ, RZ, UR45 ;  /* 0x0000002dff556e24 */ /* 0x000fea000f8e02ff */
[C---:B------:R-:W-:Y:S01]  /*4df0*/  ISETP.NE.AND P5, PT, R85.reuse, R8, PT ;  /* 0x000000085500720c */ /* 0x040fe20003fa5270 */
[----:B------:R2:W-:Y:S03]  /*4e00*/  UTMALDG.5D.2CTA [UR8], [UR6], desc[UR4] ;  /* 0x00000408060075b4 */ /* 0x0005e60008221000 */
[----:B------:R-:W-:Y:S04]  /*4e10*/  SEL R85, R85, RZ, P5 ;  /* 0x000000ff55557207 */ /* 0x000fe80002800000 */
[----:B------:R-:W-:Y:S01]  /*4e20*/  R2UR UR45, R85 ;  /* 0x00000000552d72ca */ /* 0x000fe200000e0000 */
[----:B------:R-:W-:Y:S04]  /*4e30*/  VIADD R85, R16, 0x1 ;  /* 0x0000000110557836 */ /* 0x000fe80000000000 */
[----:B------:R-:W-:Y:S01]  /*4e40*/  @P5 IMAD R90, RZ, RZ, UR46 ;  /* 0x0000002eff5a5e24 */ /* 0x000fe2000f8e02ff */
[----:B------:R-:W-:Y:S04]  /*4e50*/  ISETP.NE.AND P5, PT, R25, R14, PT ;  /* 0x0000000e1900720c */ /* 0x000fe80003fa5270 */
[C---:B------:R-:W-:Y:S04]  /*4e60*/  ISETP.NE.AND P0, PT, R90.reuse, R9, PT ;  /* 0x000000095a00720c */ /* 0x040fe80003f05270 */
[----:B------:R-:W-:Y:S04]  /*4e70*/  SEL R90, R90, RZ, P0 ;  /* 0x000000ff5a5a7207 */ /* 0x000fe80000000000 */
[----:B------:R-:W-:Y:S05]  /*4e80*/  R2UR UR46, R90 ;  /* 0x000000005a2e72ca */ /* 0x000fea00000e0000 */
[----:B------:R-:W-:Y:S04]  /*4e90*/  @P0 IMAD.MOV R85, RZ, RZ, R16 ;  /* 0x000000ffff550224 */ /* 0x000fe800078e0210 */
[----:B------:R-:W-:Y:S01]  /*4ea0*/  IMAD.MOV.U32 R16, RZ, RZ, R85 ;  /* 0x000000ffff107224 */ /* 0x000fe200078e0055 */
[----:B--2-4-:R-:W-:Y:S06]  /*4eb0*/  @P5 BRA `(.L_x_28) ;  /* 0xffffffe400a85947 */ /* 0x014fec000383ffff */
.L_x_22:
[----:B------:R-:W-:Y:S01]  /*4ec0*/  ISETP.GE.AND P0, PT, R23, 0x1, PT ;  /* 0x000000011700780c */ /* 0x000fe20003f06270 */
[----:B---3--:R-:W-:Y:S01]  /*4ed0*/  IMAD R3, R27, 0x8, R4 ;  /* 0x000000081b037824 */ /* 0x008fe200078e0204 */
[----:B------:R-:W-:Y:S01]  /*4ee0*/  SHF.L.U32 R0, R20, 0x1f, RZ ;  /* 0x0000001f14007819 */ /* 0x000fe200000006ff */
[----:B------:R3:W-:Y:S03]  /*4ef0*/  @!P3 SYNCS.ARRIVE.TRANS64.A1T0 RZ, [R4+URZ+0x88], RZ ;  /* 0x000088ff04ffb9a7 */ /* 0x0007e600081000ff */
[----:B------:R3:W1:Y:S07]  /*4f00*/  SYNCS.PHASECHK.TRANS64.TRYWAIT P3, [R3+URZ+0x20], R0 ;  /* 0x00002000030075a7 */ /* 0x00066e00080611ff */
[----:B------:R-:W-:Y:S05]  /*4f10*/  @!P0 BRA `(.L_x_29) ;  /* 0x00000034008c8947 */ /* 0x000fea0003800000 */
[----:B------:R-:W2:Y:S01]  /*4f20*/  LDC.64 R6, c[0x0][0x480] ;  /* 0x00012000ff067b82 */ /* 0x000ea20000000a00 */
[C---:B------:R-:W-:Y:S01]  /*4f30*/  VIADD R49, R30.reuse, 0x10 ;  /* 0x000000101e317836 */ /* 0x040fe20000000000 */
[C---:B------:R-:W-:Y:S01]  /*4f40*/  IADD3 R40, PT, PT, R30.reuse, 0x28, RZ ;  /* 0x000000281e287810 */ /* 0x040fe20007ffe0ff */
[C---:B------:R-:W-:Y:S01]  /*4f50*/  VIADD R43, R30.reuse, 0x20 ;  /* 0x000000201e2b7836 */ /* 0x040fe20000000000 */
[C---:B------:R-:W-:Y:S01]  /*4f60*/  IADD3 R34, PT, PT, R30.reuse, 0x50, RZ ;  /* 0x000000501e227810 */ /* 0x040fe20007ffe0ff */
[C---:B-----5:R-:W-:Y:S01]  /*4f70*/  VIADD R35, R30.reuse, 0x48 ;  /* 0x000000481e237836 */ /* 0x060fe20000000000 */
[C---:B---3--:R-:W-:Y:S01]  /*4f80*/  IADD3 R0, PT, PT, R30.reuse, 0x78, RZ ;  /* 0x000000781e007810 */ /* 0x048fe20007ffe0ff */
[C---:B------:R-:W-:Y:S01]  /*4f90*/  VIADD R2, R30.reuse, 0x58 ;  /* 0x000000581e027836 */ /* 0x040fe20000000000 */
[----:B------:R-:W3:Y:S01]  /*4fa0*/  LDC.64 R32, c[0x0][0x488] ;  /* 0x00012200ff207b82 */ /* 0x000ee20000000a00 */
[C---:B------:R-:W-:Y:S01]  /*4fb0*/  VIADD R55, R30.reuse, 0x8 ;  /* 0x000000081e377836 */ /* 0x040fe20000000000 */
[----:B------:R-:W-:Y:S01]  /*4fc0*/  IADD3 R14, PT, PT, R23, R14, RZ ;  /* 0x0000000e170e7210 */ /* 0x000fe20007ffe0ff */
[----:B------:R-:W-:-:S02]  /*4fd0*/  VIADD R46, R30, 0x18 ;  /* 0x000000181e2e7836 */ /* 0x000fc40000000000 */
[C---:B------:R-:W-:Y:S02]  /*4fe0*/  VIADD R39, R30.reuse, 0x30 ;  /* 0x000000301e277836 */ /* 0x040fe40000000000 */
[C---:B------:R-:W-:Y:S02]  /*4ff0*/  VIADD R37, R30.reuse, 0x38 ;  /* 0x000000381e257836 */ /* 0x040fe40000000000 */
[C---:B------:R-:W-:Y:S02]  /*5000*/  VIADD R36, R30.reuse, 0x40 ;  /* 0x000000401e247836 */ /* 0x040fe40000000000 */
[C---:B------:R-:W-:Y:S02]  /*5010*/  VIADD R9, R30.reuse, 0x60 ;  /* 0x000000601e097836 */ /* 0x040fe40000000000 */
[C---:B------:R-:W-:Y:S02]  /*5020*/  VIADD R8, R30.reuse, 0x68 ;  /* 0x000000681e087836 */ /* 0x040fe40000000000 */
[----:B------:R-:W-:Y:S01]  /*5030*/  VIADD R5, R30, 0x70 ;  /* 0x000000701e057836 */ /* 0x000fe20000000000 */
[----:B--2---:R-:W-:Y:S01]  /*5040*/  ISETP.NE.AND P0, PT, R6, 0x1, PT ;  /* 0x000000010600780c */ /* 0x004fe20003f05270 */
[----:B------:R-:W-:-:S04]  /*5050*/  IMAD.HI.U32 R65, R49, R7, RZ ;  /* 0x0000000731417227 */ /* 0x000fc800078e00ff */
[----:B------:R-:W-:Y:S01]  /*5060*/  IMAD.HI.U32 R63, R43, R7, RZ ;  /* 0x000000072b3f7227 */ /* 0x000fe200078e00ff */
[----:B---3--:R-:W-:-:S03]  /*5070*/  SHF.R.U32.HI R50, RZ, R32, R65 ;  /* 0x00000020ff327219 */ /* 0x008fc60000011641 */
[----:B------:R-:W-:Y:S01]  /*5080*/  IMAD.HI.U32 R57, R35, R7, RZ ;  /* 0x0000000723397227 */ /* 0x000fe200078e00ff */
[----:B------:R-:W-:-:S03]  /*5090*/  SHF.R.U32.HI R54, RZ, R32, R63 ;  /* 0x00000020ff367219 */ /* 0x000fc6000001163f */
[-C--:B------:R-:W-:Y:S01]  /*50a0*/  IMAD.HI.U32 R45, R2, R7.reuse, RZ ;  /* 0x00000007022d7227 */ /* 0x080fe200078e00ff */
[----:B------:R-:W-:Y:S02]  /*50b0*/  SHF.R.U32.HI R48, RZ, R32, R57 ;  /* 0x00000020ff307219 */ /* 0x000fe40000011639 */
[----:B------:R-:W-:Y:S01]  /*50c0*/  SEL R57, R49, R50, !P0 ;  /* 0x0000003231397207 */ /* 0x000fe20004000000 */
[-C--:B------:R-:W-:Y:S01]  /*50d0*/  IMAD.HI.U32 R67, R55, R7.reuse, RZ ;  /* 0x0000000737437227 */ /* 0x080fe200078e00ff */
[----:B------:R-:W-:Y:S02]  /*50e0*/  SEL R54, R43, R54, !P0 ;  /* 0x000000362b367207 */ /* 0x000fe40004000000 */
[-C--:B------:R-:W-:Y:S01]  /*50f0*/  SHF.R.U32.HI R45, RZ, R32.reuse, R45 ;  /* 0x00000020ff2d7219 */ /* 0x080fe2000001162d */
[-C--:B------:R-:W-:Y:S01]  /*5100*/  IMAD.HI.U32 R31, R46, R7.reuse, RZ ;  /* 0x000000072e1f7227 */ /* 0x080fe200078e00ff */
[----:B------:R-:W-:Y:S02]  /*5110*/  SHF.R.U32.HI R58, RZ, R32, R67 ;  /* 0x00000020ff3a7219 */ /* 0x000fe40000011643 */
[----:B------:R-:W-:Y:S01]  /*5120*/  SEL R48, R35, R48, !P0 ;  /* 0x0000003023307207 */ /* 0x000fe20004000000 */
[----:B------:R-:W-:Y:S01]  /*5130*/  IMAD.HI.U32 R53, R40, R7, RZ ;  /* 0x0000000728357227 */ /* 0x000fe200078e00ff */
[----:B------:R-:W-:-:S02]  /*5140*/  SHF.R.U32.HI R31, RZ, R32, R31 ;  /* 0x00000020ff1f7219 */ /* 0x000fc4000001161f */
[----:B------:R-:W-:Y:S01]  /*5150*/  SEL R45, R2, R45, !P0 ;  /* 0x0000002d022d7207 */ /* 0x000fe20004000000 */
[-C--:B------:R-:W-:Y:S01]  /*5160*/  IMAD.HI.U32 R61, R39, R7.reuse, RZ ;  /* 0x00000007273d7227 */ /* 0x080fe200078e00ff */
[----:B------:R-:W-:Y:S02]  /*5170*/  SHF.R.U32.HI R53, RZ, R32, R53 ;  /* 0x00000020ff357219 */ /* 0x000fe40000011635 */
[----:B------:R-:W-:Y:S01]  /*5180*/  SEL R58, R55, R58, !P0 ;  /* 0x0000003a373a7207 */ /* 0x000fe20004000000 */
[----:B------:R-:W-:Y:S01]  /*5190*/  IMAD.HI.U32 R59, R37, R7, RZ ;  /* 0x00000007253b7227 */ /* 0x000fe200078e00ff */
[-C--:B------:R-:W-:Y:S02]  /*51a0*/  SHF.R.U32.HI R52, RZ, R32.reuse, R61 ;  /* 0x00000020ff347219 */ /* 0x080fe4000001163d */
        /* <DEDUP_REMOVED lines=8> */
[----:B------:R-:W-:-:S03]  /*5230*/  SHF.R.U32.HI R47, RZ, R32, R47 ;  /* 0x00000020ff2f7219 */ /* 0x000fc6000001162f */
[----:B------:R-:W-:Y:S01]  /*5240*/  IMAD.HI.U32 R25, R8, R7, RZ ;  /* 0x0000000708197227 */ /* 0x000fe200078e00ff */
[-C--:B------:R-:W-:Y:S02]  /*5250*/  SHF.R.U32.HI R44, RZ, R32.reuse, R41 ;  /* 0x00000020ff2c7219 */ /* 0x080fe40000011629 */
        /* <DEDUP_REMOVED lines=9> */
[----:B------:R-:W-:Y:S01]  /*52f0*/  IMAD.MOV R50, RZ, RZ, -R57 ;  /* 0x000000ffff327224 */ /* 0x000fe200078e0a39 */
[----:B------:R-:W-:Y:S01]  /*5300*/  SHF.R.U32.HI R7, RZ, R32, R7 ;  /* 0x00000020ff077219 */ /* 0x000fe20000011607 */
[----:B------:R-:W-:Y:S02]  /*5310*/  IMAD.MOV R32, RZ, RZ, -R54 ;  /* 0x000000ffff207224 */ /* 0x000fe400078e0a36 */
[----:B------:R-:W-:Y:S01]  /*5320*/  IMAD R49, R6, R50, R49 ;  /* 0x0000003206317224 */ /* 0x000fe200078e0231 */
[----:B------:R-:W-:Y:S01]  /*5330*/  SEL R50, R36, R3, !P0 ;  /* 0x0000000324327207 */ /* 0x000fe20004000000 */
[----:B------:R-:W-:-:S02]  /*5340*/  IMAD R43, R6, R32, R43 ;  /* 0x00000020062b7224 */ /* 0x000fc400078e022b */
[----:B------:R-:W-:Y:S01]  /*5350*/  IMAD.MOV R32, RZ, RZ, -R48 ;  /* 0x000000ffff207224 */ /* 0x000fe200078e0a30 */
[----:B------:R-:W-:Y:S01]  /*5360*/  R2UR UR49, R49 ;  /* 0x00000000313172ca */ /* 0x000fe200000e0000 */
[----:B------:R-:W-:Y:S01]  /*5370*/  IMAD.MOV R3, RZ, RZ, -R45 ;  /* 0x000000ffff037224 */ /* 0x000fe200078e0a2d */
[----:B------:R-:W-:Y:S01]  /*5380*/  R2UR UR37, R43 ;  /* 0x000000002b2572ca */ /* 0x000fe200000e0000 */
[----:B------:R-:W-:Y:S02]  /*5390*/  IMAD.MOV R41, RZ, RZ, -R58 ;  /* 0x000000ffff297224 */ /* 0x000fe400078e0a3a */
[C---:B------:R-:W-:Y:S02]  /*53a0*/  IMAD R35, R6.reuse, R32, R35 ;  /* 0x0000002006237224 */ /* 0x040fe400078e0223 */
[C---:B------:R-:W-:Y:S02]  /*53b0*/  IMAD R32, R6.reuse, R3, R2 ;  /* 0x0000000306207224 */ /* 0x040fe400078e0202 */
[----:B------:R-:W2:Y:S01]  /*53c0*/  LDC.64 R2, c[0x0][0x490] ;  /* 0x00012400ff027b82 */ /* 0x000ea20000000a00 */
        /* <DEDUP_REMOVED lines=8> */
[----:B------:R-:W-:Y:S01]  /*5450*/  IMAD R46, R6, R51, R46 ;  /* 0x00000033062e7224 */ /* 0x000fe200078e022e */
[----:B------:R-:W-:Y:S01]  /*5460*/  SEL R51, R37, R42, !P0 ;  /* 0x0000002a25337207 */ /* 0x000fe20004000000 */
[----:B------:R-:W-:Y:S01]  /*5470*/  IMAD.MOV R41, RZ, RZ, -R50 ;  /* 0x000000ffff297224 */ /* 0x000fe200078e0a32 */
[----:B------:R-:W-:Y:S01]  /*5480*/  R2UR UR40, R40 ;  /* 0x00000000282872ca */ /* 0x000fe200000e0000 */
[C---:B------:R-:W-:Y:S01]  /*5490*/  IMAD R39, R6.reuse, R31, R39 ;  /* 0x0000001f06277224 */ /* 0x040fe200078e0227 */
[----:B------:R-:W-:Y:S01]  /*54a0*/  IADD3 R31, PT, PT, -R47, RZ, RZ ;  /* 0x000000ff2f1f7210 */ /* 0x000fe20007ffe1ff */
[----:B------:R-:W-:Y:S01]  /*54b0*/  IMAD R36, R6, R41, R36 ;  /* 0x0000002906247224 */ /* 0x000fe200078e0224 */
[----:B------:R-:W-:Y:S01]  /*54c0*/  SEL R41, R5, R38, !P0 ;  /* 0x0000002605297207 */ /* 0x000fe20004000000 */
[----:B------:R-:W-:Y:S01]  /*54d0*/  IMAD.MOV R42, RZ, RZ, -R51 ;  /* 0x000000ffff2a7224 */ /* 0x000fe200078e0a33 */
[----:B------:R-:W-:Y:S01]  /*54e0*/  SEL R38, R0, R7, !P0 ;  /* 0x0000000700267207 */ /* 0x000fe20004000000 */
[C---:B------:R-:W-:Y:S01]  /*54f0*/  IMAD R34, R6.reuse, R31, R34 ;  /* 0x0000001f06227224 */ /* 0x040fe200078e0222 */
[----:B------:R-:W-:Y:S01]  /*5500*/  IADD3 R19, PT, PT, -R41, RZ, RZ ;  /* 0x000000ff29137210 */ /* 0x000fe20007ffe1ff */
[----:B------:R-:W-:Y:S01]  /*5510*/  IMAD R37, R6, R42, R37 ;  /* 0x0000002a06257224 */ /* 0x000fe200078e0225 */
[----:B------:R-:W-:Y:S01]  /*5520*/  SEL R42, R8, R25, !P0 ;  /* 0x00000019082a7207 */ /* 0x000fe20004000000 */
[----:B------:R-:W-:Y:S01]  /*5530*/  IMAD.MOV R7, RZ, RZ, -R38 ;  /* 0x000000ffff077224 */ /* 0x000fe200078e0a26 */
[----:B------:R-:W-:Y:S01]  /*5540*/  R2UR UR48, R46 ;  /* 0x000000002e3072ca */ /* 0x000fe200000e0000 */
[----:B--2---:R-:W-:Y:S01]  /*5550*/  IMAD.HI.U32 R66, R52, R2, RZ ;  /* 0x0000000234427227 */ /* 0x004fe200078e00ff */
[----:B------:R-:W-:-:S02]  /*5560*/  R2UR UR29, R34 ;  /* 0x00000000221d72ca */ /* 0x000fc400000e0000 */
[----:B------:R-:W-:Y:S01]  /*5570*/  ISETP.NE.AND P0, PT, R33, 0x1, PT ;  /* 0x000000012100780c */ /* 0x000fe20003f05270 */
[----:B------:R-:W-:Y:S01]  /*5580*/  IMAD R7, R6, R7, R0 ;  /* 0x0000000706077224 */ /* 0x000fe200078e0200 */
[----:B------:R-:W-:Y:S01]  /*5590*/  SHF.R.U32.HI R35, RZ, R3, R66 ;  /* 0x00000003ff237219 */ /* 0x000fe20000011642 */
[----:B------:R-:W-:Y:S01]  /*55a0*/  IMAD.MOV R25, RZ, RZ, -R42 ;  /* 0x000000ffff197224 */ /* 0x000fe200078e0a2a */
[----:B------:R-:W-:Y:S01]  /*55b0*/  R2UR UR34, R36 ;  /* 0x00000000242272ca */ /* 0x000fe200000e0000 */
[-C--:B------:R-:W-:Y:S01]  /*55c0*/  IMAD.HI.U32 R64, R50, R2.reuse, RZ ;  /* 0x0000000232407227 */ /* 0x080fe200078e00ff */
[----:B------:R-:W-:Y:S02]  /*55d0*/  R2UR UR51, R7 ;  /* 0x00000000073372ca */ /* 0x000fe400000e0000 */
[----:B------:R-:W-:Y:S01]  /*55e0*/  SEL R35, R52, R35, !P0 ;  /* 0x0000002334237207 */ /* 0x000fe20004000000 */
[----:B------:R-:W-:Y:S01]  /*55f0*/  IMAD.HI.U32 R72, R58, R2, RZ ;  /* 0x000000023a487227 */ /* 0x000fe200078e00ff */
[----:B------:R-:W-:-:S02]  /*5600*/  SHF.R.U32.HI R7, RZ, R3, R64 ;  /* 0x00000003ff077219 */ /* 0x000fc40000011640 */
[----:B------:R-:W-:Y:S01]  /*5610*/  R2UR UR38, R37 ;  /* 0x00000000252672ca */ /* 0x000fe200000e0000 */
[----:B------:R-:W-:Y:S01]  /*5620*/  IMAD.MOV R31, RZ, RZ, -R44 ;  /* 0x000000ffff1f7224 */ /* 0x000fe200078e0a2c */
[----:B------:R-:W-:Y:S01]  /*5630*/  SHF.R.U32.HI R43, RZ, R3, R72 ;  /* 0x00000003ff2b7219 */ /* 0x000fe20000011648 */
[----:B------:R-:W-:Y:S01]  /*5640*/  IMAD.MOV R59, RZ, RZ, -R60 ;  /* 0x000000ffff3b7224 */ /* 0x000fe200078e0a3c */
[----:B------:R-:W-:Y:S01]  /*5650*/  R2UR UR39, R39 ;  /* 0x00000000272772ca */ /* 0x000fe200000e0000 */
[----:B------:R-:W-:Y:S01]  /*5660*/  IMAD.HI.U32 R46, R47, R2, RZ ;  /* 0x000000022f2e7227 */ /* 0x000fe200078e00ff */
[----:B------:R-:W-:-:S03]  /*5670*/  SEL R43, R58, R43, !P0 ;  /* 0x0000002b3a2b7207 */ /* 0x000fc60004000000 */
[----:B------:R-:W-:Y:S01]  /*5680*/  IMAD.HI.U32 R32, R38, R2, RZ ;  /* 0x0000000226207227 */ /* 0x000fe200078e00ff */
[----:B------:R-:W-:-:S03]  /*5690*/  R2UR UR55, R43 ;  /* 0x000000002b3772ca */ /* 0x000fc600000e0000 */
[C---:B------:R-:W-:Y:S01]  /*56a0*/  IMAD R25, R6.reuse, R25, R8 ;  /* 0x0000001906197224 */ /* 0x040fe200078e0208 */
[----:B------:R-:W-:Y:S01]  /*56b0*/  SHF.R.U32.HI R49, RZ, R3, R32 ;  /* 0x00000003ff317219 */ /* 0x000fe20000011620 */
[----:B------:R-:W-:Y:S01]  /*56c0*/  IMAD R19, R6, R19, R5 ;  /* 0x0000001306137224 */ /* 0x000fe200078e0205 */
[----:B------:R-:W-:Y:S01]  /*56d0*/  SEL R32, R50, R7, !P0 ;  /* 0x0000000732207207 */ /* 0x000fe20004000000 */
[-C--:B------:R-:W-:Y:S01]  /*56e0*/  IMAD.HI.U32 R74, R60, R2.reuse, RZ ;  /* 0x000000023c4a7227 */ /* 0x080fe200078e00ff */
[----:B------:R-:W-:Y:S02]  /*56f0*/  R2UR UR67, R25 ;  /* 0x00000000194372ca */ /* 0x000fe400000e0000 */
[----:B------:R-:W-:Y:S01]  /*5700*/  R2UR UR59, R19 ;  /* 0x00000000133b72ca */ /* 0x000fe200000e0000 */
[-C--:B------:R-:W-:Y:S01]  /*5710*/  IMAD.HI.U32 R62, R48, R2.reuse, RZ ;  /* 0x00000002303e7227 */ /* 0x080fe200078e00ff */
[----:B------:R-:W-:Y:S02]  /*5720*/  SHF.R.U32.HI R19, RZ, R3, R74 ;  /* 0x00000003ff137219 */ /* 0x000fe4000001164a */
[----:B------:R-:W-:Y:S01]  /*5730*/  SEL R49, R38, R49, !P0 ;  /* 0x0000003126317207 */ /* 0x000fe20004000000 */
[----:B------:R-:W-:Y:S01]  /*5740*/  IMAD.HI.U32 R34, R44, R2, RZ ;  /* 0x000000022c227227 */ /* 0x000fe200078e00ff */
[----:B------:R-:W-:-:S03]  /*5750*/  SHF.R.U32.HI R25, RZ, R3, R62 ;  /* 0x00000003ff197219 */ /* 0x000fc6000001163e */
[C---:B------:R-:W-:Y:S01]  /*5760*/  IMAD R31, R6.reuse, R31, R9 ;  /* 0x0000001f061f7224 */ /* 0x040fe200078e0209 */
[----:B------:R-:W-:Y:S01]  /*5770*/  SHF.R.U32.HI R5, RZ, R3, R34 ;  /* 0x00000003ff057219 */ /* 0x000fe20000011622 */
[----:B------:R-:W-:Y:S01]  /*5780*/  IMAD R59, R6, R59, R30 ;  /* 0x0000003b063b7224 */ /* 0x000fe200078e021e */
[----:B------:R-:W-:Y:S01]  /*5790*/  SEL R25, R48, R25, !P0 ;  /* 0x0000001930197207 */ /* 0x000fe20004000000 */
[-C--:B------:R-:W-:Y:S01]  /*57a0*/  IMAD.HI.U32 R40, R57, R2.reuse, RZ ;  /* 0x0000000239287227 */ /* 0x080fe200078e00ff */
[----:B------:R-:W-:Y:S02]  /*57b0*/  SEL R5, R44, R5, !P0 ;  /* 0x000000052c057207 */ /* 0x000fe40004000000 */
[----:B------:R-:W-:Y:S01]  /*57c0*/  R2UR UR26, R31 ;  /* 0x000000001f1a72ca */ /* 0x000fe200000e0000 */
[-C--:B------:R-:W-:Y:S01]  /*57d0*/  IMAD.HI.U32 R70, R56, R2.reuse, RZ ;  /* 0x0000000238467227 */ /* 0x080fe200078e00ff */
[-C--:B------:R-:W-:Y:S02]  /*57e0*/  SHF.R.U32.HI R40, RZ, R3.reuse, R40 ;  /* 0x00000003ff287219 */ /* 0x080fe40000011628 */
[----:B------:R-:W-:Y:S01]  /*57f0*/  R2UR UR53, R59 ;  /* 0x000000003b3572ca */ /* 0x000fe200000e0000 */
[----:B------:R-:W-:Y:S01]  /*5800*/  IMAD.HI.U32 R68, R54, R2, RZ ;  /* 0x0000000236447227 */ /* 0x000fe200078e00ff */
[-C--:B------:R-:W-:Y:S01]  /*5810*/  SHF.R.U32.HI R37, RZ, R3.reuse, R70 ;  /* 0x00000003ff257219 */ /* 0x080fe20000011646 */
[----:B------:R-:W2:Y:S01]  /*5820*/  LDC R59, c[0x0][0x4ec] ;  /* 0x00013b00ff3b7b82 */ /* 0x000ea20000000800 */
        /* <DEDUP_REMOVED lines=12> */
[----:B------:R-:W-:Y:S01]  /*58f0*/  R2UR UR57, R37 ;  /* 0x00000000253972ca */ /* 0x000fe200000e0000 */
[----:B------:R-:W-:Y:S01]  /*5900*/  IMAD.HI.U32 R0, R41, R2, RZ ;  /* 0x0000000229007227 */ /* 0x000fe200078e00ff */
[-C--:B------:R-:W-:Y:S02]  /*5910*/  SHF.R.U32.HI R2, RZ, R3.reuse, R46 ;  /* 0x00000003ff027219 */ /* 0x080fe4000001162e */
[-C--:B------:R-:W-:Y:S01]  /*5920*/  SHF.R.U32.HI R55, RZ, R3.reuse, R30 ;  /* 0x00000003ff377219 */ /* 0x080fe2000001161e */
[----:B------:R-:W-:Y:S01]  /*5930*/  IMAD.MOV R30, RZ, RZ, -R40 ;  /* 0x000000ffff1e7224 */ /* 0x000fe200078e0a28 */
[----:B------:R-:W-:Y:S01]  /*5940*/  SEL R7, R47, R2, !P0 ;  /* 0x000000022f077207 */ /* 0x000fe20004000000 */
[----:B------:R-:W-:Y:S01]  /*5950*/  IMAD.MOV R9, RZ, RZ, -R34 ;  /* 0x000000ffff097224 */ /* 0x000fe200078e0a22 */
[----:B------:R-:W-:Y:S01]  /*5960*/  SHF.R.U32.HI R0, RZ, R3, R0 ;  /* 0x00000003ff007219 */ /* 0x000fe20000011600 */
[----:B------:R-:W-:Y:S01]  /*5970*/  IMAD.MOV R3, RZ, RZ, -R35 ;  /* 0x000000ffff037224 */ /* 0x000fe200078e0a23 */
[----:B------:R-:W-:Y:S01]  /*5980*/  IADD3 R2, PT, PT, -R32, RZ, RZ ;  /* 0x000000ff20027210 */ /* 0x000fe20007ffe1ff */
[----:B------:R-:W-:Y:S01]  /*5990*/  IMAD R57, R33, R30, R57 ;  /* 0x0000001e21397224 */ /* 0x000fe200078e0239 */
[----:B------:R-:W-:Y:S01]  /*59a0*/  SEL R46, R60, R19, !P0 ;  /* 0x000000133c2e7207 */ /* 0x000fe20004000000 */
[----:B------:R-:W-:Y:S01]  /*59b0*/  IMAD.MOV R19, RZ, RZ, -R43 ;  /* 0x000000ffff137224 */ /* 0x000fe200078e0a2b */
[----:B------:R-:W-:Y:S01]  /*59c0*/  SEL R0, R41, R0, !P0 ;  /* 0x0000000029007207 */ /* 0x000fe20004000000 */
[C---:B------:R-:W-:Y:S01]  /*59d0*/  IMAD R52, R33.reuse, R3, R52 ;  /* 0x0000000321347224 */ /* 0x040fe200078e0234 */
[----:B------:R-:W-:Y:S01]  /*59e0*/  SEL R55, R42, R55, !P0 ;  /* 0x000000372a377207 */ /* 0x000fe20004000000 */
[----:B------:R-:W-:Y:S01]  /*59f0*/  IMAD R50, R33, R2, R50 ;  /* 0x0000000221327224 */ /* 0x000fe200078e0232 */
[----:B------:R-:W-:Y:S01]  /*5a00*/  SEL R6, R45, R6, !P0 ;  /* 0x000000062d067207 */ /* 0x000fe20004000000 */
[----:B------:R-:W-:Y:S01]  /*5a10*/  IMAD R58, R33, R19, R58 ;  /* 0x00000013213a7224 */ /* 0x000fe200078e023a */
[----:B------:R-:W-:Y:S01]  /*5a20*/  SEL R19, R51, R8, !P0 ;  /* 0x0000000833137207 */ /* 0x000fe20004000000 */
[----:B------:R-:W-:Y:S01]  /*5a30*/  IMAD.MOV R3, RZ, RZ, -R25 ;  /* 0x000000ffff037224 */ /* 0x000fe200078e0a19 */
[----:B------:R-:W-:Y:S01]  /*5a40*/  R2UR UR56, R46 ;  /* 0x000000002e3872ca */ /* 0x000fe200000e0000 */
[----:B------:R-:W-:Y:S01]  /*5a50*/  IMAD.MOV R2, RZ, RZ, -R5 ;  /* 0x000000ffff027224 */ /* 0x000fe200078e0a05 */
[----:B------:R-:W-:Y:S01]  /*5a60*/  R2UR UR17, R58 ;  /* 0x000000003a1172ca */ /* 0x000fe200000e0000 */
[----:B------:R-:W-:Y:S01]  /*5a70*/  IMAD R48, R33, R3, R48 ;  /* 0x0000000321307224 */ /* 0x000fe200078e0230 */
[----:B------:R-:W-:Y:S01]  /*5a80*/  IADD3 R3, PT, PT, -R55, RZ, RZ ;  /* 0x000000ff37037210 */ /* 0x000fe20007ffe1ff */
[----:B------:R-:W-:Y:S01]  /*5a90*/  IMAD R44, R33, R2, R44 ;  /* 0x00000002212c7224 */ /* 0x000fe200078e022c */
[----:B--2---:R-:W-:Y:S01]  /*5aa0*/  R2UR UR21, R59 ;  /* 0x000000003b1572ca */ /* 0x004fe200000e0000 */
[----:B------:R-:W-:Y:S01]  /*5ab0*/  IMAD.MOV R31, RZ, RZ, -R46 ;  /* 0x000000ffff1f7224 */ /* 0x000fe200078e0a2e */
[----:B------:R-:W-:Y:S01]  /*5ac0*/  R2UR UR12, R52 ;  /* 0x00000000340c72ca */ /* 0x000fe200000e0000 */
[----:B------:R-:W-:Y:S01]  /*5ad0*/  IMAD.MOV R2, RZ, RZ, -R0 ;  /* 0x000000ffff027224 */ /* 0x000fe200078e0a00 */
[----:B------:R-:W-:Y:S01]  /*5ae0*/  R2UR UR5, R48 ;  /* 0x00000000300572ca */ /* 0x000fe200000e0000 */
[----:B------:R-:W-:Y:S01]  /*5af0*/  IMAD.MOV R30, RZ, RZ, -R36 ;  /* 0x000000ffff1e7224 */ /* 0x000fe200078e0a24 */
[----:B------:R-:W-:Y:S01]  /*5b00*/  R2UR UR10, R50 ;  /* 0x00000000320a72ca */ /* 0x000fe200000e0000 */
[----:B------:R-:W-:Y:S01]  /*5b10*/  IMAD.MOV R8, RZ, RZ, -R19 ;  /* 0x000000ffff087224 */ /* 0x000fe200078e0a13 */
[----:B------:R-:W-:Y:S01]  /*5b20*/  R2UR UR7, R44 ;  /* 0x000000002c0772ca */ /* 0x000fe200000e0000 */
[----:B------:R-:W-:Y:S01]  /*5b30*/  IMAD R60, R33, R31, R60 ;  /* 0x0000001f213c7224 */ /* 0x000fe200078e023c */
[----:B------:R-:W-:Y:S01]  /*5b40*/  IADD3 R31, PT, PT, -R37, RZ, RZ ;  /* 0x000000ff251f7210 */ /* 0x000fe20007ffe1ff */
[C---:B------:R-:W-:Y:S01]  /*5b50*/  IMAD R53, R33.reuse, R30, R53 ;  /* 0x0000001e21357224 */ /* 0x040fe200078e0235 */
[----:B------:R-:W-:Y:S01]  /*5b60*/  R2UR UR27, R40 ;  /* 0x00000000281b72ca */ /* 0x000fe200000e0000 */
[C---:B------:R-:W-:Y:S01]  /*5b70*/  IMAD R51, R33.reuse, R8, R51 ;  /* 0x0000000821337224 */ /* 0x040fe200078e0233 */
[----:B------:R-:W-:Y:S01]  /*5b80*/  R2UR UR18, R60 ;  /* 0x000000003c1272ca */ /* 0x000fe200000e0000 */
[----:B------:R-:W-:Y:S01]  /*5b90*/  IMAD R42, R33, R3, R42 ;  /* 0x00000003212a7224 */ /* 0x000fe200078e022a */
[----:B------:R-:W-:Y:S01]  /*5ba0*/  R2UR UR16, R57 ;  /* 0x00000000391072ca */ /* 0x000fe200000e0000 */
[----:B------:R-:W-:Y:S01]  /*5bb0*/  IMAD R41, R33, R2, R41 ;  /* 0x0000000221297224 */ /* 0x000fe200078e0229 */
[----:B------:R-:W-:Y:S01]  /*5bc0*/  R2UR UR13, R53 ;  /* 0x00000000350d72ca */ /* 0x000fe200000e0000 */
[----:B------:R-:W-:Y:S01]  /*5bd0*/  IMAD.MOV R30, RZ, RZ, -R7 ;  /* 0x000000ffff1e7224 */ /* 0x000fe200078e0a07 */
[----:B------:R-:W2:Y:S01]  /*5be0*/  LDC.64 R2, c[0x0][0x498] ;  /* 0x00012600ff027b82 */ /* 0x000ea20000000a00 */
[----:B------:R-:W-:Y:S01]  /*5bf0*/  IMAD.MOV R8, RZ, RZ, -R6 ;  /* 0x000000ffff087224 */ /* 0x000fe200078e0a06 */
[----:B------:R-:W-:Y:S01]  /*5c00*/  R2UR UR68, R42 ;  /* 0x000000002a4472ca */ /* 0x000fe200000e0000 */
[----:B------:R-:W-:Y:S01]  /*5c10*/  IMAD.MOV R39, RZ, RZ, -R49 ;  /* 0x000000ffff277224 */ /* 0x000fe200078e0a31 */
[----:B------:R-:W-:Y:S01]  /*5c20*/  R2UR UR11, R51 ;  /* 0x00000000330b72ca */ /* 0x000fe200000e0000 */
[----:B------:R-:W-:Y:S01]  /*5c30*/  IMAD R56, R33, R31, R56 ;  /* 0x0000001f21387224 */ /* 0x000fe200078e0238 */
[----:B------:R-:W-:Y:S01]  /*5c40*/  R2UR UR60, R41 ;  /* 0x00000000293c72ca */ /* 0x000fe200000e0000 */
[----:B------:R-:W-:-:S02]  /*5c50*/  IMAD R54, R33, R9, R54 ;  /* 0x0000000921367224 */ /* 0x000fc400078e0236 */
[C---:B------:R-:W-:Y:S01]  /*5c60*/  IMAD R47, R33.reuse, R30, R47 ;  /* 0x0000001e212f7224 */ /* 0x040fe200078e022f */
[----:B------:R-:W-:Y:S01]  /*5c70*/  R2UR UR15, R56 ;  /* 0x00000000380f72ca */ /* 0x000fe200000e0000 */
[C---:B------:R-:W-:Y:S01]  /*5c80*/  IMAD R45, R33.reuse, R8, R45 ;  /* 0x00000008212d7224 */ /* 0x040fe200078e022d */
[----:B------:R-:W3:Y:S01]  /*5c90*/  LDC.64 R30, c[0x0][0x4c0] ;  /* 0x00013000ff1e7b82 */ /* 0x000ee20000000a00 */
[----:B------:R-:W-:Y:S01]  /*5ca0*/  IMAD R39, R33, R39, R38 ;  /* 0x0000002721277224 */ /* 0x000fe200078e0226 */
[----:B------:R-:W-:Y:S02]  /*5cb0*/  R2UR UR14, R54 ;  /* 0x00000000360e72ca */ /* 0x000fe400000e0000 */
[----:B------:R-:W-:Y:S02]  /*5cc0*/  R2UR UR9, R47 ;  /* 0x000000002f0972ca */ /* 0x000fe400000e0000 */
[----:B------:R-:W-:Y:S02]  /*5cd0*/  R2UR UR8, R45 ;  /* 0x000000002d0872ca */ /* 0x000fe400000e0000 */
[----:B------:R-:W4:Y:S01]  /*5ce0*/  LDC R33, c[0x0][0x4a0] ;  /* 0x00012800ff217b82 */ /* 0x000f220000000800 */
[----:B------:R-:W-:Y:S01]  /*5cf0*/  R2UR UR52, R39 ;  /* 0x00000000273472ca */ /* 0x000fe200000e0000 */
[----:B--2---:R-:W-:Y:S01]  /*5d00*/  IMAD.HI.U32 R66, R46, R3, RZ ;  /* 0x000000032e427227 */ /* 0x004fe200078e00ff */
[----:B------:R-:W-:-:S03]  /*5d10*/  ISETP.NE.AND P0, PT, R2, 0x1, PT ;  /* 0x000000010200780c */ /* 0x000fc60003f05270 */
[-C--:B------:R-:W-:Y:S02]  /*5d20*/  IMAD.HI.U32 R64, R43, R3.reuse, RZ ;  /* 0x000000032b407227 */ /* 0x080fe400078e00ff */
[----:B------:R-:W2:Y:S02]  /*5d30*/  LDC.64 R8, c[0x0][0x4f0] ;  /* 0x00013c00ff087b82 */ /* 0x000ea40000000a00 */
[----:B------:R-:W-:-:S04]  /*5d40*/  IMAD.HI.U32 R58, R34, R3, RZ ;  /* 0x00000003223a7227 */ /* 0x000fc800078e00ff */
        /* <DEDUP_REMOVED lines=14> */
[----:B------:R-:W-:Y:S01]  /*5e30*/  R2UR UR42, R58 ;  /* 0x000000003a2a72ca */ /* 0x000fe200000e0000 */
[----:B------:R-:W-:Y:S01]  /*5e40*/  UIMAD UR34, UR34, UR22, UR21 ;  /* 0x00000016222272a4 */ /* 0x000fe2000f8e0215 */
[----:B------:R-:W-:Y:S01]  /*5e50*/  SHF.R.U32.HI R60, RZ, R33, R60 ;  /* 0x00000021ff3c7219 */ /* 0x000fe2000001163c */
[----:B------:R-:W-:Y:S01]  /*5e60*/  IMAD.HI.U32 R62, R40, R3, RZ ;  /* 0x00000003283e7227 */ /* 0x000fe200078e00ff */
[----:B------:R-:W-:Y:S01]  /*5e70*/  SHF.R.U32.HI R56, RZ, R33, R56 ;  /* 0x00000021ff387219 */ /* 0x000fe20000011638 */
[----:B------:R-:W-:Y:S01]  /*5e80*/  UIMAD UR53, UR53, UR22, UR21 ;  /* 0x00000016353572a4 */ /* 0x000fe2000f8e0215 */
[----:B------:R-:W-:Y:S01]  /*5e90*/  R2UR UR47, R60 ;  /* 0x000000003c2f72ca */ /* 0x000fe200000e0000 */
[----:B------:R-:W-:Y:S01]  /*5ea0*/  USEL UR63, UR56, UR54, !UP0 ;  /* 0x00000036383f7287 */ /* 0x000fe2000c000000 */
[----:B------:R-:W-:Y:S01]  /*5eb0*/  R2UR UR56, R34 ;  /* 0x00000000223872ca */ /* 0x000fe200000e0000 */
        /* <DEDUP_REMOVED lines=8> */
[----:B------:R-:W-:Y:S01]  /*5f40*/  IMAD.U32 R65, RZ, RZ, UR50 ;  /* 0x00000032ff417e24 */ /* 0x000fe2000f8e00ff */
[-C--:B------:R-:W-:Y:S01]  /*5f50*/  SHF.R.U32.HI R54, RZ, R33.reuse, R54 ;  /* 0x00000021ff367219 */ /* 0x080fe20000011636 */
[----:B------:R-:W-:Y:S01]  /*5f60*/  USEL UR57, UR57, UR47, !UP0 ;  /* 0x0000002f39397287 */ /* 0x000fe2000c000000 */
[----:B------:R-:W-:Y:S01]  /*5f70*/  SHF.R.U32.HI R48, RZ, R33, R48 ;  /* 0x00000021ff307219 */ /* 0x000fe20000011630 */
[----:B------:R-:W-:Y:S01]  /*5f80*/  USEL UR56, UR56, UR42, !UP0 ;  /* 0x0000002a38387287 */ /* 0x000fe2000c000000 */
[----:B------:R-:W-:Y:S01]  /*5f90*/  R2UR UR42, R19 ;  /* 0x00000000132a72ca */ /* 0x000fe200000e0000 */
[----:B------:R-:W-:Y:S01]  /*5fa0*/  UIMAD UR50, UR49, UR22, UR21 ;  /* 0x00000016313272a4 */ /* 0x000fe2000f8e0215 */
[----:B------:R-:W-:Y:S01]  /*5fb0*/  R2UR UR33, R54 ;  /* 0x00000000362172ca */ /* 0x000fe200000e0000 */
[----:B------:R-:W-:Y:S01]  /*5fc0*/  UIMAD UR49, UR48, UR22, UR21 ;  /* 0x00000016303172a4 */ /* 0x000fe2000f8e0215 */
[----:B------:R-:W-:Y:S01]  /*5fd0*/  R2UR UR47, R35 ;  /* 0x00000000232f72ca */ /* 0x000fe200000e0000 */
[----:B------:R-:W-:Y:S01]  /*5fe0*/  UIMAD UR48, UR37, UR22, UR21 ;  /* 0x00000016253072a4 */ /* 0x000fe2000f8e0215 */
[----:B--2---:R-:W-:Y:S01]  /*5ff0*/  R2UR UR6, R8 ;  /* 0x00000000080672ca */ /* 0x004fe200000e0000 */
[----:B------:R-:W-:Y:S01]  /*6000*/  IMAD.HI.U32 R8, R0, R3, RZ ;  /* 0x0000000300087227 */ /* 0x000fe200078e00ff */
[----:B------:R-:W-:Y:S01]  /*6010*/  SHF.R.U32.HI R62, RZ, R33, R62 ;  /* 0x00000021ff3e7219 */ /* 0x000fe2000001163e */
        /* <DEDUP_REMOVED lines=11> */
[----:B------:R-:W-:Y:S01]  /*60d0*/  SHF.R.U32.HI R8, RZ, R33, R8 ;  /* 0x00000021ff087219 */ /* 0x000fe20000011608 */
[----:B------:R-:W-:Y:S01]  /*60e0*/  UIMAD UR39, UR39, UR22, UR21 ;  /* 0x00000016272772a4 */ /* 0x000fe2000f8e0215 */
[----:B------:R-:W-:Y:S01]  /*60f0*/  R2UR UR31, R50 ;  /* 0x00000000321f72ca */ /* 0x000fe200000e0000 */
[----:B------:R-:W-:Y:S01]  /*6100*/  IMAD.HI.U32 R68, R49, R3, RZ ;  /* 0x0000000331447227 */ /* 0x000fe200078e00ff */
[----:B------:R-:W-:Y:S01]  /*6110*/  R2UR UR23, R42 ;  /* 0x000000002a1772ca */ /* 0x000fe200000e0000 */
[----:B------:R-:W-:Y:S01]  /*6120*/  USEL UR36, UR37, UR36, !UP0 ;  /* 0x0000002425247287 */ /* 0x000fe2000c000000 */
[----:B------:R-:W-:Y:S01]  /*6130*/  R2UR UR41, R32 ;  /* 0x00000000202972ca */ /* 0x000fe200000e0000 */
[----:B------:R-:W-:Y:S01]  /*6140*/  UIMAD UR38, UR38, UR22, UR21 ;  /* 0x00000016262672a4 */ /* 0x000fe2000f8e0215 */
[----:B------:R-:W-:Y:S01]  /*6150*/  R2UR UR32, R6 ;  /* 0x00000000062072ca */ /* 0x000fe200000e0000 */
[----:B------:R-:W-:Y:S01]  /*6160*/  UIMAD UR29, UR29, UR22, UR21 ;  /* 0x000000161d1d72a4 */ /* 0x000fe2000f8e0215 */
[-C--:B------:R-:W-:Y:S01]  /*6170*/  SHF.R.U32.HI R44, RZ, R33.reuse, R44 ;  /* 0x00000021ff2c7219 */ /* 0x080fe2000001162c */
[----:B------:R-:W-:Y:S01]  /*6180*/  USEL UR58, UR27, UR19, !UP0 ;  /* 0x000000131b3a7287 */ /* 0x000fe2000c000000 */
[----:B------:R-:W-:Y:S01]  /*6190*/  R2UR UR62, R8 ;  /* 0x00000000083e72ca */ /* 0x000fe200000e0000 */
[----:B------:R-:W-:Y:S01]  /*61a0*/  IMAD R8, RZ, RZ, -UR61 ;  /* 0x8000003dff087e24 */ /* 0x000fe2000f8e02ff */
[----:B------:R-:W-:Y:S01]  /*61b0*/  R2UR UR24, R44 ;  /* 0x000000002c1872ca */ /* 0x000fe200000e0000 */
[----:B------:R-:W-:Y:S01]  /*61c0*/  UIMAD UR28, UR28, UR22, UR21 ;  /* 0x000000161c1c72a4 */ /* 0x000fe2000f8e0215 */
[----:B------:R-:W-:Y:S01]  /*61d0*/  R2UR UR33, R7 ;  /* 0x00000000072172ca */ /* 0x000fe200000e0000 */
[C---:B------:R-:W-:Y:S01]  /*61e0*/  IMAD R43, R2.reuse, R8, R43 ;  /* 0x00000008022b7224 */ /* 0x040fe200078e022b */
[-C--:B------:R-:W-:Y:S01]  /*61f0*/  SHF.R.U32.HI R38, RZ, R33.reuse, R38 ;  /* 0x00000021ff267219 */ /* 0x080fe20000011626 */
[----:B------:R-:W-:Y:S01]  /*6200*/  IMAD R8, RZ, RZ, -UR57 ;  /* 0x80000039ff087e24 */ /* 0x000fe2000f8e02ff */
[----:B------:R-:W-:Y:S01]  /*6210*/  USEL UR41, UR41, UR31, !UP0 ;  /* 0x0000001f29297287 */ /* 0x000fe2000c000000 */
[----:B------:R-:W-:Y:S01]  /*6220*/  R2UR UR31, R5 ;  /* 0x00000000051f72ca */ /* 0x000fe200000e0000 */
[----:B------:R-:W-:Y:S01]  /*6230*/  USEL UR32, UR32, UR23, !UP0 ;  /* 0x0000001720207287 */ /* 0x000fe2000c000000 */
[----:B------:R-:W-:Y:S01]  /*6240*/  IMAD R37, R2, R8, R37 ;  /* 0x0000000802257224 */ /* 0x000fe200078e0225 */
[----:B------:R-:W-:Y:S01]  /*6250*/  R2UR UR30, R38 ;  /* 0x00000000261e72ca */ /* 0x000fe200000e0000 */
[----:B------:R-:W-:Y:S01]  /*6260*/  IMAD R8, RZ, RZ, -UR36 ;  /* 0x80000024ff087e24 */ /* 0x000fe2000f8e02ff */
[-C--:B------:R-:W-:Y:S01]  /*6270*/  SHF.R.U32.HI R30, RZ, R33.reuse, R30 ;  /* 0x00000021ff1e7219 */ /* 0x080fe2000001161e */
[----:B------:R-:W-:Y:S01]  /*6280*/  IMAD R3, RZ, RZ, -UR58 ;  /* 0x8000003aff037e24 */ /* 0x000fe2000f8e02ff */
[----:B------:R-:W-:Y:S01]  /*6290*/  SHF.R.U32.HI R68, RZ, R33, R68 ;  /* 0x00000021ff447219 */ /* 0x000fe20000011644 */
[----:B------:R-:W-:Y:S01]  /*62a0*/  IMAD R8, R2, R8, R25 ;  /* 0x0000000802087224 */ /* 0x000fe200078e0219 */
[----:B------:R-:W-:Y:S01]  /*62b0*/  MOV R44, UR34 ;  /* 0x00000022002c7c02 */ /* 0x000fe20008000f00 */
[----:B------:R-:W-:Y:S01]  /*62c0*/  UIMAD UR34, UR25, UR22, UR21 ;  /* 0x00000016192272a4 */ /* 0x000fe2000f8e0215 */
[----:B------:R-:W-:Y:S01]  /*62d0*/  IMAD R25, RZ, RZ, -UR32 ;  /* 0x80000020ff197e24 */ /* 0x000fe2000f8e02ff */
[----:B------:R-:W-:Y:S01]  /*62e0*/  USEL UR33, UR33, UR24, !UP0 ;  /* 0x0000001821217287 */ /* 0x000fe2000c000000 */
[----:B------:R-:W-:Y:S01]  /*62f0*/  R2UR UR70, R30 ;  /* 0x000000001e4672ca */ /* 0x000fe200000e0000 */
[----:B------:R-:W-:Y:S01]  /*6300*/  IMAD R40, R2, R3, R40 ;  /* 0x0000000302287224 */ /* 0x000fe200078e0228 */
[----:B------:R-:W-:Y:S01]  /*6310*/  R2UR UR25, R55 ;  /* 0x00000000371972ca */ /* 0x000fe200000e0000 */
[----:B------:R-:W-:Y:S01]  /*6320*/  IMAD R3, RZ, RZ, -UR56 ;  /* 0x80000038ff037e24 */ /* 0x000fe2000f8e02ff */
[----:B------:R-:W-:Y:S01]  /*6330*/  R2UR UR24, R0 ;  /* 0x00000000001872ca */ /* 0x000fe200000e0000 */
[----:B------:R-:W-:Y:S01]  /*6340*/  IMAD R6, R2, R25, R6 ;  /* 0x0000001902067224 */ /* 0x000fe200078e0206 */
[----:B------:R-:W-:Y:S01]  /*6350*/  R2UR UR54, R68 ;  /* 0x00000000443672ca */ /* 0x000fe200000e0000 */
[----:B------:R-:W2:Y:S01]  /*6360*/  LDC R25, c[0x0][0x4c8] ;  /* 0x00013200ff197b82 */ /* 0x000ea20000000800 */
[----:B------:R-:W-:Y:S01]  /*6370*/  R2UR UR23, R49 ;  /* 0x00000000311772ca */ /* 0x000fe200000e0000 */
[C---:B------:R-:W-:Y:S01]  /*6380*/  IMAD R34, R2.reuse, R3, R34 ;  /* 0x0000000302227224 */ /* 0x040fe200078e0222 */
[----:B------:R-:W-:Y:S01]  /*6390*/  R2UR UR4, R9 ;  /* 0x00000000090472ca */ /* 0x000fe200000e0000 */
[----:B------:R-:W-:Y:S01]  /*63a0*/  USEL UR30, UR31, UR30, !UP0 ;  /* 0x0000001e1f1e7287 */ /* 0x000fe2000c000000 */
[----:B------:R-:W-:Y:S01]  /*63b0*/  IADD3 R3, PT, PT, RZ, -UR42, RZ ;  /* 0x8000002aff037c10 */ /* 0x000fe2000fffe0ff */
[----:B------:R-:W-:Y:S01]  /*63c0*/  UIMAD UR26, UR26, UR22, UR21 ;  /* 0x000000161a1a72a4 */ /* 0x000fe2000f8e0215 */
[----:B------:R-:W-:Y:S01]  /*63d0*/  IADD3 R9, PT, PT, RZ, -UR63, RZ ;  /* 0x8000003fff097c10 */ /* 0x000fe2000fffe0ff */
[----:B------:R-:W-:Y:S01]  /*63e0*/  UIMAD UR67, UR67, UR22, UR21 ;  /* 0x00000016434372a4 */ /* 0x000fe2000f8e0215 */
[----:B------:R-:W-:Y:S01]  /*63f0*/  IADD3 R31, PT, PT, RZ, -UR55, RZ ;  /* 0x80000037ff1f7c10 */ /* 0x000fe2000fffe0ff */
[----:B------:R-:W-:Y:S01]  /*6400*/  UIMAD UR59, UR59, UR22, UR21 ;  /* 0x000000163b3b72a4 */ /* 0x000fe2000f8e0215 */
[C---:B------:R-:W-:Y:S01]  /*6410*/  IMAD R19, R2.reuse, R3, R19 ;  /* 0x0000000302137224 */ /* 0x040fe200078e0213 */
[----:B------:R-:W-:Y:S01]  /*6420*/  UIMAD UR51, UR51, UR22, UR21 ;  /* 0x00000016333372a4 */ /* 0x000fe2000f8e0215 */
[C---:B------:R-:W-:Y:S01]  /*6430*/  IMAD R46, R2.reuse, R9, R46 ;  /* 0x00000009022e7224 */ /* 0x040fe200078e022e */
[----:B------:R-:W-:Y:S01]  /*6440*/  UIMAD UR21, UR18, UR20, UR6 ;  /* 0x00000014121572a4 */ /* 0x000fe2000f8e0206 */
[----:B------:R-:W-:Y:S01]  /*6450*/  IADD3 R3, PT, PT, RZ, -UR30, RZ ;  /* 0x8000001eff037c10 */ /* 0x000fe2000fffe0ff */
[----:B------:R-:W-:Y:S01]  /*6460*/  UIMAD UR18, UR17, UR20, UR6 ;  /* 0x00000014111272a4 */ /* 0x000fe2000f8e0206 */
[----:B------:R-:W-:Y:S01]  /*6470*/  IMAD R9, RZ, RZ, -UR41 ;  /* 0x80000029ff097e24 */ /* 0x000fe2000f8e02ff */
[----:B------:R-:W-:Y:S01]  /*6480*/  USEL UR70, UR25, UR70, !UP0 ;  /* 0x0000004619467287 */ /* 0x000fe2000c000000 */
[----:B------:R-:W-:Y:S01]  /*6490*/  IMAD R30, RZ, RZ, -UR47 ;  /* 0x8000002fff1e7e24 */ /* 0x000fe2000f8e02ff */
[----:B------:R-:W-:Y:S01]  /*64a0*/  USEL UR62, UR24, UR62, !UP0 ;  /* 0x0000003e183e7287 */ /* 0x000fe2000c000000 */
[C---:B------:R-:W-:Y:S01]  /*64b0*/  IMAD R9, R2.reuse, R9, R32 ;  /* 0x0000000902097224 */ /* 0x040fe200078e0220 */
[----:B------:R-:W-:Y:S01]  /*64c0*/  UIMAD UR17, UR16, UR20, UR6 ;  /* 0x00000014101172a4 */ /* 0x000fe2000f8e0206 */
[C---:B------:R-:W-:Y:S01]  /*64d0*/  IMAD R5, R2.reuse, R3, R5 ;  /* 0x0000000302057224 */ /* 0x040fe200078e0205 */
[----:B------:R-:W-:Y:S01]  /*64e0*/  UIMAD UR16, UR15, UR20, UR6 ;  /* 0x000000140f1072a4 */ /* 0x000fe2000f8e0206 */
[----:B------:R-:W-:Y:S01]  /*64f0*/  IADD3 R32, PT, PT, RZ, -UR33, RZ ;  /* 0x80000021ff207c10 */ /* 0x000fe2000fffe0ff */
[----:B------:R-:W-:Y:S01]  /*6500*/  USEL UR54, UR23, UR54, !UP0 ;  /* 0x0000003617367287 */ /* 0x000fe2000c000000 */
[----:B------:R-:W-:Y:S01]  /*6510*/  IMAD R3, RZ, RZ, -UR70 ;  /* 0x80000046ff037e24 */ /* 0x000fe2000f8e02ff */
[----:B------:R-:W-:Y:S01]  /*6520*/  UIMAD UR15, UR14, UR20, UR6 ;  /* 0x000000140e0f72a4 */ /* 0x000fe2000f8e0206 */
[----:B------:R-:W-:Y:S01]  /*6530*/  IMAD R61, RZ, RZ, -UR62 ;  /* 0x8000003eff3d7e24 */ /* 0x000fe2000f8e02ff */
[----:B------:R-:W-:Y:S01]  /*6540*/  UIMAD UR14, UR13, UR20, UR6 ;  /* 0x000000140d0e72a4 */ /* 0x000fe2000f8e0206 */
[C---:B------:R-:W-:Y:S01]  /*6550*/  IMAD R31, R2.reuse, R31, R36 ;  /* 0x0000001f021f7224 */ /* 0x040fe200078e0224 */
        /* <DEDUP_REMOVED lines=10> */
[----:B------:R-:W-:Y:S01]  /*6600*/  UIMAD UR8, UR8, UR20, UR6 ;  /* 0x00000014080872a4 */ /* 0x000fe2000f8e0206 */
[----:B------:R-:W-:Y:S01]  /*6610*/  IMAD.U32 R61, RZ, RZ, UR17 ;  /* 0x00000011ff3d7e24 */ /* 0x000fe2000f8e00ff */
[----:B------:R-:W-:Y:S01]  /*6620*/  UIMAD UR7, UR7, UR20, UR6 ;  /* 0x00000014070772a4 */ /* 0x000fe2000f8e0206 */
[----:B------:R-:W-:Y:S01]  /*6630*/  IMAD.U32 R58, RZ, RZ, UR16 ;  /* 0x00000010ff3a7e24 */ /* 0x000fe2000f8e00ff */
[----:B------:R-:W-:Y:S01]  /*6640*/  R2UR UR17, R43 ;  /* 0x000000002b1172ca */ /* 0x000fe200000e0000 */
[----:B------:R-:W-:Y:S01]  /*6650*/  IMAD.U32 R55, RZ, RZ, UR15 ;  /* 0x0000000fff377e24 */ /* 0x000fe2000f8e00ff */
[----:B------:R-:W-:Y:S01]  /*6660*/  R2UR UR16, R40 ;  /* 0x00000000281072ca */ /* 0x000fe200000e0000 */
[----:B------:R-:W-:Y:S01]  /*6670*/  IMAD R2, R2, R52, R49 ;  /* 0x0000003402027224 */ /* 0x000fe200078e0231 */
[----:B------:R-:W-:Y:S01]  /*6680*/  R2UR UR15, R37 ;  /* 0x00000000250f72ca */ /* 0x000fe200000e0000 */
[----:B------:R-:W-:Y:S01]  /*6690*/  IMAD.U32 R64, RZ, RZ, UR18 ;  /* 0x00000012ff407e24 */ /* 0x000fe2000f8e00ff */
[----:B------:R-:W-:Y:S01]  /*66a0*/  MOV R52, UR14 ;  /* 0x0000000e00347c02 */ /* 0x000fe20008000f00 */
[----:B------:R-:W-:Y:S01]  /*66b0*/  IMAD.U32 R49, RZ, RZ, UR13 ;  /* 0x0000000dff317e24 */ /* 0x000fe2000f8e00ff */
        /* <DEDUP_REMOVED lines=11> */
[----:B------:R-:W-:Y:S01]  /*6770*/  IMAD.U32 R31, RZ, RZ, UR7 ;  /* 0x00000007ff1f7e24 */ /* 0x000fe2000f8e00ff */
[----:B------:R-:W-:Y:S01]  /*6780*/  R2UR UR9, R8 ;  /* 0x00000000080972ca */ /* 0x000fe200000e0000 */
[----:B------:R-:W-:Y:S01]  /*6790*/  UIMAD UR60, UR60, UR20, UR6 ;  /* 0x000000143c3c72a4 */ /* 0x000fe2000f8e0206 */
[----:B------:R-:W3:Y:S01]  /*67a0*/  LDC R19, c[0x0][0x38c] ;  /* 0x0000e300ff137b82 */ /* 0x000ee20000000800 */
[----:B------:R-:W-:Y:S01]  /*67b0*/  UIMAD UR52, UR52, UR20, UR6 ;  /* 0x00000014343472a4 */ /* 0x000fe2000f8e0206 */
[----:B------:R-:W-:Y:S01]  /*67c0*/  R2UR UR12, R30 ;  /* 0x000000001e0c72ca */ /* 0x000fe200000e0000 */
[----:B------:R-:W-:Y:S01]  /*67d0*/  IMAD.U32 R66, RZ, RZ, UR61 ;  /* 0x0000003dff427e24 */ /* 0x000fe2000f8e00ff */
[----:B--2---:R-:W-:Y:S01]  /*67e0*/  R2UR UR5, R25 ;  /* 0x00000000190572ca */ /* 0x004fe200000e0000 */
[----:B------:R-:W-:Y:S01]  /*67f0*/  IMAD.U32 R68, RZ, RZ, UR53 ;  /* 0x00000035ff447e24 */ /* 0x000fe2000f8e00ff */
[----:B------:R-:W-:Y:S01]  /*6800*/  R2UR UR8, R7 ;  /* 0x00000000070872ca */ /* 0x000fe200000e0000 */
[----:B------:R-:W-:Y:S01]  /*6810*/  IMAD.U32 R69, RZ, RZ, UR63 ;  /* 0x0000003fff457e24 */ /* 0x000fe2000f8e00ff */
[----:B------:R-:W2:Y:S01]  /*6820*/  LDC.64 R8, c[0x0][0x390] ;  /* 0x0000e400ff087b82 */ /* 0x000ea20000000a00 */
        /* <DEDUP_REMOVED lines=52> */
[----:B------:R-:W-:Y:S01]  /*6b70*/  IMAD.U32 R76, RZ, RZ, UR12 ;  /* 0x0000000cff4c7e24 */ /* 0x000fe2000f8e00ff */
[----:B------:R-:W-:Y:S01]  /*6b80*/  UIMAD UR53, UR53, UR5, UR4 ;  /* 0x00000005353572a4 */ /* 0x000fe2000f8e0204 */
[----:B------:R-:W-:-:S02]  /*6b90*/  IMAD.U32 R75, RZ, RZ, UR11 ;  /* 0x0000000bff4b7e24 */ /* 0x000fc4000f8e00ff */
[----:B------:R-:W-:Y:S02]  /*6ba0*/  IMAD.U32 R74, RZ, RZ, UR10 ;  /* 0x0000000aff4a7e24 */ /* 0x000fe4000f8e00ff */
[----:B------:R-:W-:Y:S02]  /*6bb0*/  IMAD.U32 R72, RZ, RZ, UR8 ;  /* 0x00000008ff487e24 */ /* 0x000fe4000f8e00ff */
[----:B------:R-:W-:Y:S02]  /*6bc0*/  IMAD.U32 R71, RZ, RZ, UR7 ;  /* 0x00000007ff477e24 */ /* 0x000fe4000f8e00ff */
[----:B------:R-:W-:Y:S02]  /*6bd0*/  IMAD.U32 R70, RZ, RZ, UR6 ;  /* 0x00000006ff467e24 */ /* 0x000fe4000f8e00ff */
[----:B------:R-:W-:Y:S02]  /*6be0*/  IMAD.MOV.U32 R25, RZ, RZ, R27 ;  /* 0x000000ffff197224 */ /* 0x000fe400078e001b */
[----:B--23--:R-:W-:-:S07]  /*6bf0*/  IMAD.MOV.U32 R30, RZ, RZ, R23 ;  /* 0x000000ffff1e7224 */ /* 0x00cfce00078e0017 */
.L_x_35:
[----:B------:R-:W-:Y:S02]  /*6c00*/  @!P1 MOV R0, 0x14000 ;  /* 0x0001400000009802 */ /* 0x000fe40000000f00 */
[----:B------:R-:W-:Y:S01]  /*6c10*/  LEA R27, R25, R4, 0x3 ;  /* 0x00000004191b7211 */ /* 0x000fe200078e18ff */
[----:B-1----:R-:W-:Y:S06]  /*6c20*/  @P3 BRA `(.L_x_30) ;  /* 0x00000000000c3947 */ /* 0x002fec0003800000 */
[----:B------:R-:W-:Y:S04]  /*6c30*/  SHF.L.U32 R2, R20, 0x1f, RZ ;  /* 0x0000001f14027819 */ /* 0x000fe800000006ff */
[----:B------:R-:W1:Y:S02]  /*6c40*/  SYNCS.PHASECHK.TRANS64.TRYWAIT P0, [R27+URZ+0x20], R2 ;  /* 0x000020021b0075a7 */ /* 0x000e6400080011ff */
[----:B-1----:R-:W-:Y:S05]  /*6c50*/  @!P0 BRA `(.L_x_31) ;  /* 0x0000008400e08947 */ /* 0x002fea0003800000 */
.L_x_30:
[----:B------:R2:W-:Y:S02]  /*6c60*/  @!P1 SYNCS.ARRIVE.TRANS64 RZ, [R27+URZ], R0 ;  /* 0x000000001bff99a7 */ /* 0x0005e400080000ff */
[----:B--2---:R-:W-:Y:S04]  /*6c70*/  LOP3.LUT R0, R11, 0x2, RZ, 0xfc, !PT ;  /* 0x000000020b007812 */ /* 0x004fe800078efcff */
[----:B------:R-:W-:Y:S11]  /*6c80*/  ISETP.NE.AND P0, PT, R0, 0x2, PT ;  /* 0x000000020000780c */ /* 0x000ff60003f05270 */
[----:B------:R-:W-:Y:S02]  /*6c90*/  @!UPT UIADD3 URZ, UPT, UPT, URZ, URZ, URZ ;  /* 0x000000fffffff290 */ /* 0x000fe4000fffe0ff */
[----:B------:R-:W-:Y:S05]  /*6ca0*/  @P0 BRA `(.L_x_32) ;  /* 0x0000000000040947 */ /* 0x000fea0003800000 */
[----:B------:R-:W-:Y:S05]  /*6cb0*/  BPT.TRAP 0x1 ;  /* 0x000000040000795c */ /* 0x000fea0000300000 */
.L_x_32:
[----:B------:R-:W-:Y:S04]  /*6cc0*/  BSSY.RECONVERGENT B0, `(.L_x_33) ;  /* 0x0000003000007945 */ /* 0x000fe80003800200 */
[----:B------:R-:W-:Y:S05]  /*6cd0*/  @P2 BRA `(.L_x_34) ;  /* 0x0000000000042947 */ /* 0x000fea0003800000 */
[----:B------:R-:W-:Y:S05]  /*6ce0*/  BPT.TRAP 0x1 ;  /* 0x000000040000795c */ /* 0x000fea0000300000 */
.L_x_34:
[----:B------:R-:W-:Y:S05]  /*6cf0*/  BSYNC.RECONVERGENT B0 ;  /* 0x0000000000007941 */ /* 0x000fea0003800200 */
.L_x_33:
[----:B------:R-:W-:Y:S02]  /*6d00*/  ELECT P0, URZ, PT ;  /* 0x0000000000ff782f */ /* 0x000fe40003800000 */
[----:B------:R-:W-:Y:S01]  /*6d10*/  MOV.SPILL R83, UR27 ;  /* 0x0000001b00537c02 */ /* 0x000fe20009000f00 */
[----:B------:R-:W-:Y:S01]  /*6d20*/  UMOV UR20, UR44 ;  /* 0x0000002c00147c82 */ /* 0x000fe20008000000 */
[----:B------:R-:W-:Y:S01]  /*6d30*/  R2UR UR27, R68 ;  /* 0x00000000441b72ca */ /* 0x000fe200000e0000 */
[----:B------:R-:W-:Y:S01]  /*6d40*/  UMOV UR21, UR45 ;  /* 0x0000002d00157c82 */ /* 0x000fe20008000000 */
[----:B------:R-:W-:Y:S01]  /*6d50*/  R2UR UR28, R67 ;  /* 0x00000000431c72ca */ /* 0x000fe200000e0000 */
[----:B------:R-:W-:Y:S01]  /*6d60*/  UMOV UR22, UR46 ;  /* 0x0000002e00167c82 */ /* 0x000fe20008000000 */
[----:B------:R-:W-:Y:S02]  /*6d70*/  R2UR UR29, R82 ;  /* 0x00000000521d72ca */ /* 0x000fe400000e0000 */
[----:B------:R-:W-:Y:S02]  /*6d80*/  R2UR UR30, R69 ;  /* 0x00000000451e72ca */ /* 0x000fe400000e0000 */
[----:B------:R-:W-:Y:S01]  /*6d90*/  MOV.SPILL R90, UR54 ;  /* 0x00000036005a7c02 */ /* 0x000fe20009000f00 */
[----:B------:R-:W2:Y:S01]  /*6da0*/  @P0 LDC R5, c[0x0][0x4cc] ;  /* 0x00013300ff050b82 */ /* 0x000ea20000000800 */
[----:B------:R-:W-:Y:S01]  /*6db0*/  @P0 IADD3 R91, P3, PT, R28, 0x80, RZ ;  /* 0x000000801c5b0810 */ /* 0x000fe20007f7e0ff */
[--C-:B------:R-:W-:Y:S01]  /*6dc0*/  @P0 IMAD R95, R25, 0x8000, R4.reuse ;  /* 0x00008000195f0824 */ /* 0x100fe200078e0204 */
[----:B-1----:R-:W-:Y:S01]  /*6dd0*/  @P0 LOP3.LUT R27, R27, 0xfefffff8, RZ, 0xc0, !PT ;  /* 0xfefffff81b1b0812 */ /* 0x002fe200078ec0ff */
[----:B------:R-:W-:Y:S01]  /*6de0*/  UMOV UR11, UR27 ;  /* 0x0000001b000b7c82 */ /* 0x000fe20008000000 */
[----:B------:R-:W-:Y:S01]  /*6df0*/  @P0 R2UR UR6, R91 ;  /* 0x000000005b0602ca */ /* 0x000fe200000e0000 */
[----:B------:R-:W-:Y:S01]  /*6e00*/  @P0 IMAD.X R92, RZ, RZ, R29, P3 ;  /* 0x000000ffff5c0224 */ /* 0x000fe200018e061d */
[----:B------:R-:W-:Y:S01]  /*6e10*/  @P0 R2UR UR25, R27 ;  /* 0x000000001b1902ca */ /* 0x000fe200000e0000 */
[----:B------:R-:W2:Y:S01]  /*6e20*/  @P0 LDC.64 R2, c[0x0][0x4f8] ;  /* 0x00013e00ff020b82 */ /* 0x000ea20000000a00 */
[----:B------:R-:W-:Y:S01]  /*6e30*/  VIADD R91, R25, 0x1 ;  /* 0x00000001195b7836 */ /* 0x000fe20000000000 */
[----:B------:R-:W-:Y:S01]  /*6e40*/  UMOV UR9, UR29 ;  /* 0x0000001d00097c82 */ /* 0x000fe20008000000 */
[----:B------:R-:W-:Y:S01]  /*6e50*/  @P0 R2UR UR4, R92 ;  /* 0x000000005c0402ca */ /* 0x000fe200000e0000 */
[----:B------:R-:W-:Y:S01]  /*6e60*/  UMOV UR7, UR30 ;  /* 0x0000001e00077c82 */ /* 0x000fe20008000000 */
[----:B------:R-:W-:Y:S01]  /*6e70*/  UMOV UR13, UR9 ;  /* 0x00000009000d7c82 */ /* 0x000fe20008000000 */
[C---:B------:R-:W-:Y:S01]  /*6e80*/  ISETP.NE.AND P3, PT, R91.reuse, 0x4, PT ;  /* 0x000000045b00780c */ /* 0x040fe20003f65270 */
[----:B------:R-:W-:Y:S01]  /*6e90*/  UMOV UR12, UR28 ;  /* 0x0000001c000c7c82 */ /* 0x000fe20008000000 */
[----:B------:R-:W1:Y:S01]  /*6ea0*/  @P0 LDC.64 R6, c[0x0][0x4d0] ;  /* 0x00013400ff060b82 */ /* 0x000e620000000a00 */
[----:B------:R-:W-:Y:S01]  /*6eb0*/  UMOV UR14, UR7 ;  /* 0x00000007000e7c82 */ /* 0x000fe20008000000 */
[----:B------:R-:W-:Y:S01]  /*6ec0*/  SEL R27, R91, RZ, P3 ;  /* 0x000000ff5b1b7207 */ /* 0x000fe20001800000 */
[----:B------:R-:W-:Y:S01]  /*6ed0*/  IMAD.U32 R98, RZ, RZ, UR6 ;  /* 0x00000006ff627e24 */ /* 0x000fe2000f8e00ff */
[----:B------:R-:W-:Y:S01]  /*6ee0*/  UMOV UR15, UR25 ;  /* 0x00000019000f7c82 */ /* 0x000fe20008000000 */
[----:B------:R-:W-:Y:S01]  /*6ef0*/  @P0 VIADD R91, R95, 0x8400 ;  /* 0x000084005f5b0836 */ /* 0x000fe20000000000 */
[----:B------:R-:W-:Y:S01]  /*6f00*/  UMOV UR9, UR15 ;  /* 0x0000000f00097c82 */ /* 0x000fe20008000000 */
[----:B------:R-:W-:Y:S01]  /*6f10*/  IMAD R97, R27, 0x8, R4 ;  /* 0x000000081b617824 */ /* 0x000fe200078e0204 */
[----:B------:R-:W3:Y:S01]  /*6f20*/  @P0 LDC R0, c[0x0][0x500] ;  /* 0x00014000ff000b82 */ /* 0x000ee20000000800 */
[----:B------:R-:W-:Y:S01]  /*6f30*/  IMAD.U32 R99, RZ, RZ, UR4 ;  /* 0x00000004ff637e24 */ /* 0x000fe2000f8e00ff */
[----:B------:R-:W-:Y:S01]  /*6f40*/  @P0 R2UR UR24, R91 ;  /* 0x000000005b1802ca */ /* 0x000fe200000e0000 */
[----:B------:R-:W-:Y:S01]  /*6f50*/  @P0 VIADD R91, R95, 0x8800 ;  /* 0x000088005f5b0836 */ /* 0x000fe20000000000 */
[----:B------:R-:W-:Y:S01]  /*6f60*/  @P0 R2UR UR16, R98 ;  /* 0x00000000621002ca */ /* 0x000fe200000e0000 */
[----:B------:R-:W-:Y:S01]  /*6f70*/  UMOV UR4, 0x0 ;  /* 0x0000000000047882 */ /* 0x000fe20000000000 */
[----:B------:R-:W-:Y:S01]  /*6f80*/  @P0 R2UR UR17, R99 ;  /* 0x00000000631102ca */ /* 0x000fe200000e0000 */
[----:B------:R-:W-:Y:S01]  /*6f90*/  UMOV UR49, UR15 ;  /* 0x0000000f00317c82 */ /* 0x000fe20008000000 */
[----:B------:R-:W-:Y:S01]  /*6fa0*/  @P0 R2UR UR8, R91 ;  /* 0x000000005b0802ca */ /* 0x000fe200000e0000 */
        /* <DEDUP_REMOVED lines=8> */
[----:B------:R-:W-:Y:S01]  /*7030*/  UMOV UR41, UR15 ;  /* 0x0000000f00297c82 */ /* 0x000fe20008000000 */
[----:B------:R-:W-:Y:S02]  /*7040*/  R2UR UR52, R64 ;  /* 0x00000000403472ca */ /* 0x000fe400000e0000 */
[----:B------:R-:W-:Y:S02]  /*7050*/  R2UR UR53, R81 ;  /* 0x00000000513572ca */ /* 0x000fe400000e0000 */
[----:B------:R-:W-:Y:S02]  /*7060*/  R2UR UR54, R66 ;  /* 0x00000000423672ca */ /* 0x000fe400000e0000 */
[----:B------:R-:W-:Y:S01]  /*7070*/  @P0 R2UR UR48, R91 ;  /* 0x000000005b3002ca */ /* 0x000fe200000e0000 */
[----:B--2---:R-:W-:Y:S01]  /*7080*/  @P0 IMAD R2, R5, UR44, R2 ;  /* 0x0000002c05020c24 */ /* 0x004fe2000f8e0202 */
[----:B------:R-:W-:Y:S01]  /*7090*/  MOV.SPILL R85, UR35 ;  /* 0x0000002300557c02 */ /* 0x000fe20009000f00 */
[----:B-1----:R-:W-:Y:S01]  /*70a0*/  @P0 IMAD R3, R6, UR45, R3 ;  /* 0x0000002d06030c24 */ /* 0x002fe2000f8e0203 */
[----:B------:R-:W-:Y:S01]  /*70b0*/  R2UR UR35, R62 ;  /* 0x000000003e2372ca */ /* 0x000fe200000e0000 */
[----:B---3--:R-:W-:Y:S01]  /*70c0*/  @P0 IMAD R0, R7, UR46, R0 ;  /* 0x0000002e07000c24 */ /* 0x008fe2000f8e0200 */
[----:B------:R-:W-:Y:S01]  /*70d0*/  R2UR UR36, R61 ;  /* 0x000000003d2472ca */ /* 0x000fe200000e0000 */
[----:B------:R-:W-:Y:S01]  /*70e0*/  @P0 IMAD.U32 R93, R3, 0x20, R2 ;  /* 0x00000020035d0824 */ /* 0x000fe200078e0002 */
[----:B------:R-:W-:Y:S01]  /*70f0*/  R2UR UR37, R80 ;  /* 0x00000000502572ca */ /* 0x000fe200000e0000 */
[----:B------:R-:W-:Y:S01]  /*7100*/  @P0 VIADD R91, R95, 0x9000 ;  /* 0x000090005f5b0836 */ /* 0x000fe20000000000 */
[----:B------:R-:W-:Y:S01]  /*7110*/  R2UR UR38, R63 ;  /* 0x000000003f2672ca */ /* 0x000fe200000e0000 */
[----:B------:R-:W-:Y:S01]  /*7120*/  @P0 IMAD.U32 R93, R0, 0x400, R93 ;  /* 0x00000400005d0824 */ /* 0x000fe200078e005d */
[----:B------:R-:W-:Y:S04]  /*7130*/  UMOV UR7, UR54 ;  /* 0x0000003600077c82 */ /* 0x000fe80008000000 */
[----:B------:R-:W-:Y:S02]  /*7140*/  @P0 R2UR UR5, R93 ;  /* 0x000000005d0502ca */ /* 0x000fe400000e0000 */
[----:B------:R-:W-:Y:S04]  /*7150*/  SEL R93, RZ, 0x1, P3 ;  /* 0x00000001ff5d7807 */ /* 0x000fe80001800000 */
[----:B------:R-:W-:Y:S01]  /*7160*/  LOP3.LUT R20, R20, R93, RZ, 0x3c, !PT ;  /* 0x0000005d14147212 */ /* 0x000fe200078e3cff */
[----:B------:R-:W-:Y:S03]  /*7170*/  @P0 IMAD.SHL.U32 R93, R16, 0x40, RZ ;  /* 0x00000040105d0824 */ /* 0x000fe600078e00ff */
[----:B------:R-:W-:Y:S02]  /*7180*/  SHF.L.U32 R94, R20, 0x1f, RZ ;  /* 0x0000001f145e7819 */ /* 0x000fe400000006ff */
[----:B------:R-:W-:Y:S01]  /*7190*/  @P0 R2UR UR26, R93 ;  /* 0x000000005d1a02ca */ /* 0x000fe200000e0000 */
[----:B------:R-:W-:Y:S01]  /*71a0*/  IMAD.U32 R92, RZ, RZ, UR5 ;  /* 0x00000005ff5c7e24 */ /* 0x000fe2000f8e00ff */
[----:B------:R-:W-:Y:S01]  /*71b0*/  UMOV UR5, 0x10000000 ;  /* 0x1000000000057882 */ /* 0x000fe20000000000 */
[----:B------:R1:W2:Y:S03]  /*71c0*/  SYNCS.PHASECHK.TRANS64.TRYWAIT P3, [R97+URZ+0x20], R94 ;  /* 0x0000205e610075a7 */ /* 0x0002a600080611ff */
[----:B------:R-:W-:Y:S04]  /*71d0*/  @P0 PRMT R92, R92, 0x5410, RZ ;  /* 0x000054105c5c0816 */ /* 0x000fe800000000ff */
[----:B------:R-:W-:Y:S03]  /*71e0*/  @P0 R2UR UR6, R92 ;  /* 0x000000005c0602ca */ /* 0x000fe600000e0000 */
[----:B------:R-:W-:Y:S02]  /*71f0*/  UMOV UR18, UR26 ;  /* 0x0000001a00127c82 */ /* 0x000fe40008000000 */
[----:B------:R-:W-:Y:S01]  /*7200*/  UIADD3 UR10, UPT, UPT, UR18, 0x20, URZ ;  /* 0x00000020120a7890 */ /* 0x000fe2000fffe0ff */
[----:B------:R-:W-:Y:S01]  /*7210*/  UMOV UR50, UR18 ;  /* 0x0000001200327c82 */ /* 0x000fe20008000000 */
[----:B------:R-:W-:Y:S01]  /*7220*/  UMOV UR34, UR18 ;  /* 0x0000001200227c82 */ /* 0x000fe20008000000 */
[----:B------:R-:W-:Y:S01]  /*7230*/  UMOV UR66, UR18 ;  /* 0x0000001200427c82 */ /* 0x000fe20008000000 */
[----:B------:R-:W-:Y:S01]  /*7240*/  UMOV UR58, UR18 ;  /* 0x00000012003a7c82 */ /* 0x000fe20008000000 */
[----:B------:R-:W-:Y:S03]  /*7250*/  UMOV UR42, UR18 ;  /* 0x00000012002a7c82 */ /* 0x000fe60008000000 */
[----:B------:R3:W-:Y:S01]  /*7260*/  UTMALDG.5D.IM2COL.2CTA [UR24], [UR16], UR6, desc[UR4] ;  /* 0x00000418100073b4 */ /* 0x0007e20008261006 */
[----:B------:R4:W-:Y:S01]  /*7270*/  UTMALDG.5D.IM2COL.2CTA [UR8], [UR16], UR6, desc[UR4] ;  /* 0x00000408100073b4 */ /* 0x0009e20008261006 */
[----:B------:R5:W-:Y:S01]  /*7280*/  UTMALDG.5D.IM2COL.2CTA [UR48], [UR16], UR6, desc[UR4] ;  /* 0x00000430100073b4 */ /* 0x000be20008261006 */
[----:B---3--:R-:W-:Y:S01]  /*7290*/  R2UR UR27, R59 ;  /* 0x000000003b1b72ca */ /* 0x008fe200000e0000 */
[----:B------:R-:W-:Y:S01]  /*72a0*/  UMOV UR25, UR15 ;  /* 0x0000000f00197c82 */ /* 0x000fe20008000000 */
[----:B------:R-:W-:Y:S01]  /*72b0*/  R2UR UR28, R58 ;  /* 0x000000003a1c72ca */ /* 0x000fe200000e0000 */
[----:B------:R-:W-:Y:S01]  /*72c0*/  UMOV UR26, UR18 ;  /* 0x00000012001a7c82 */ /* 0x000fe20008000000 */
[----:B------:R-:W-:Y:S02]  /*72d0*/  R2UR UR29, R79 ;  /* 0x000000004f1d72ca */ /* 0x000fe400000e0000 */
[----:B------:R-:W-:Y:S02]  /*72e0*/  R2UR UR30, R60 ;  /* 0x000000003c1e72ca */ /* 0x000fe400000e0000 */
[----:B----4-:R-:W-:Y:S01]  /*72f0*/  @P0 R2UR UR8, R91 ;  /* 0x000000005b0802ca */ /* 0x010fe200000e0000 */
[----:B------:R-:W-:Y:S01]  /*7300*/  UMOV UR9, UR53 ;  /* 0x0000003500097c82 */ /* 0x000fe20008000000 */
[----:B------:R-:W-:Y:S01]  /*7310*/  UMOV UR11, UR51 ;  /* 0x00000033000b7c82 */ /* 0x000fe20008000000 */
[----:B------:R-:W-:Y:S01]  /*7320*/  UMOV UR13, UR9 ;  /* 0x00000009000d7c82 */ /* 0x000fe20008000000 */
[----:B------:R-:W-:Y:S01]  /*7330*/  UMOV UR12, UR52 ;  /* 0x00000034000c7c82 */ /* 0x000fe20008000000 */
[----:B------:R-:W-:Y:S01]  /*7340*/  UMOV UR14, UR7 ;  /* 0x00000007000e7c82 */ /* 0x000fe20008000000 */
[----:B------:R-:W-:Y:S01]  /*7350*/  UMOV UR9, UR15 ;  /* 0x0000000f00097c82 */ /* 0x000fe20008000000 */
[----:B------:R-:W-:Y:S01]  /*7360*/  @P0 VIADD R91, R95, 0x9400 ;  /* 0x000094005f5b0836 */ /* 0x000fe20000000000 */
[----:B-----5:R-:W-:Y:S01]  /*7370*/  R2UR UR51, R56 ;  /* 0x00000000383372ca */ /* 0x020fe200000e0000 */
        /* <DEDUP_REMOVED lines=8> */
[----:B---3--:R-:W-:Y:S01]  /*7400*/  @P0 R2UR UR8, R91 ;  /* 0x000000005b0802ca */ /* 0x008fe200000e0000 */
        /* <DEDUP_REMOVED lines=11> */
[----:B----4-:R-:W-:Y:S02]  /*74c0*/  R2UR UR35, R53 ;  /* 0x00000000352372ca */ /* 0x010fe400000e0000 */
[----:B------:R-:W-:Y:S02]  /*74d0*/  R2UR UR36, R52 ;  /* 0x00000000342472ca */ /* 0x000fe400000e0000 */
[----:B------:R-:W-:Y:S02]  /*74e0*/  R2UR UR37, R77 ;  /* 0x000000004d2572ca */ /* 0x000fe400000e0000 */
[----:B------:R-:W-:Y:S04]  /*74f0*/  R2UR UR38, R54 ;  /* 0x00000000362672ca */ /* 0x000fe800000e0000 */
        /* <DEDUP_REMOVED lines=113> */
[----:B----4-:R-:W-:Y:S03]  /*7c10*/  R2UR UR27, R32 ;  /* 0x00000000201b72ca */ /* 0x010fe600000e0000 */
[----:B------:R3:W-:Y:S01]  /*7c20*/  UTMALDG.5D.IM2COL.2CTA [UR8], [UR16], UR6, desc[UR4] ;  /* 0x00000408100073b4 */ /* 0x0007e20008261006 */
[----:B------:R-:W-:Y:S02]  /*7c30*/  R2UR UR28, R31 ;  /* 0x000000001f1c72ca */ /* 0x000fe400000e0000 */
[----:B------:R-:W-:Y:S02]  /*7c40*/  R2UR UR29, R70 ;  /* 0x00000000461d72ca */ /* 0x000fe400000e0000 */
[----:B------:R-:W-:Y:S01]  /*7c50*/  R2UR UR30, R33 ;  /* 0x00000000211e72ca */ /* 0x000fe200000e0000 */
[----:B------:R4:W-:Y:S01]  /*7c60*/  UTMALDG.5D.IM2COL.2CTA [UR48], [UR16], UR6, desc[UR4] ;  /* 0x00000430100073b4 */ /* 0x0009e20008261006 */
[----:B---3--:R-:W-:Y:S01]  /*7c70*/  UMOV UR11, UR51 ;  /* 0x00000033000b7c82 */ /* 0x008fe20008000000 */
[----:B------:R-:W-:Y:S01]  /*7c80*/  UMOV UR9, UR53 ;  /* 0x0000003500097c82 */ /* 0x000fe20008000000 */
[----:B------:R-:W-:Y:S01]  /*7c90*/  UMOV UR12, UR52 ;  /* 0x00000034000c7c82 */ /* 0x000fe20008000000 */
[----:B------:R-:W-:Y:S01]  /*7ca0*/  UMOV UR13, UR9 ;  /* 0x00000009000d7c82 */ /* 0x000fe20008000000 */
[----:B------:R-:W-:Y:S01]  /*7cb0*/  UMOV UR14, UR7 ;  /* 0x00000007000e7c82 */ /* 0x000fe20008000000 */
[----:B------:R-:W-:Y:S01]  /*7cc0*/  UMOV UR9, UR15 ;  /* 0x0000000f00097c82 */ /* 0x000fe20008000000 */
[----:B------:R-:W-:Y:S01]  /*7cd0*/  UMOV UR7, UR38 ;  /* 0x0000002600077c82 */ /* 0x000fe20008000000 */
[----:B----4-:R-:W-:Y:S01]  /*7ce0*/  R2UR.FILL UR51, R87 ;  /* 0x00000000573372ca */ /* 0x010fe200004e0000 */
        /* <DEDUP_REMOVED lines=18> */
[----:B------:R-:W-:Y:S01]  /*7e10*/  UMOV UR36, UR44 ;  /* 0x0000002c00247c82 */ /* 0x000fe20008000000 */
[----:B------:R-:W-:Y:S01]  /*7e20*/  UMOV UR37, UR45 ;  /* 0x0000002d00257c82 */ /* 0x000fe20008000000 */
[----:B------:R-:W-:Y:S02]  /*7e30*/  UMOV UR38, UR46 ;  /* 0x0000002e00267c82 */ /* 0x000fe40008000000 */
[----:B------:R-:W-:Y:S01]  /*7e40*/  @P0 R2UR UR8, R85 ;  /* 0x00000000550802ca */ /* 0x000fe200000e0000 */
[----:B------:R-:W-:Y:S05]  /*7e50*/  @P0 VIADD R85, R95, 0xe400 ;  /* 0x0000e4005f550836 */ /* 0x000fea0000000000 */
        /* <DEDUP_REMOVED lines=16> */
[----:B------:R-:W-:Y:S01]  /*7f60*/  @P0 R2UR UR64, R83 ;  /* 0x00000000534002ca */ /* 0x000fe200000e0000 */
[----:B------:R-:W-:Y:S06]  /*7f70*/  @P0 VIADD R83, R95, 0xf000 ;  /* 0x0000f0005f530836 */ /* 0x000fec0000000000 */
[----:B------:R3:W-:Y:S06]  /*7f80*/  UTMALDG.5D.IM2COL.2CTA [UR8], [UR16], UR6, desc[UR4] ;  /* 0x00000408100073b4 */ /* 0x0007ec0008261006 */
[----:B------:R-:W-:Y:S01]  /*7f90*/  UTMALDG.5D.IM2COL.2CTA [UR64], [UR16], UR6, desc[UR4] ;  /* 0x00000440100073b4 */ /* 0x000fe20008261006 */
[----:B---3--:R-:W-:Y:S01]  /*7fa0*/  @P0 R2UR UR8, R83 ;  /* 0x00000000530802ca */ /* 0x008fe200000e0000 */
[----:B------:R-:W-:Y:S01]  /*7fb0*/  UMOV UR11, UR67 ;  /* 0x00000043000b7c82 */ /* 0x000fe20008000000 */
[----:B------:R-:W-:Y:S01]  /*7fc0*/  UMOV UR12, UR68 ;  /* 0x00000044000c7c82 */ /* 0x000fe20008000000 */
[----:B------:R-:W-:Y:S01]  /*7fd0*/  UMOV UR13, UR69 ;  /* 0x00000045000d7c82 */ /* 0x000fe20008000000 */
[----:B------:R-:W-:Y:S01]  /*7fe0*/  UMOV UR14, UR70 ;  /* 0x00000046000e7c82 */ /* 0x000fe20008000000 */
[----:B------:R-:W-:Y:S05]  /*7ff0*/  @P0 VIADD R83, R95, 0xf400 ;  /* 0x0000f4005f530836 */ /* 0x000fea0000000000 */
[----:B------:R-:W-:Y:S01]  /*8000*/  @P0 R2UR UR56, R83 ;  /* 0x00000000533802ca */ /* 0x000fe200000e0000 */
[----:B------:R-:W-:Y:S02]  /*8010*/  @P0 VIADD R83, R95, 0xf800 ;  /* 0x0000f8005f530836 */ /* 0x000fe40000000000 */
[----:B------:R3:W-:Y:S10]  /*8020*/  UTMALDG.5D.IM2COL.2CTA [UR8], [UR16], UR6, desc[UR4] ;  /* 0x00000408100073b4 */ /* 0x0007f40008261006 */
[----:B------:R-:W-:Y:S01]  /*8030*/  UTMALDG.5D.IM2COL.2CTA [UR56], [UR16], UR6, desc[UR4] ;  /* 0x00000438100073b4 */ /* 0x000fe20008261006 */
[----:B---3--:R-:W-:Y:S01]  /*8040*/  @P0 R2UR UR8, R83 ;  /* 0x00000000530802ca */ /* 0x008fe200000e0000 */
        /* <DEDUP_REMOVED lines=10> */
[----:B---3--:R-:W-:Y:S01]  /*80f0*/  @P0 R2UR UR8, R95 ;  /* 0x000000005f0802ca */ /* 0x008fe200000e0000 */
[----:B------:R-:W-:Y:S01]  /*8100*/  UMOV UR11, UR51 ;  /* 0x00000033000b7c82 */ /* 0x000fe20008000000 */
[----:B------:R-:W-:Y:S01]  /*8110*/  UMOV UR12, UR52 ;  /* 0x00000034000c7c82 */ /* 0x000fe20008000000 */
[----:B------:R-:W-:Y:S01]  /*8120*/  UMOV UR13, UR53 ;  /* 0x00000035000d7c82 */ /* 0x000fe20008000000 */
[----:B------:R-:W-:Y:S09]  /*8130*/  UMOV UR14, UR54 ;  /* 0x00000036000e7c82 */ /* 0x000ff20008000000 */
[----:B------:R3:W-:Y:S02]  /*8140*/  UTMALDG.5D.IM2COL.2CTA [UR8], [UR16], UR6, desc[UR4] ;  /* 0x00000408100073b4 */ /* 0x0007e40008261006 */
[----:B---3--:R-:W-:Y:S01]  /*8150*/  @P0 R2UR UR6, R83 ;  /* 0x00000000530602ca */ /* 0x008fe200000e0000 */
        /* <DEDUP_REMOVED lines=26> */
[----:B---3--:R-:W-:Y:S02]  /*8300*/  R2UR UR44, R88 ;  /* 0x00000000582c72ca */ /* 0x008fe400000e0000 */
[----:B----4-:R-:W-:Y:S01]  /*8310*/  @P0 R2UR UR8, R25 ;  /* 0x00000000190802ca */ /* 0x010fe200000e0000 */
[----:B------:R-:W-:Y:S01]  /*8320*/  UMOV UR11, UR35 ;  /* 0x00000023000b7c82 */ /* 0x000fe20008000000 */
[----:B------:R-:W-:Y:S05]  /*8330*/  @P0 VIADD R25, R83, 0x29400 ;  /* 0x0002940053190836 */ /* 0x000fea0000000000 */
[----:B------:R-:W-:Y:S01]  /*8340*/  @P0 R2UR UR24, R25 ;  /* 0x00000000191802ca */ /* 0x000fe200000e0000 */
[----:B------:R-:W-:Y:S05]  /*8350*/  @P0 VIADD R25, R83, 0x29800 ;  /* 0x0002980053190836 */ /* 0x000fea0000000000 */
[----:B------:R3:W-:Y:S07]  /*8360*/  UTMALDG.5D.2CTA [UR8], [UR6], desc[UR4] ;  /* 0x00000408060075b4 */ /* 0x0007ee0008221000 */
[----:B------:R-:W-:Y:S01]  /*8370*/  UTMALDG.5D.2CTA [UR24], [UR6], desc[UR4] ;  /* 0x00000418060075b4 */ /* 0x000fe20008221000 */
[----:B---3--:R-:W-:Y:S01]  /*8380*/  @P0 R2UR UR8, R25 ;  /* 0x00000000190802ca */ /* 0x008fe200000e0000 */
[C---:B------:R-:W-:Y:S01]  /*8390*/  @P0 VIADD R25, R83.reuse, 0x29c00 ;  /* 0x00029c0053190836 */ /* 0x040fe20000000000 */
[----:B------:R-:W-:Y:S01]  /*83a0*/  UMOV UR11, UR27 ;  /* 0x0000001b000b7c82 */ /* 0x000fe20008000000 */
[----:B------:R-:W-:Y:S03]  /*83b0*/  @P0 VIADD R83, R83, 0x2a000 ;  /* 0x0002a00053530836 */ /* 0x000fe60000000000 */
[----:B------:R-:W-:Y:S01]  /*83c0*/  @P0 R2UR UR16, R25 ;  /* 0x00000000191002ca */ /* 0x000fe200000e0000 */
[----:B------:R-:W-:Y:S04]  /*83d0*/  IMAD.U32 R25, RZ, RZ, UR46 ;  /* 0x0000002eff197e24 */ /* 0x000fe8000f8e00ff */
[----:B------:R-:W-:Y:S02]  /*83e0*/  VIADD R90, R25, 0x1 ;  /* 0x00000001195a7836 */ /* 0x000fe40000000000 */
[----:B------:R3:W-:Y:S01]  /*83f0*/  UTMALDG.5D.2CTA [UR8], [UR6], desc[UR4] ;  /* 0x00000408060075b4 */ /* 0x0007e20008221000 */
[----:B------:R-:W-:Y:S05]  /*8400*/  IMAD.MOV.U32 R25, RZ, RZ, R27 ;  /* 0x000000ffff197224 */ /* 0x000fea00078e001b */
[----:B------:R1:W-:Y:S01]  /*8410*/  UTMALDG.5D.2CTA [UR16], [UR6], desc[UR4] ;  /* 0x00000410060075b4 */ /* 0x0003e20008221000 */
[----:B---3--:R-:W-:Y:S01]  /*8420*/  @P0 R2UR UR8, R83 ;  /* 0x00000000530802ca */ /* 0x008fe200000e0000 */
        /* <DEDUP_REMOVED lines=10> */
[C---:B------:R-:W-:Y:S01]  /*84d0*/  ISETP.GT.U32.AND P4, PT, R30.reuse, 0x1, PT ;  /* 0x000000011e00780c */ /* 0x040fe20003f84070 */
[----:B------:R-:W-:Y:S03]  /*84e0*/  VIADD R30, R30, 0xffffffff ;  /* 0xffffffff1e1e7836 */ /* 0x000fe60000000000 */
[C---:B------:R-:W-:Y:S04]  /*84f0*/  ISETP.NE.AND P0, PT, R90.reuse, R9, PT ;  /* 0x000000095a00720c */ /* 0x040fe80003f05270 */
[----:B------:R-:W-:Y:S04]  /*8500*/  SEL R90, R90, RZ, P0 ;  /* 0x000000ff5a5a7207 */ /* 0x000fe80000000000 */
[----:B------:R-:W-:Y:S05]  /*8510*/  R2UR UR46, R90 ;  /* 0x000000005a2e72ca */ /* 0x000fea00000e0000 */
[----:B------:R-:W-:Y:S04]  /*8520*/  @P0 IMAD.MOV R83, RZ, RZ, R16 ;  /* 0x000000ffff530224 */ /* 0x000fe800078e0210 */
[----:B------:R-:W-:Y:S01]  /*8530*/  IMAD.MOV.U32 R16, RZ, RZ, R83 ;  /* 0x000000ffff107224 */ /* 0x000fe200078e0053 */
[----:B-12---:R-:W-:Y:S06]  /*8540*/  @P4 BRA `(.L_x_35) ;  /* 0xffffffe400ac4947 */ /* 0x006fec000383ffff */
.L_x_29:
[----:B---3--:R-:W-:Y:S01]  /*8550*/  SHF.L.U32 R3, R18, 0x1f, RZ ;  /* 0x0000001f12037819 */ /* 0x008fe200000006ff */
[----:B------:R-:W-:-:S03]  /*8560*/  NOP ;  /* 0x0000000000007918 */ /* 0x000fc60000000000 */
[----:B------:R-:W3:Y:S02]  /*8570*/  SYNCS.PHASECHK.TRANS64.TRYWAIT P0, [R4+URZ+0x90], R3 ;  /* 0x00009003040075a7 */ /* 0x000ee400080011ff */
[----:B---3--:R-:W-:Y:S05]  /*8580*/  @!P0 BRA `(.L_x_36) ;  /* 0x0000006c00a88947 */ /* 0x008fea0003800000 */
.L_x_142:
[----:B-----5:R-:W2:Y:S01]  /*8590*/  LDS.128 R32, [R4+0xd0] ;  /* 0x0000d00004207984 */ /* 0x020ea20000000c00 */
[----:B------:R-:W3:Y:S01]  /*85a0*/  LDC R0, c[0x0][0xc30] ;  /* 0x00030c00ff007b82 */ /* 0x000ee20000000800 */
[----:B-1----:R-:W-:Y:S01]  /*85b0*/  ISETP.GE.AND P3, PT, R26, 0x1, PT ;  /* 0x000000011a00780c */ /* 0x002fe20003f66270 */
[----:B------:R-:W-:Y:S01]  /*85c0*/  VIADD R2, R4, 0x98 ;  /* 0x0000009804027836 */ /* 0x000fe20000000000 */
[----:B------:R-:W-:Y:S01]  /*85d0*/  @!PT LDS RZ, [RZ] ;  /* 0x00000000fffff984 */ /* 0x000fe20000000800 */
[----:B------:R-:W-:Y:S01]  /*85e0*/  @!PT LDS RZ, [RZ] ;  /* 0x00000000fffff984 */ /* 0x000fe20000000800 */
[----:B------:R-:W-:Y:S01]  /*85f0*/  @!PT LDS RZ, [RZ] ;  /* 0x00000000fffff984 */ /* 0x000fe20000000800 */
[----:B------:R-:W-:Y:S01]  /*8600*/  @!PT LDS RZ, [RZ] ;  /* 0x00000000fffff984 */ /* 0x000fe20000000800 */
[----:B------:R1:W-:Y:S06]  /*8610*/  MEMBAR.ALL.CTA ;  /* 0x0000000000007992 */ /* 0x0003ec0000008000 */
[----:B-1----:R-:W1:Y:S01]  /*8620*/  FENCE.VIEW.ASYNC.S ;  /* 0x00000000000073c6 */ /* 0x002e620000000000 */
[----:B------:R-:W-:-:S02]  /*8630*/  PRMT R2, RZ, 0x654, R2 ;  /* 0x00000654ff027816 */ /* 0x000fc40000000002 */
[----:B---3--:R-:W-:Y:S02]  /*8640*/  ISETP.NE.AND P0, PT, R0, 0x1, PT ;  /* 0x000000010000780c */ /* 0x008fe40003f05270 */
[----:B-1----:R1:W-:Y:S01]  /*8650*/  SYNCS.ARRIVE.TRANS64.RED.A1T0 RZ, [R2+URZ], RZ ;  /* 0x000000ff02ff79a7 */ /* 0x0023e200081004ff */
[----:B--2---:R-:W-:-:S13]  /*8660*/  LOP3.LUT P6, RZ, R34, 0x1, RZ, 0xc0, !PT ;  /* 0x0000000122ff7812 */ /* 0x004fda00078cc0ff */
[----:B------:R-:W-:Y:S02]  /*8670*/  @P6 MOV R17, R32 ;  /* 0x0000002000116202 */ /* 0x000fe40000000f00 */
[----:B------:R-:W-:Y:S01]  /*8680*/  @P6 LOP3.LUT R15, R33, 0xffff, RZ, 0xc0, !PT ;  /* 0x0000ffff210f6812 */ /* 0x000fe200078ec0ff */
[----:B------:R-:W-:Y:S06]  /*8690*/  @!P3 BRA `(.L_x_37) ;  /* 0x0000000000b8b947 */ /* 0x000fec0003800000 */
[----:B------:R-:W2:Y:S01]  /*86a0*/  LDC.64 R6, c[0x0][0xc18] ;  /* 0x00030600ff067b82 */ /* 0x000ea20000000a00 */
[----:B------:R-:W-:-:S07]  /*86b0*/  ISETP.NE.AND P5, PT, R26, 0x1, PT ;  /* 0x000000011a00780c */ /* 0x000fce0003fa5270 */
[----:B------:R-:W3:Y:S08]  /*86c0*/  LDC.64 R8, c[0x0][0xc10] ;  /* 0x00030400ff087b82 */ /* 0x000ef00000000a00 */
[----:B------:R-:W5:Y:S08]  /*86d0*/  LDC R0, c[0x0][0xc20] ;  /* 0x00030800ff007b82 */ /* 0x000f700000000800 */
[----:B------:R-:W4:Y:S01]  /*86e0*/  LDC R16, c[0x0][0xc0c] ;  /* 0x00030300ff107b82 */ /* 0x000f220000000800 */
[----:B--2---:R-:W-:Y:S01]  /*86f0*/  IMAD.HI.U32 R5, R12, R7, RZ ;  /* 0x000000070c057227 */ /* 0x004fe200078e00ff */
[----:B------:R-:W-:-:S03]  /*8700*/  ISETP.NE.AND P3, PT, R6, 0x1, PT ;  /* 0x000000010600780c */ /* 0x000fc60003f65270 */
[----:B------:R-:W-:-:S03]  /*8710*/  IMAD.HI.U32 R7, R15, R7, RZ ;  /* 0x000000070f077227 */ /* 0x000fc600078e00ff */
[----:B-1----:R-:W1:Y:S01]  /*8720*/  LDC.64 R2, c[0x0][0xc28] ;  /* 0x00030a00ff027b82 */ /* 0x002e620000000a00 */
[----:B---3--:R-:W-:-:S04]  /*8730*/  IMAD.HI.U32 R30, R13, R8, RZ ;  /* 0x000000080d1e7227 */ /* 0x008fc800078e00ff */
[----:B------:R-:W-:Y:S01]  /*8740*/  IMAD.HI.U32 R32, R17, R8, RZ ;  /* 0x0000000811207227 */ /* 0x000fe200078e00ff */
[----:B------:R-:W-:Y:S02]  /*8750*/  SHF.R.U32.HI R30, RZ, R9, R30 ;  /* 0x00000009ff1e7219 */ /* 0x000fe4000001161e */
[-C--:B-----5:R-:W-:Y:S02]  /*8760*/  SHF.R.U32.HI R5, RZ, R0.reuse, R5 ;  /* 0x00000000ff057219 */ /* 0x0a0fe40000011605 */
[----:B------:R-:W-:Y:S02]  /*8770*/  SHF.R.U32.HI R0, RZ, R0, R7 ;  /* 0x00000000ff007219 */ /* 0x000fe40000011607 */
[----:B------:R-:W-:Y:S02]  /*8780*/  SEL R5, R12, R5, !P3 ;  /* 0x000000050c057207 */ /* 0x000fe40005800000 */
[----:B------:R-:W-:Y:S02]  /*8790*/  SHF.R.U32.HI R32, RZ, R9, R32 ;  /* 0x00000009ff207219 */ /* 0x000fe40000011620 */
[----:B----4-:R-:W-:-:S02]  /*87a0*/  ISETP.NE.AND P4, PT, R16, 0x1, PT ;  /* 0x000000011000780c */ /* 0x010fc40003f85270 */
[----:B------:R-:W-:Y:S02]  /*87b0*/  SEL R7, R15, R0, !P3 ;  /* 0x000000000f077207 */ /* 0x000fe40005800000 */
[----:B------:R-:W-:Y:S02]  /*87c0*/  SEL R19, R13, R30, !P4 ;  /* 0x0000001e0d137207 */ /* 0x000fe40006000000 */
[----:B------:R-:W-:Y:S01]  /*87d0*/  SEL R9, R17, R32, !P4 ;  /* 0x0000002011097207 */ /* 0x000fe20006000000 */
[----:B-1----:R-:W-:-:S04]  /*87e0*/  IMAD.HI.U32 R30, R5, R2, RZ ;  /* 0x00000002051e7227 */ /* 0x002fc800078e00ff */
[----:B------:R-:W-:Y:S01]  /*87f0*/  IMAD.HI.U32 R8, R19, R2, RZ ;  /* 0x0000000213087227 */ /* 0x000fe200078e00ff */
[----:B------:R-:W-:-:S04]  /*8800*/  @P5 SHF.R.U32.HI R5, RZ, R3, R30 ;  /* 0x00000003ff055219 */ /* 0x000fc8000001161e */
[----:B------:R-:W-:Y:S01]  /*8810*/  @P5 SHF.R.U32.HI R19, RZ, R3, R8 ;  /* 0x00000003ff135219 */ /* 0x000fe20000011608 */
[----:B------:R-:W-:-:S04]  /*8820*/  IMAD R5, R26, R5, RZ ;  /* 0x000000051a057224 */ /* 0x000fc800078e02ff */
[----:B------:R-:W-:Y:S01]  /*8830*/  IMAD R0, R26, R19, RZ ;  /* 0x000000131a007224 */ /* 0x000fe200078e02ff */
[C---:B------:R-:W-:Y:S02]  /*8840*/  ISETP.GE.AND P3, PT, R7.reuse, R5, PT ;  /* 0x000000050700720c */ /* 0x040fe40003f66270 */
[----:B------:R-:W-:Y:S02]  /*8850*/  IADD3 R5, PT, PT, -R7, RZ, RZ ;  /* 0x000000ff07057210 */ /* 0x000fe40007ffe1ff */
[----:B------:R-:W-:Y:S01]  /*8860*/  ISETP.GE.OR P3, PT, R9, R0, P3 ;  /* 0x000000000900720c */ /* 0x000fe20001f66670 */
[----:B------:R-:W-:-:S04]  /*8870*/  IMAD.HI.U32 R0, R7, R2, RZ ;  /* 0x0000000207007227 */ /* 0x000fc800078e00ff */
[----:B------:R-:W-:Y:S01]  /*8880*/  IMAD R5, R6, R5, R15 ;  /* 0x0000000506057224 */ /* 0x000fe200078e020f */
[----:B------:R-:W-:-:S04]  /*8890*/  SHF.R.U32.HI R0, RZ, R3, R0 ;  /* 0x00000003ff007219 */ /* 0x000fc80000011600 */
[----:B------:R-:W-:-:S03]  /*88a0*/  SEL R0, R7, R0, !P5 ;  /* 0x0000000007007207 */ /* 0x000fc60006800000 */
[----:B------:R-:W-:-:S04]  /*88b0*/  @!P3 IMAD.HI.U32 R8, R9, R2, RZ ;  /* 0x000000020908b227 */ /* 0x000fc800078e00ff */
[----:B------:R-:W-:Y:S01]  /*88c0*/  IMAD.MOV R2, RZ, RZ, -R0 ;  /* 0x000000ffff027224 */ /* 0x000fe200078e0a00 */
[----:B------:R-:W-:-:S03]  /*88d0*/  @!P3 SHF.R.U32.HI R8, RZ, R3, R8 ;  /* 0x00000003ff08b219 */ /* 0x000fc60000011608 */
[----:B------:R-:W-:Y:S01]  /*88e0*/  IMAD R2, R26, R2, R7 ;  /* 0x000000021a027224 */ /* 0x000fe200078e0207 */
[----:B------:R-:W-:-:S05]  /*88f0*/  @!P3 SEL R3, R9, R8, !P5 ;  /* 0x000000080903b207 */ /* 0x000fca0006800000 */
[--C-:B------:R-:W-:Y:S02]  /*8900*/  @!P3 IMAD.IADD R0, R0, 0x1, -R3.reuse ;  /* 0x000000010000b824 */ /* 0x100fe400078e0a03 */
[----:B------:R-:W-:Y:S01]  /*8910*/  @!P3 IMAD R3, R2, R19, R3 ;  /* 0x000000130203b224 */ /* 0x000fe200078e0203 */
[----:B------:R-:W-:Y:S01]  /*8920*/  IADD3 R2, PT, PT, -R9, RZ, RZ ;  /* 0x000000ff09027210 */ /* 0x000fe20007ffe1ff */
[----:B------:R-:W-:Y:S02]  /*8930*/  @!P3 IMAD R7, R26, R0, R9 ;  /* 0x000000001a07b224 */ /* 0x000fe400078e0209 */
[----:B------:R-:W-:Y:S02]  /*8940*/  @!P3 IMAD.MOV.U32 R9, RZ, RZ, R3 ;  /* 0x000000ffff09b224 */ /* 0x000fe400078e0003 */
[----:B------:R-:W-:Y:S02]  /*8950*/  IMAD R2, R16, R2, R17 ;  /* 0x0000000210027224 */ /* 0x000fe400078e0211 */
[----:B------:R-:W-:-:S02]  /*8960*/  IMAD R15, R7, R6, R5 ;  /* 0x00000006070f7224 */ /* 0x000fc400078e0205 */
[----:B------:R-:W-:Y:S02]  /*8970*/  IMAD R17, R9, R16, R2 ;  /* 0x0000001009117224 */ /* 0x000fe400078e0202 */
.L_x_37:
[----:B------:R-:W-:Y:S05]  /*8980*/  @P0 BRA `(.L_x_38) ;  /* 0x0000000000400947 */ /* 0x000fea0003800000 */
[----:B------:R-:W2:Y:S08]  /*8990*/  LDC.64 R6, c[0x0][0xc10] ;  /* 0x00030400ff067b82 */ /* 0x000eb00000000a00 */
[----:B-1----:R-:W1:Y:S08]  /*89a0*/  LDC.64 R2, c[0x0][0xc18] ;  /* 0x00030600ff027b82 */ /* 0x002e700000000a00 */
[----:B------:R-:W3:Y:S08]  /*89b0*/  LDC R0, c[0x0][0xc20] ;  /* 0x00030800ff007b82 */ /* 0x000ef00000000800 */
[----:B------:R-:W5:Y:S01]  /*89c0*/  LDC R8, c[0x0][0xc0c] ;  /* 0x00030300ff087b82 */ /* 0x000f620000000800 */
[----:B--2---:R-:W-:-:S05]  /*89d0*/  IMAD.HI.U32 R6, R17, R6, RZ ;  /* 0x0000000611067227 */ /* 0x004fca00078e00ff */
[----:B------:R-:W-:Y:S01]  /*89e0*/  SHF.R.U32.HI R6, RZ, R7, R6 ;  /* 0x00000007ff067219 */ /* 0x000fe20000011606 */
[----:B-1----:R-:W-:Y:S01]  /*89f0*/  IMAD.HI.U32 R3, R15, R3, RZ ;  /* 0x000000030f037227 */ /* 0x002fe200078e00ff */
[----:B------:R-:W-:-:S04]  /*8a00*/  ISETP.NE.AND P0, PT, R2, 0x1, PT ;  /* 0x000000010200780c */ /* 0x000fc80003f05270 */
[----:B---3--:R-:W-:-:S04]  /*8a10*/  SHF.R.U32.HI R0, RZ, R0, R3 ;  /* 0x00000000ff007219 */ /* 0x008fc80000011603 */
[----:B------:R-:W-:Y:S02]  /*8a20*/  SEL R0, R15, R0, !P0 ;  /* 0x000000000f007207 */ /* 0x000fe40004000000 */
[----:B-----5:R-:W-:-:S04]  /*8a30*/  ISETP.NE.AND P3, PT, R8, 0x1, PT ;  /* 0x000000010800780c */ /* 0x020fc80003f65270 */
[----:B------:R-:W-:-:S05]  /*8a40*/  SEL R3, R17, R6, !P3 ;  /* 0x0000000611037207 */ /* 0x000fca0005800000 */
[----:B------:R-:W-:Y:S02]  /*8a50*/  IMAD.IADD R5, R0, 0x1, -R3 ;  /* 0x0000000100057824 */ /* 0x000fe400078e0a03 */
[----:B------:R-:W-:Y:S02]  /*8a60*/  IMAD.IADD R0, R3, 0x1, -R0 ;  /* 0x0000000103007824 */ /* 0x000fe400078e0a00 */
[----:B------:R-:W-:Y:S02]  /*8a70*/  IMAD R17, R5, R8, R17 ;  /* 0x0000000805117224 */ /* 0x000fe400078e0211 */
[----:B------:R-:W-:-:S07]  /*8a80*/  IMAD R15, R0, R2, R15 ;  /* 0x00000002000f7224 */ /* 0x000fce00078e020f */
.L_x_38:
[----:B------:R-:W-:Y:S01]  /*8a90*/  PLOP3.LUT P3, PT, PT, PT, PT, 0x80, 0x8 ;  /* 0x000000000008781c */ /* 0x000fe20003f6f070 */
[----:B------:R-:W-:Y:S01]  /*8aa0*/  IMAD.IADD R19, R17, 0x1, R86 ;  /* 0x0000000111137824 */ /* 0x000fe200078e0256 */
[----:B------:R-:W-:Y:S01]  /*8ab0*/  LOP3.LUT R18, R18, 0x1, RZ, 0x3c, !PT ;  /* 0x0000000112127812 */ /* 0x000fe200078e3cff */
[----:B------:R-:W-:Y:S01]  /*8ac0*/  IMAD.MOV.U32 R25, RZ, RZ, R14 ;  /* 0x000000ffff197224 */ /* 0x000fe200078e000e */
[----:B------:R-:W-:Y:S01]  /*8ad0*/  IADD3 R16, PT, PT, R15, R84, RZ ;  /* 0x000000540f107210 */ /* 0x000fe20007ffe0ff */
[----:B------:R-:W-:Y:S08]  /*8ae0*/  @P6 BRA `(.L_x_39) ;  /* 0xffffff8c000c6947 */ /* 0x000ff0000383ffff */
[----:B------:R-:W-:Y:S01]  /*8af0*/  VIADD R4, R4, 0x20 ;  /* 0x0000002004047836 */ /* 0x000fe20000000000 */
[----:B------:R-:W-:Y:S01]  /*8b00*/  SHF.L.U32 R0, R20, 0x1f, RZ ;  /* 0x0000001f14007819 */ /* 0x000fe200000006ff */
[C---:B------:R-:W-:Y:S02]  /*8b10*/  VIADD R5, R27.reuse, 0x1 ;  /* 0x000000011b057836 */ /* 0x040fe40000000000 */
[----:B------:R-:W-:-:S03]  /*8b20*/  IMAD R3, R27, 0x8, R4 ;  /* 0x000000081b037824 */ /* 0x000fc600078e0204 */
[C---:B------:R-:W-:Y:S01]  /*8b30*/  ISETP.NE.AND P0, PT, R5.reuse, 0x4, PT ;  /* 0x000000040500780c */ /* 0x040fe20003f05270 */
[----:B------:R-:W2:Y:S03]  /*8b40*/  SYNCS.PHASECHK.TRANS64.TRYWAIT P1, [R3+URZ], R0 ;  /* 0x00000000030075a7 */ /* 0x000ea600080211ff */
[----:B------:R-:W-:Y:S02]  /*8b50*/  SEL R7, RZ, 0x1, P0 ;  /* 0x00000001ff077807 */ /* 0x000fe40000000000 */
[----:B------:R-:W-:Y:S02]  /*8b60*/  SEL R5, R5, RZ, P0 ;  /* 0x000000ff05057207 */ /* 0x000fe40000000000 */
[----:B------:R-:W-:-:S03]  /*8b70*/  LOP3.LUT R20, R20, R7, RZ, 0x3c, !PT ;  /* 0x0000000714147212 */ /* 0x000fc600078e3cff */
[----:B-1----:R-:W-:Y:S01]  /*8b80*/  IMAD R2, R5, 0x8, R4 ;  /* 0x0000000805027824 */ /* 0x002fe200078e0204 */
[----:B------:R-:W-:Y:S01]  /*8b90*/  SHF.L.U32 R7, R20, 0x1f, RZ ;  /* 0x0000001f14077819 */ /* 0x000fe200000006ff */
[----:B--2---:R-:W-:Y:S06]  /*8ba0*/  @!P1 BRA `(.L_x_40) ;  /* 0x0000006800349947 */ /* 0x004fec0003800000 */
.L_x_143:
[----:B------:R-:W2:Y:S01]  /*8bb0*/  SYNCS.PHASECHK.TRANS64.TRYWAIT P1, [R2+URZ], R7 ;  /* 0x00000007020075a7 */ /* 0x000ea200080211ff */
[----:B-1----:R-:W-:-:S05]  /*8bc0*/  VIADD R3, R5, 0x1 ;  /* 0x0000000105037836 */ /* 0x002fca0000000000 */
[----:B------:R-:W-:-:S04]  /*8bd0*/  ISETP.NE.AND P0, PT, R3, 0x4, PT ;  /* 0x000000040300780c */ /* 0x000fc80003f05270 */
[----:B------:R-:W-:Y:S02]  /*8be0*/  SEL R5, RZ, 0x1, P0 ;  /* 0x00000001ff057807 */ /* 0x000fe40000000000 */
[----:B------:R-:W-:Y:S02]  /*8bf0*/  SEL R3, R3, RZ, P0 ;  /* 0x000000ff03037207 */ /* 0x000fe40000000000 */
[----:B------:R-:W-:-:S03]  /*8c00*/  LOP3.LUT R20, R20, R5, RZ, 0x3c, !PT ;  /* 0x0000000514147212 */ /* 0x000fc600078e3cff */
[----:B------:R-:W-:Y:S01]  /*8c10*/  IMAD R0, R3, 0x8, R4 ;  /* 0x0000000803007824 */ /* 0x000fe200078e0204 */
[----:B------:R-:W-:Y:S01]  /*8c20*/  SHF.L.U32 R5, R20, 0x1f, RZ ;  /* 0x0000001f14057819 */ /* 0x000fe200000006ff */
[----:B--2---:R-:W-:Y:S06]  /*8c30*/  @!P1 BRA `(.L_x_41) ;  /* 0x0000006800249947 */ /* 0x004fec0003800000 */
.L_x_144:
[----:B------:R-:W2:Y:S01]  /*8c40*/  SYNCS.PHASECHK.TRANS64.TRYWAIT P1, [R0+URZ], R5 ;  /* 0x00000005000075a7 */ /* 0x000ea200080211ff */
[----:B-1----:R-:W-:-:S05]  /*8c50*/  VIADD R7, R3, 0x1 ;  /* 0x0000000103077836 */ /* 0x002fca0000000000 */
[----:B------:R-:W-:-:S04]  /*8c60*/  ISETP.NE.AND P0, PT, R7, 0x4, PT ;  /* 0x000000040700780c */ /* 0x000fc80003f05270 */
[----:B------:R-:W-:Y:S02]  /*8c70*/  SEL R3, RZ, 0x1, P0 ;  /* 0x00000001ff037807 */ /* 0x000fe40000000000 */
[----:B------:R-:W-:Y:S02]  /*8c80*/  SEL R7, R7, RZ, P0 ;  /* 0x000000ff07077207 */ /* 0x000fe40000000000 */
[----:B------:R-:W-:Y:S01]  /*8c90*/  LOP3.LUT R3, R20, R3, RZ, 0x3c, !PT ;  /* 0x0000000314037212 */ /* 0x000fe200078e3cff */
[----:B--2---:R-:W-:Y:S06]  /*8ca0*/  @!P1 BRA `(.L_x_42) ;  /* 0x00000068001c9947 */ /* 0x004fec0003800000 */
.L_x_145:
[----:B------:R-:W-:Y:S02]  /*8cb0*/  LEA R7, R7, R4, 0x3 ;  /* 0x0000000407077211 */ /* 0x000fe400078e18ff */
[----:B-1----:R-:W-:-:S07]  /*8cc0*/  SHF.L.U32 R0, R3, 0x1f, RZ ;  /* 0x0000001f03007819 */ /* 0x002fce00000006ff */
.L_x_43:
[----:B-1----:R1:W2:Y:S02]  /*8cd0*/  SYNCS.PHASECHK.TRANS64.TRYWAIT P0, [R7+URZ], R0 ;  /* 0x00000000070075a7 */ /* 0x0022a400080011ff */
[----:B--2---:R-:W-:Y:S05]  /*8ce0*/  @!P0 NANOSLEEP.SYNCS 0x989680 ;  /* 0x009896800000895d */ /* 0x004fea0003900000 */
[----:B------:R-:W2:Y:S02]  /*8cf0*/  @!P0 SYNCS.PHASECHK.TRANS64 P0, [R7+URZ], R0 ;  /* 0x00000000070085a7 */ /* 0x000ea400080010ff */
[----:B--2---:R-:W-:Y:S05]  /*8d00*/  @P0 EXIT ;  /* 0x000000000000094d */ /* 0x004fea0003800000 */
[----:B------:R-:W-:Y:S05]  /*8d10*/  BRA `(.L_x_43) ;  /* 0xfffffffc00ec7947 */ /* 0x000fea000383ffff */
.L_x_21:
[----:B------:R-:W-:-:S04]  /*8d20*/  ISETP.NE.AND P0, PT, R85, RZ, PT ;  /* 0x000000ff5500720c */ /* 0x000fc80003f05270 */
[----:B------:R-:W-:-:S13]  /*8d30*/  ISETP.NE.OR P0, PT, R0, 0x1, P0 ;  /* 0x000000010000780c */ /* 0x000fda0000705670 */
[----:B------:R-:W-:Y:S05]  /*8d40*/  @P0 BRA `(.L_x_44) ;  /* 0x0000000000b40947 */ /* 0x000fea0003800000 */
[----:B------:R-:W1:Y:S01]  /*8d50*/  S2UR UR6, SR_CgaCtaId ;  /* 0x00000000000679c3 */ /* 0x000e620000008800 */
[----:B------:R-:W-:Y:S01]  /*8d60*/  MOV R0, 0x400 ;  /* 0x0000040000007802 */ /* 0x000fe20000000f00 */
[----:B------:R-:W-:Y:S01]  /*8d70*/  IMAD.MOV.U32 R5, RZ, RZ, RZ ;  /* 0x000000ffff057224 */ /* 0x000fe200078e00ff */
[----:B------:R-:W-:Y:S01]  /*8d80*/  ISETP.GE.U32.AND P0, PT, R6, 0x2, PT ;  /* 0x000000020600780c */ /* 0x000fe20003f06070 */
[----:B------:R-:W-:Y:S01]  /*8d90*/  IMAD.MOV.U32 R4, RZ, RZ, 0x1 ;  /* 0x00000001ff047424 */ /* 0x000fe200078e00ff */
[----:B------:R-:W-:-:S13]  /*8da0*/  R2UR UR4, R0 ;  /* 0x00000000000472ca */ /* 0x000fda00000e0000 */
[----:B-1----:R-:W-:-:S06]  /*8db0*/  ULEA UR6, UR6, UR4, 0x18 ;  /* 0x0000000406067291 */ /* 0x002fcc000f8ec0ff */
[----:B------:R-:W-:-:S04]  /*8dc0*/  IMAD.U32 R0, RZ, RZ, UR6 ;  /* 0x00000006ff007e24 */ /* 0x000fc8000f8e00ff */
[----:B------:R-:W-:-:S05]  /*8dd0*/  VIADD R2, R0, 0x98 ;  /* 0x0000009800027836 */ /* 0x000fca0000000000 */
[----:B------:R-:W-:-:S07]  /*8de0*/  PRMT R2, RZ, 0x654, R2 ;  /* 0x00000654ff027816 */ /* 0x000fce0000000002 */
.L_x_47:
[----:B-1----:R-:W-:Y:S01]  /*8df0*/  SHF.L.U32 R7, R4, 0x1f, RZ ;  /* 0x0000001f04077819 */ /* 0x002fe200000006ff */
[----:B------:R-:W-:Y:S02]  /*8e00*/  VIADD R9, R0, 0x90 ;  /* 0x0000009000097836 */ /* 0x000fe40000000000 */
[----:B------:R-:W-:Y:S01]  /*8e10*/  @!P0 IMAD.MOV.U32 R8, RZ, RZ, 0x10 ;  /* 0x00000010ff088424 */ /* 0x000fe200078e00ff */
[----:B------:R-:W1:Y:S02]  /*8e20*/  SYNCS.PHASECHK.TRANS64.TRYWAIT P1, [UR6+0x98], R7 ;  /* 0x00009807ff0075a7 */ /* 0x000e640008021106 */
[----:B------:R-:W-:-:S04]  /*8e30*/  PRMT R10, R6, 0x654, R9 ;  /* 0x00000654060a7816 */ /* 0x000fc80000000009 */
[----:B------:R-:W-:Y:S01]  /*8e40*/  SEL R3, R10, R3, !P0 ;  /* 0x000000030a037207 */ /* 0x000fe20004000000 */
[----:B-1----:R-:W-:Y:S06]  /*8e50*/  @!P1 BRA `(.L_x_45) ;  /* 0x0000006400c49947 */ /* 0x002fec0003800000 */
.L_x_146:
[----:B------:R-:W-:Y:S01]  /*8e60*/  UIADD3 UR4, UPT, UPT, UR6, 0xd0, URZ ;  /* 0x000000d006047890 */ /* 0x000fe2000fffe0ff */
[----:B-1----:R-:W-:Y:S01]  /*8e70*/  SHF.L.U32 R7, R5, 0x1f, RZ ;  /* 0x0000001f05077819 */ /* 0x002fe200000006ff */
[----:B------:R-:W-:Y:S01]  /*8e80*/  UIADD3 UR5, UPT, UPT, UR6, 0x90, URZ ;  /* 0x0000009006057890 */ /* 0x000fe2000fffe0ff */
[----:B------:R1:W-:Y:S01]  /*8e90*/  @!P0 SYNCS.ARRIVE.TRANS64.RED RZ, [R3+URZ], R8 ;  /* 0x0000000803ff89a7 */ /* 0x0003e200080004ff */
[----:B------:R-:W-:-:S07]  /*8ea0*/  LOP3.LUT R4, R4, 0x1, RZ, 0x3c, !PT ;  /* 0x0000000104047812 */ /* 0x000fce00078e3cff */
[----:B------:R-:W-:Y:S06]  /*8eb0*/  UGETNEXTWORKID.BROADCAST [UR4], [UR5] ;  /* 0x00000000040073ca */ /* 0x000fec0008000100 */
[----:B------:R-:W2:Y:S02]  /*8ec0*/  SYNCS.PHASECHK.TRANS64.TRYWAIT P1, [UR6+0x90], R7 ;  /* 0x00009007ff0075a7 */ /* 0x000ea40008021106 */
[----:B-12---:R-:W-:Y:S05]  /*8ed0*/  @!P1 BRA `(.L_x_46) ;  /* 0x0000006400b89947 */ /* 0x006fea0003800000 */
.L_x_147:
[----:B------:R-:W2:Y:S01]  /*8ee0*/  LDS.128 R8, [UR6+0xd0] ;  /* 0x0000d006ff087984 */ /* 0x000ea20008000c00 */
[----:B------:R-:W-:Y:S01]  /*8ef0*/  LOP3.LUT R5, R5, 0x1, RZ, 0x3c, !PT ;  /* 0x0000000105057812 */ /* 0x000fe200078e3cff */
[----:B------:R-:W-:Y:S01]  /*8f00*/  @!PT LDS RZ, [RZ] ;  /* 0x00000000fffff984 */ /* 0x000fe20000000800 */
[----:B------:R-:W-:Y:S01]  /*8f10*/  @!PT LDS RZ, [RZ] ;  /* 0x00000000fffff984 */ /* 0x000fe20000000800 */
[----:B------:R-:W-:Y:S01]  /*8f20*/  @!PT LDS RZ, [RZ] ;  /* 0x00000000fffff984 */ /* 0x000fe20000000800 */
[----:B------:R-:W-:Y:S01]  /*8f30*/  @!PT LDS RZ, [RZ] ;  /* 0x00000000fffff984 */ /* 0x000fe20000000800 */
[----:B------:R3:W-:Y:S06]  /*8f40*/  MEMBAR.ALL.CTA ;  /* 0x0000000000007992 */ /* 0x0007ec0000008000 */
[----:B---3--:R-:W3:Y:S02]  /*8f50*/  FENCE.VIEW.ASYNC.S ;  /* 0x00000000000073c6 */ /* 0x008ee40000000000 */
[----:B---3--:R3:W-:Y:S01]  /*8f60*/  SYNCS.ARRIVE.TRANS64.RED.A1T0 RZ, [R2+URZ], RZ ;  /* 0x000000ff02ff79a7 */ /* 0x0087e200081004ff */
[----:B--2---:R-:W-:-:S13]  /*8f70*/  LOP3.LUT P1, RZ, R10, 0x1, RZ, 0xc0, !PT ;  /* 0x000000010aff7812 */ /* 0x004fda000782c0ff */
[----:B---3--:R-:W-:Y:S05]  /*8f80*/  @P1 BRA `(.L_x_47) ;  /* 0xfffffffc00981947 */ /* 0x008fea000383ffff */
[----:B------:R-:W-:-:S04]  /*8f90*/  SHF.L.U32 R2, R4, 0x1f, RZ ;  /* 0x0000001f04027819 */ /* 0x000fc800000006ff */
[----:B------:R-:W2:Y:S02]  /*8fa0*/  SYNCS.PHASECHK.TRANS64 P0, [UR6+0x98], R2 ;  /* 0x00009802ff0075a7 */ /* 0x000ea40008001006 */
[----:B--2---:R-:W-:Y:S05]  /*8fb0*/  @P0 EXIT ;  /* 0x000000000000094d */ /* 0x004fea0003800000 */
.L_x_48:
[----:B--2---:R-:W-:-:S04]  /*8fc0*/  SHF.L.U32 R3, R4, 0x1f, RZ ;  /* 0x0000001f04037819 */ /* 0x004fc800000006ff */
[----:B------:R2:W3:Y:S03]  /*8fd0*/  SYNCS.PHASECHK.TRANS64.TRYWAIT P0, [R0+URZ+0x98], R3 ;  /* 0x00009803000075a7 */ /* 0x0004e600080011ff */
[----:B---3--:R-:W-:Y:S05]  /*8fe0*/  @!P0 NANOSLEEP.SYNCS 0x989680 ;  /* 0x009896800000895d */ /* 0x008fea0003900000 */
[----:B------:R-:W3:Y:S02]  /*8ff0*/  @!P0 SYNCS.PHASECHK.TRANS64 P0, [R0+URZ+0x98], R3 ;  /* 0x00009803000085a7 */ /* 0x000ee400080010ff */
[----:B---3--:R-:W-:Y:S05]  /*9000*/  @P0 EXIT ;  /* 0x000000000000094d */ /* 0x008fea0003800000 */
[----:B------:R-:W-:Y:S05]  /*9010*/  BRA `(.L_x_48) ;  /* 0xfffffffc00e87947 */ /* 0x000fea000383ffff */
.L_x_44:
[----:B------:R-:W-:Y:S05]  /*9020*/  @P4 BRA `(.L_x_49) ;  /* 0x00000018001c4947 */ /* 0x000fea0003800000 */
[----:B------:R-:W-:Y:S01]  /*9030*/  MOV R0, 0x40 ;  /* 0x0000004000007802 */ /* 0x000fe20000000f00 */
[----:B------:R-:W-:-:S03]  /*9040*/  NOP ;  /* 0x0000000000007918 */ /* 0x000fc60000000000 */
[----:B------:R-:W-:-:S05]  /*9050*/  LEA R0, R85, R0, 0x18 ;  /* 0x0000000055007211 */ /* 0x000fca00078ec0ff */
[----:B------:R-:W1:Y:S02]  /*9060*/  LDS.U8 R2, [R0+0x1c] ;  /* 0x00001c0000027984 */ /* 0x000e640000000000 */
[----:B-1----:R-:W-:Y:S02]  /*9070*/  ISETP.NE.AND P0, PT, R2, RZ, PT ;  /* 0x000000ff0200720c */ /* 0x002fe40003f05270 */
[----:B------:R-:W-:-:S04]  /*9080*/  MOV R2, 0x400 ;  /* 0x0000040000027802 */ /* 0x000fc80000000f00 */
[----:B------:R-:W-:-:S07]  /*9090*/  LEA R85, R85, R2, 0x18 ;  /* 0x0000000255557211 */ /* 0x000fce00078ec0ff */
[----:B------:R-:W-:Y:S05]  /*90a0*/  @P0 BRA `(.L_x_50) ;  /* 0x0000000000fc0947 */ /* 0x000fea0003800000 */
[----:B------:R-:W-:Y:S02]  /*90b0*/  ISETP.NE.U32.AND P0, PT, R11, 0x1, PT ;  /* 0x000000010b00780c */ /* 0x000fe40003f05070 */
[----:B------:R-:W-:-:S11]  /*90c0*/  IADD3 R5, PT, PT, R0, 0x8, RZ ;  /* 0x0000000800057810 */ /* 0x000fd60007ffe0ff */
[----:B------:R-:W-:Y:S05]  /*90d0*/  @!P0 BRA `(.L_x_51) ;  /* 0x0000000000908947 */ /* 0x000fea0003800000 */
[----:B------:R-:W-:Y:S01]  /*90e0*/  ELECT P1, URZ, PT ;  /* 0x0000000000ff782f */ /* 0x000fe20003820000 */
[----:B------:R-:W-:-:S12]  /*90f0*/  BSSY B0, `(.L_x_51) ;  /* 0x0000022000007945 */ /* 0x000fd80003800000 */
[----:B------:R-:W-:Y:S05]  /*9100*/  @!P1 BRA `(.L_x_52) ;  /* 0x0000000000809947 */ /* 0x000fea0003800000 */
[----:B------:R-:W-:-:S05]  /*9110*/  UMOV UR4, 0x10 ;  /* 0x0000001000047882 */ /* 0x000fca0000000000 */
[----:B------:R-:W-:Y:S04]  /*9120*/  DEPBAR.LE SB1, 0x36 ;  /* 0x00009d800000791a */ /* 0x000fe80000000000 */
[----:B------:R-:W1:Y:S02]  /*9130*/  UTCATOMSWS.2CTA.FIND_AND_SET.ALIGN UP0, UR4, UR4 ;  /* 0x00000004000475e3 */ /* 0x000e640008200800 */
[----:B-1----:R-:W-:Y:S01]  /*9140*/  MOV R12, UR4 ;  /* 0x00000004000c7c02 */ /* 0x002fe20008000f00 */
[----:B------:R-:W-:Y:S06]  /*9150*/  BRA.U UP0, `(.L_x_53) ;  /* 0x0000000100187547 */ /* 0x000fec000b800000 */
.L_x_54:
[----:B------:R-:W-:Y:S05]  /*9160*/  NANOSLEEP 0x64 ;  /* 0x000000640000795d */ /* 0x000fea0003800000 */
[----:B------:R-:W-:-:S05]  /*9170*/  UMOV UR4, 0x10 ;  /* 0x0000001000047882 */ /* 0x000fca0000000000 */
[----:B------:R-:W-:Y:S04]  /*9180*/  DEPBAR.LE SB1, 0x36 ;  /* 0x00009d800000791a */ /* 0x000fe80000000000 */
[----:B------:R-:W1:Y:S02]  /*9190*/  UTCATOMSWS.2CTA.FIND_AND_SET.ALIGN UP0, UR4, UR4 ;  /* 0x00000004000475e3 */ /* 0x000e640008200800 */
[----:B-1----:R-:W-:Y:S01]  /*91a0*/  MOV R12, UR4 ;  /* 0x00000004000c7c02 */ /* 0x002fe20008000f00 */
[----:B------:R-:W-:Y:S05]  /*91b0*/  BRA.U !UP0, `(.L_x_54) ;  /* 0xfffffffd08e87547 */ /* 0x000fea000b83ffff */
.L_x_53:
[----:B------:R-:W1:Y:S01]  /*91c0*/  LDS R3, [R0+0x10] ;  /* 0x0000100000037984 */ /* 0x000e620000000800 */
[----:B------:R-:W-:Y:S02]  /*91d0*/  HFMA2 R4, -RZ, RZ, 0, 2.384185791015625e-07 ;  /* 0x00000004ff047431 */ /* 0x000fe400000001ff */
[----:B------:R-:W-:Y:S01]  /*91e0*/  VIADD R13, R85, 0xe0 ;  /* 0x000000e0550d7836 */ /* 0x000fe20000000000 */
[----:B-1----:R-:W-:-:S04]  /*91f0*/  SHF.L.U32 R3, R3, 0x1f, RZ ;  /* 0x0000001f03037819 */ /* 0x002fc800000006ff */
[----:B------:R-:W1:Y:S02]  /*9200*/  SYNCS.PHASECHK.TRANS64.TRYWAIT P1, [R0+URZ+0x8], R3 ;  /* 0x00000803000075a7 */ /* 0x000e6400080211ff */
[----:B-1----:R-:W-:Y:S05]  /*9210*/  @P1 BRA `(.L_x_55) ;  /* 0x0000000000081947 */ /* 0x002fea0003800000 */
[----:B------:R-:W1:Y:S02]  /*9220*/  SYNCS.PHASECHK.TRANS64.TRYWAIT P1, [R0+URZ+0x8], R3 ;  /* 0x00000803000075a7 */ /* 0x000e6400080211ff */
[----:B-1----:R-:W-:Y:S05]  /*9230*/  @!P1 BRA `(.L_x_56) ;  /* 0x0000006000f49947 */ /* 0x002fea0003800000 */
.L_x_55:
[----:B------:R-:W-:Y:S01]  /*9240*/  IMAD.MOV.U32 R15, RZ, RZ, 0xffff ;  /* 0x0000ffffff0f7424 */ /* 0x000fe200078e00ff */
[C---:B-1----:R-:W-:Y:S01]  /*9250*/  PRMT R3, R10.reuse, 0x654, R5 ;  /* 0x000006540a037816 */ /* 0x042fe20000000005 */
[----:B------:R-:W-:Y:S01]  /*9260*/  IMAD.MOV.U32 R7, RZ, RZ, 0x1 ;  /* 0x00000001ff077424 */ /* 0x000fe200078e00ff */
[----:B------:R-:W-:Y:S01]  /*9270*/  PRMT R2, R10, 0x654, R13 ;  /* 0x000006540a027816 */ /* 0x000fe2000000000d */
[----:B------:R-:W-:Y:S01]  /*9280*/  IMAD.SHL.U32 R6, R12, 0x20, RZ ;  /* 0x000000200c067824 */ /* 0x000fe200078e00ff */
[-C--:B------:R-:W-:Y:S01]  /*9290*/  SHF.L.U32 R15, R15, R12.reuse, RZ ;  /* 0x0000000c0f0f7219 */ /* 0x080fe200000006ff */
[----:B------:R1:W-:Y:S01]  /*92a0*/  SYNCS.ARRIVE.TRANS64.RED RZ, [R3+URZ], R4 ;  /* 0x0000000403ff79a7 */ /* 0x0003e200080004ff */
[----:B------:R-:W-:Y:S02]  /*92b0*/  SHF.L.U32 R13, R7, R12, RZ ;  /* 0x0000000c070d7219 */ /* 0x000fe400000006ff */
[----:B------:R1:W-:Y:S04]  /*92c0*/  STS [R85+0xe0], R6 ;  /* 0x0000e00655007388 */ /* 0x0003e80000000800 */
[----:B------:R1:W-:Y:S04]  /*92d0*/  STAS [R2.64], R12 ;  /* 0x0000000c02007dbd */ /* 0x0003e8000c0008ff */
[----:B------:R1:W-:Y:S04]  /*92e0*/  ATOMS.OR RZ, [R0+0x14], R15 ;  /* 0x0000140f00ff738c */ /* 0x0003e80003000000 */
[----:B------:R1:W-:Y:S04]  /*92f0*/  ATOMS.OR RZ, [R0+0x18], R13 ;  /* 0x0000180d00ff738c */ /* 0x0003e80003000000 */
[----:B------:R1:W-:Y:S02]  /*9300*/  ATOMS.XOR RZ, [R0+0x10], R7 ;  /* 0x0000100700ff738c */ /* 0x0003e40003800000 */
.L_x_52:
[----:B------:R-:W-:Y:S05]  /*9310*/  BSYNC B0 ;  /* 0x0000000000007941 */ /* 0x000fea0003800000 */
.L_x_51:
[----:B------:R-:W-:Y:S05]  /*9320*/  @P0 BRA `(.L_x_57) ;  /* 0x00000000006c0947 */ /* 0x000fea0003800000 */
[----:B------:R-:W-:-:S03]  /*9330*/  UMOV UR4, 0xffffffff ;  /* 0xffffffff00047882 */ /* 0x000fc60000000000 */
[----:B------:R-:W-:Y:S05]  /*9340*/  BRA.DIV UR4, `(.L_x_58) ;  /* 0x0000006204c47947 */ /* 0x000fea000b800000 */
[----:B------:R-:W-:-:S13]  /*9350*/  ELECT P6, URZ, PT ;  /* 0x0000000000ff782f */ /* 0x000fda00038c0000 */
.L_x_150:
[----:B------:R-:W-:Y:S05]  /*9360*/  @!P6 BRA `(.L_x_57) ;  /* 0x00000000005ce947 */ /* 0x000fea0003800000 */
[----:B-1----:R-:W1:Y:S02]  /*9370*/  LDS R3, [R0+0x10] ;  /* 0x0000100000037984 */ /* 0x002e640000000800 */
[----:B-1----:R-:W-:-:S04]  /*9380*/  SHF.L.U32 R3, R3, 0x1f, RZ ;  /* 0x0000001f03037819 */ /* 0x002fc800000006ff */
[----:B------:R-:W1:Y:S02]  /*9390*/  SYNCS.PHASECHK.TRANS64.TRYWAIT P0, [R0+URZ+0x8], R3 ;  /* 0x00000803000075a7 */ /* 0x000e6400080011ff */
[----:B-1----:R-:W-:Y:S05]  /*93a0*/  @P0 BRA `(.L_x_59) ;  /* 0x0000000000080947 */ /* 0x002fea0003800000 */
[----:B------:R-:W1:Y:S02]  /*93b0*/  SYNCS.PHASECHK.TRANS64.TRYWAIT P0, [R0+URZ+0x8], R3 ;  /* 0x00000803000075a7 */ /* 0x000e6400080011ff */
[----:B-1----:R-:W-:Y:S05]  /*93c0*/  @!P0 BRA `(.L_x_60) ;  /* 0x0000006000c48947 */ /* 0x002fea0003800000 */
.L_x_59:
[----:B------:R-:W2:Y:S01]  /*93d0*/  LDS R4, [R85+0xe0] ;  /* 0x0000e00055047984 */ /* 0x000ea20000000800 */
[----:B------:R-:W-:Y:S01]  /*93e0*/  IMAD.MOV.U32 R13, RZ, RZ, 0xffff ;  /* 0x0000ffffff0d7424 */ /* 0x000fe200078e00ff */
[----:B------:R-:W-:Y:S01]  /*93f0*/  PRMT R5, R10, 0x654, R5 ;  /* 0x000006540a057816 */ /* 0x000fe20000000005 */
[----:B-1----:R-:W-:Y:S02]  /*9400*/  IMAD.MOV.U32 R3, RZ, RZ, 0x1 ;  /* 0x00000001ff037424 */ /* 0x002fe400078e00ff */
[----:B--2---:R-:W-:Y:S01]  /*9410*/  IMAD.SHL.U32 R2, R4, 0x20, RZ ;  /* 0x0000002004027824 */ /* 0x004fe200078e00ff */
[-C--:B------:R-:W-:Y:S02]  /*9420*/  SHF.L.U32 R13, R13, R4.reuse, RZ ;  /* 0x000000040d0d7219 */ /* 0x080fe400000006ff */
[----:B------:R-:W-:Y:S02]  /*9430*/  SHF.L.U32 R7, R3, R4, RZ ;  /* 0x0000000403077219 */ /* 0x000fe400000006ff */
[----:B------:R2:W-:Y:S04]  /*9440*/  STS [R85+0xe0], R2 ;  /* 0x0000e00255007388 */ /* 0x0005e80000000800 */
[----:B------:R2:W-:Y:S04]  /*9450*/  ATOMS.OR RZ, [R0+0x14], R13 ;  /* 0x0000140d00ff738c */ /* 0x0005e80003000000 */
[----:B------:R2:W-:Y:S01]  /*9460*/  ATOMS.OR RZ, [R0+0x18], R7 ;  /* 0x0000180700ff738c */ /* 0x0005e20003000000 */
[----:B------:R2:W-:Y:S03]  /*9470*/  SYNCS.ARRIVE.TRANS64.RED.A1T0 RZ, [R5+URZ], RZ ;  /* 0x000000ff05ff79a7 */ /* 0x0005e600081004ff */
[----:B------:R2:W-:Y:S01]  /*9480*/  ATOMS.XOR RZ, [R0+0x10], R3 ;  /* 0x0000100300ff738c */ /* 0x0005e20003800000 */
[----:B------:R-:W-:Y:S05]  /*9490*/  BRA `(.L_x_57) ;  /* 0x0000000000107947 */ /* 0x000fea0003800000 */
.L_x_50:
[----:B------:R-:W-:Y:S02]  /*94a0*/  MOV R0, 0xffffffff ;  /* 0xffffffff00007802 */ /* 0x000fe40000000f00 */
[----:B------:R-:W-:-:S03]  /*94b0*/  MOV R2, 0x94e0 ;  /* 0x000094e000027802 */ /* 0x000fc60000000f00 */
[----:B------:R1:W-:Y:S04]  /*94c0*/  STS [R85+0xe0], R0 ;  /* 0x0000e00055007388 */ /* 0x0003e80000000800 */
[----:B-1---5:R-:W-:Y:S05]  /*94d0*/  CALL.REL.NOINC `($__internal_1_$__cuda_sm10x_tcgen05_guardrail_trap_phase_invalid_during_alloc) ;  /* 0x0000006800307944 */ /* 0x022fea0003c00000 */
.L_x_57:
[----:B------:R-:W-:Y:S05]  /*94e0*/  WARPSYNC.ALL ;  /* 0x0000000000007948 */ /* 0x000fea0003800000 */
[----:B-12---:R-:W1:Y:S01]  /*94f0*/  S2R R0, SR_CgaCtaId ;  /* 0x0000000000007919 */ /* 0x006e620000008800 */
[----:B------:R-:W-:Y:S01]  /*9500*/  MOV R3, 0x400 ;  /* 0x0000040000037802 */ /* 0x000fe20000000f00 */
[----:B------:R-:W-:Y:S01]  /*9510*/  NOP ;  /* 0x0000000000007918 */ /* 0x000fe20000000000 */
[----:B------:R-:W-:Y:S08]  /*9520*/  BAR.ARV 0x6, 0xa0 ;  /* 0x0182800000007b1d */ /* 0x000ff00000002000 */
[----:B------:R-:W2:Y:S01]  /*9530*/  LDC.64 R6, c[0x0][0x388] ;  /* 0x0000e200ff067b82 */ /* 0x000ea20000000a00 */
[----:B------:R-:W-:Y:S01]  /*9540*/  LOP3.LUT R9, R9, 0xffff, RZ, 0xc0, !PT ;  /* 0x0000ffff09097812 */ /* 0x000fe200078ec0ff */
[----:B------:R-:W-:Y:S01]  /*9550*/  IMAD.MOV.U32 R16, RZ, RZ, 0x1 ;  /* 0x00000001ff107424 */ /* 0x000fe200078e00ff */
[----:B------:R-:W-:-:S02]  /*9560*/  LOP3.LUT R8, R8, 0xffff, RZ, 0xc0, !PT ;  /* 0x0000ffff08087812 */ /* 0x000fc400078ec0ff */
[----:B------:R-:W-:Y:S02]  /*9570*/  CS2R R14, SRZ ;  /* 0x00000000000e7805 */ /* 0x000fe4000001ff00 */
[----:B------:R-:W-:Y:S01]  /*9580*/  R2UR UR7, R9 ;  /* 0x00000000090772ca */ /* 0x000fe200000e0000 */
[----:B------:R-:W-:Y:S01]  /*9590*/  UMOV UR22, 0x0 ;  /* 0x0000000000167882 */ /* 0x000fe20000000000 */
[----:B------:R-:W-:Y:S01]  /*95a0*/  R2UR UR6, R8 ;  /* 0x00000000080672ca */ /* 0x000fe200000e0000 */
[----:B------:R-:W3:Y:S01]  /*95b0*/  LDC.64 R4, c[0x0][0x390] ;  /* 0x0000e400ff047b82 */ /* 0x000ee20000000a00 */
[----:B------:R-:W-:Y:S01]  /*95c0*/  UMOV UR23, 0x10100910 ;  /* 0x1010091000177882 */ /* 0x000fe20000000000 */
        /* <DEDUP_REMOVED lines=8> */
[----:B-1----:R-:W-:Y:S01]  /*9650*/  LEA R0, R0, R3, 0x18 ;  /* 0x0000000300007211 */ /* 0x002fe200078ec0ff */
[----:B------:R-:W-:Y:S01]  /*9660*/  UMOV UR12, 0x0 ;  /* 0x00000000000c7882 */ /* 0x000fe20000000000 */
[----:B------:R-:W-:Y:S01]  /*9670*/  UMOV UR13, 0x10100910 ;  /* 0x10100910000d7882 */ /* 0x000fe20000000000 */
[----:B------:R-:W-:Y:S01]  /*9680*/  UMOV UR10, 0x0 ;  /* 0x00000000000a7882 */ /* 0x000fe20000000000 */
[----:B------:R-:W-:Y:S01]  /*9690*/  UMOV UR11, 0x10100910 ;  /* 0x10100910000b7882 */ /* 0x000fe20000000000 */
[----:B------:R-:W1:Y:S01]  /*96a0*/  LDS R2, [R0+0xe0] ;  /* 0x0000e00000027984 */ /* 0x000e620000000800 */
[----:B--2---:R-:W-:Y:S01]  /*96b0*/  VIADD R6, R6, 0x3f ;  /* 0x0000003f06067836 */ /* 0x004fe20000000000 */
[----:B------:R-:W-:Y:S01]  /*96c0*/  UMOV UR8, 0x0 ;  /* 0x0000000000087882 */ /* 0x000fe20000000000 */
[C---:B------:R-:W-:Y:S01]  /*96d0*/  VIADD R8, R0.reuse, 0x8400 ;  /* 0x0000840000087836 */ /* 0x040fe20000000000 */
[----:B------:R-:W-:Y:S01]  /*96e0*/  UMOV UR9, 0x10100910 ;  /* 0x1010091000097882 */ /* 0x000fe20000000000 */
[----:B------:R-:W-:Y:S01]  /*96f0*/  VIADD R9, R0, 0x28400 ;  /* 0x0002840000097836 */ /* 0x000fe20000000000 */
[----:B------:R-:W-:-:S02]  /*9700*/  SHF.R.S32.HI R3, RZ, 0x1f, R6 ;  /* 0x0000001fff037819 */ /* 0x000fc40000011406 */
[----:B------:R-:W-:Y:S02]  /*9710*/  SHF.R.U32.HI R8, RZ, 0x4, R8 ;  /* 0x00000004ff087819 */ /* 0x000fe40000011608 */
[----:B------:R-:W-:Y:S02]  /*9720*/  LEA.HI R6, R3, R6, RZ, 0x6 ;  /* 0x0000000603067211 */ /* 0x000fe400078f30ff */
[----:B------:R-:W-:Y:S02]  /*9730*/  SHF.R.U32.HI R9, RZ, 0x4, R9 ;  /* 0x00000004ff097819 */ /* 0x000fe40000011609 */
[----:B------:R-:W-:Y:S02]  /*9740*/  SHF.R.S32.HI R6, RZ, 0x6, R6 ;  /* 0x00000006ff067819 */ /* 0x000fe40000011406 */
[----:B------:R-:W-:Y:S02]  /*9750*/  LOP3.LUT R8, R8, 0x3fff, RZ, 0xc0, !PT ;  /* 0x00003fff08087812 */ /* 0x000fe400078ec0ff */
[----:B------:R-:W-:Y:S01]  /*9760*/  LOP3.LUT R9, R9, 0x3fff, RZ, 0xc0, !PT ;  /* 0x00003fff09097812 */ /* 0x000fe200078ec0ff */
[----:B------:R-:W-:Y:S01]  /*9770*/  IMAD R3, R6, R7, RZ ;  /* 0x0000000706037224 */ /* 0x000fe200078e02ff */
[----:B------:R-:W-:-:S02]  /*9780*/  LOP3.LUT R8, R8, 0x10000, RZ, 0xfc, !PT ;  /* 0x0001000008087812 */ /* 0x000fc400078efcff */
[----:B------:R-:W-:Y:S01]  /*9790*/  LOP3.LUT R9, R9, 0x10000, RZ, 0xfc, !PT ;  /* 0x0001000009097812 */ /* 0x000fe200078efcff */
[----:B---3--:R-:W-:-:S04]  /*97a0*/  IMAD R4, R3, R4, RZ ;  /* 0x0000000403047224 */ /* 0x008fc800078e02ff */
[----:B------:R-:W-:-:S04]  /*97b0*/  IMAD R3, R4, R5, RZ ;  /* 0x0000000504037224 */ /* 0x000fc800078e02ff */
[----:B------:R-:W-:Y:S02]  /*97c0*/  VIADD R17, R3, 0xffffffff ;  /* 0xffffffff03117836 */ /* 0x000fe40000000000 */
[C---:B-1----:R-:W-:Y:S01]  /*97d0*/  VIADD R12, R2.reuse, 0x40 ;  /* 0x00000040020c7836 */ /* 0x042fe20000000000 */
[----:B------:R-:W-:-:S04]  /*97e0*/  LOP3.LUT R6, R2, 0xffff, RZ, 0xc0, !PT ;  /* 0x0000ffff02067812 */ /* 0x000fc800078ec0ff */
[----:B------:R-:W-:Y:S02]  /*97f0*/  LOP3.LUT R7, R12, 0xffff, RZ, 0xc0, !PT ;  /* 0x0000ffff0c077812 */ /* 0x000fe400078ec0ff */
[----:B------:R-:W-:-:S03]  /*9800*/  CS2R R12, SRZ ;  /* 0x00000000000c7805 */ /* 0x000fc6000001ff00 */
[----:B------:R1:W-:Y:S04]  /*9810*/  STL.64 [R1], R6 ;  /* 0x0000000601007387 */ /* 0x0003e80000100a00 */
.L_x_69:
[----:B------:R-:W-:-:S04]  /*9820*/  SHF.L.U32 R5, R14, 0x1f, RZ ;  /* 0x0000001f0e057819 */ /* 0x000fc800000006ff */
[----:B--2---:R-:W2:Y:S02]  /*9830*/  SYNCS.PHASECHK.TRANS64.TRYWAIT P0, [R0+URZ+0x90], R5 ;  /* 0x00009005000075a7 */ /* 0x004ea400080011ff */
[----:B--2---:R-:W-:Y:S05]  /*9840*/  @!P0 BRA `(.L_x_61) ;  /* 0x0000005c00b88947 */ /* 0x004fea0003800000 */
.L_x_151:
[----:B-12---:R-:W1:Y:S01]  /*9850*/  LDS.128 R4, [R0+0xd0] ;  /* 0x0000d00000047984 */ /* 0x006e620000000c00 */
[----:B------:R-:W-:Y:S01]  /*9860*/  ISETP.NE.AND P0, PT, R11, RZ, PT ;  /* 0x000000ff0b00720c */ /* 0x000fe20003f05270 */
[----:B------:R-:W-:Y:S01]  /*9870*/  VIADD R18, R0, 0x98 ;  /* 0x0000009800127836 */ /* 0x000fe20000000000 */
[----:B------:R-:W-:Y:S01]  /*9880*/  @!PT LDS RZ, [RZ] ;  /* 0x00000000fffff984 */ /* 0x000fe20000000800 */
[----:B------:R-:W-:Y:S01]  /*9890*/  @!PT LDS RZ, [RZ] ;  /* 0x00000000fffff984 */ /* 0x000fe20000000800 */
[----:B------:R-:W-:Y:S01]  /*98a0*/  @!PT LDS RZ, [RZ] ;  /* 0x00000000fffff984 */ /* 0x000fe20000000800 */
[----:B------:R-:W-:Y:S01]  /*98b0*/  @!PT LDS RZ, [RZ] ;  /* 0x00000000fffff984 */ /* 0x000fe20000000800 */
[----:B------:R2:W-:Y:S06]  /*98c0*/  MEMBAR.ALL.CTA ;  /* 0x0000000000007992 */ /* 0x0005ec0000008000 */
[----:B--2---:R-:W2:Y:S01]  /*98d0*/  FENCE.VIEW.ASYNC.S ;  /* 0x00000000000073c6 */ /* 0x004ea20000000000 */
[----:B------:R-:W-:Y:S01]  /*98e0*/  IMAD R20, R15, 0x8, R0 ;  /* 0x000000080f147824 */ /* 0x000fe200078e0200 */
[----:B------:R-:W-:-:S04]  /*98f0*/  PRMT R18, RZ, 0x654, R18 ;  /* 0x00000654ff127816 */ /* 0x000fc80000000012 */
[----:B--2---:R2:W-:Y:S01]  /*9900*/  SYNCS.ARRIVE.TRANS64.RED.A1T0 RZ, [R18+URZ], RZ ;  /* 0x000000ff12ff79a7 */ /* 0x0045e200081004ff */
[----:B-1----:R-:W-:Y:S01]  /*9910*/  LOP3.LUT P4, RZ, R6, 0x1, RZ, 0xc0, !PT ;  /* 0x0000000106ff7812 */ /* 0x002fe2000788c0ff */
[----:B--2---:R-:W-:-:S12]  /*9920*/  @P0 BRA `(.L_x_62) ;  /* 0x00000000000c0947 */ /* 0x004fd80003800000 */
[----:B------:R-:W-:-:S04]  /*9930*/  SHF.L.U32 R5, R16, 0x1f, RZ ;  /* 0x0000001f10057819 */ /* 0x000fc800000006ff */
[----:B------:R-:W1:Y:S02]  /*9940*/  SYNCS.PHASECHK.TRANS64.TRYWAIT P1, [R20+URZ+0xb0], R5 ;  /* 0x0000b005140075a7 */ /* 0x000e6400080211ff */
[----:B-1----:R-:W-:Y:S05]  /*9950*/  @!P1 BRA `(.L_x_63) ;  /* 0x0000005c00889947 */ /* 0x002fea0003800000 */
.L_x_62:
[----:B------:R-:W-:Y:S05]  /*9960*/  @P0 BRA `(.L_x_64) ;  /* 0x00000008007c0947 */ /* 0x000fea0003800000 */
[----:B------:R-:W-:-:S13]  /*9970*/  ISETP.GE.AND P0, PT, R3, 0x1, PT ;  /* 0x000000010300780c */ /* 0x000fda0003f06270 */
[----:B------:R-:W-:Y:S05]  /*9980*/  @!P0 BRA `(.L_x_65) ;  /* 0x0000000800608947 */ /* 0x000fea0003800000 */
[----:B------:R-:W-:Y:S01]  /*9990*/  IMAD R19, R15, 0x4, R1 ;  /* 0x000000040f137824 */ /* 0x000fe200078e0201 */
[----:B-1----:R-:W-:Y:S02]  /*99a0*/  LEA R5, R13, R0, 0x3 ;  /* 0x000000000d057211 */ /* 0x002fe400078e18ff */
[----:B------:R-:W-:-:S03]  /*99b0*/  SHF.L.U32 R4, R12, 0x1f, RZ ;  /* 0x0000001f0c047819 */ /* 0x000fc600000006ff */
[----:B------:R-:W5:Y:S01]  /*99c0*/  LDL R19, [R19] ;  /* 0x0000000013137983 */ /* 0x000f620000100800 */
[----:B------:R1:W2:Y:S01]  /*99d0*/  SYNCS.PHASECHK.TRANS64.TRYWAIT P3, [R5+URZ], R4 ;  /* 0x00000004050075a7 */ /* 0x0002a200080611ff */
[----:B------:R-:W-:Y:S01]  /*99e0*/  IMAD.MOV.U32 R21, RZ, RZ, R17 ;  /* 0x000000ffff157224 */ /* 0x000fe200078e0011 */
[----:B------:R-:W-:-:S11]  /*99f0*/  UPLOP3.LUT UP0, UPT, UPT, UPT, UPT, 0x40, 0x4 ;  /* 0x000000000004789c */ /* 0x000fd60003f0e870 */
.L_x_68:
[----:B------:R-:W-:Y:S01]  /*9a00*/  ISETP.NE.AND P0, PT, R21, RZ, PT ;  /* 0x000000ff1500720c */ /* 0x000fe20003f05270 */
[C---:B-1----:R-:W-:Y:S01]  /*9a10*/  VIADD R4, R13.reuse, 0x1 ;  /* 0x000000010d047836 */ /* 0x042fe20000000000 */
[C---:B------:R-:W-:Y:S01]  /*9a20*/  LEA R7, R13.reuse, R8, 0xb ;  /* 0x000000080d077211 */ /* 0x040fe200078e58ff */
[C---:B------:R-:W-:Y:S02]  /*9a30*/  IMAD R6, R13.reuse, 0x200, R9 ;  /* 0x000002000d067824 */ /* 0x040fe400078e0209 */
[----:B------:R-:W-:Y:S01]  /*9a40*/  IMAD R18, R13, 0x8, R0 ;  /* 0x000000080d127824 */ /* 0x000fe200078e0200 */
[----:B------:R-:W-:Y:S01]  /*9a50*/  ISETP.NE.AND P1, PT, R4, 0x4, PT ;  /* 0x000000040400780c */ /* 0x000fe20003f25270 */
[----:B------:R-:W-:Y:S01]  /*9a60*/  @!UPT UIADD3 URZ, UPT, UPT, URZ, URZ, URZ ;  /* 0x000000fffffff290 */ /* 0x000fe2000fffe0ff */
[----:B--2-4-:R-:W-:Y:S11]  /*9a70*/  @P3 BRA `(.L_x_66) ;  /* 0x00000000000c3947 */ /* 0x014ff60003800000 */
[----:B------:R-:W-:Y:S04]  /*9a80*/  SHF.L.U32 R5, R12, 0x1f, RZ ;  /* 0x0000001f0c057819 */ /* 0x000fe800000006ff */
[----:B------:R-:W1:Y:S02]  /*9a90*/  SYNCS.PHASECHK.TRANS64.TRYWAIT P2, [R18+URZ], R5 ;  /* 0x00000005120075a7 */ /* 0x000e6400080411ff */
[----:B-1----:R-:W-:Y:S05]  /*9aa0*/  @!P2 BRA `(.L_x_67) ;  /* 0x0000005c0048a947 */ /* 0x002fea0003800000 */
.L_x_66:
[----:B------:R-:W-:Y:S02]  /*9ab0*/  R2UR UR5, R6 ;  /* 0x00000000060572ca */ /* 0x000fe400000e0000 */
[----:B------:R-:W-:Y:S02]  /*9ac0*/  ELECT P2, URZ, PT ;  /* 0x0000000000ff782f */ /* 0x000fe40003840000 */
[----:B------:R-:W-:Y:S02]  /*9ad0*/  R2UR UR4, R7 ;  /* 0x00000000070472ca */ /* 0x000fe400000e0000 */
[----:B------:R-:W-:Y:S02]  /*9ae0*/  SEL R23, RZ, 0x1, P1 ;  /* 0x00000001ff177807 */ /* 0x000fe40000800000 */
[----:B------:R-:W-:Y:S02]  /*9af0*/  PLOP3.LUT P3, PT, PT, PT, PT, 0x80, 0x8 ;  /* 0x000000000008781c */ /* 0x000fe40003f6f070 */
[----:B------:R-:W-:Y:S02]  /*9b00*/  SEL R13, R4, RZ, P1 ;  /* 0x000000ff040d7207 */ /* 0x000fe40000800000 */
[----:B------:R-:W-:Y:S03]  /*9b10*/  LOP3.LUT R12, R12, R23, RZ, 0x3c, !PT ;  /* 0x000000170c0c7212 */ /* 0x000fe600078e3cff */
[----:B-----5:R-:W-:Y:S01]  /*9b20*/  @P2 R2UR.BROADCAST UR24, R19 ;  /* 0x00000000131822ca */ /* 0x020fe200008e0000 */
[----:B------:R-:W-:Y:S01]  /*9b30*/  IMAD.U32 R24, RZ, RZ, UR5 ;  /* 0x00000005ff187e24 */ /* 0x000fe2000f8e00ff */
[----:B------:R-:W-:Y:S01]  /*9b40*/  @P0 SHF.L.U32 R4, R12, 0x1f, RZ ;  /* 0x0000001f0c040819 */ /* 0x000fe200000006ff */
[----:B------:R-:W-:Y:S02]  /*9b50*/  IMAD.U32 R22, RZ, RZ, UR4 ;  /* 0x00000004ff167e24 */ /* 0x000fe4000f8e00ff */
[----:B------:R-:W-:Y:S01]  /*9b60*/  @P2 IMAD.MOV.U32 R25, RZ, RZ, 0x40004080 ;  /* 0x40004080ff192424 */ /* 0x000fe200078e00ff */
[----:B------:R-:W-:Y:S01]  /*9b70*/  @P2 R2UR UR28, R24 ;  /* 0x00000000181c22ca */ /* 0x000fe200000e0000 */
[----:B------:R-:W-:Y:S01]  /*9b80*/  @P2 IMAD.MOV.U32 R23, RZ, RZ, 0x40004080 ;  /* 0x40004080ff172424 */ /* 0x000fe200078e00ff */
[----:B------:R-:W-:Y:S01]  /*9b90*/  @P2 R2UR UR26, R22 ;  /* 0x00000000161a22ca */ /* 0x000fe200000e0000 */
[----:B-1----:R-:W-:Y:S01]  /*9ba0*/  @P0 IMAD R5, R13, 0x8, R0 ;  /* 0x000000080d050824 */ /* 0x002fe200078e0200 */
[----:B------:R-:W-:Y:S02]  /*9bb0*/  @P2 R2UR UR29, R25 ;  /* 0x00000000191d22ca */ /* 0x000fe400000e0000 */
[----:B------:R-:W-:Y:S01]  /*9bc0*/  @P2 R2UR UR27, R23 ;  /* 0x00000000171b22ca */ /* 0x000fe200000e0000 */
[----:B------:R1:W3:Y:S01]  /*9bd0*/  @P0 SYNCS.PHASECHK.TRANS64.TRYWAIT P3, [R5+URZ], R4 ;  /* 0x00000004050005a7 */ /* 0x0002e200080611ff */
[----:B------:R-:W-:Y:S11]  /*9be0*/  ELECT P0, URZ, PT ;  /* 0x0000000000ff782f */ /* 0x000ff60003800000 */
[----:B------:R2:W-:Y:S01]  /*9bf0*/  UTCHMMA.2CTA gdesc[UR26], gdesc[UR28], tmem[UR24], tmem[UR22], idesc[UR23], UP0 ;  /* 0x00ff161c1a0075ea */ /* 0x0005e20008200018 */
[----:B------:R-:W-:Y:S01]  /*9c00*/  UPLOP3.LUT UP0, UPT, UPT, UPT, UPT, 0x80, 0x8 ;  /* 0x000000000008789c */ /* 0x000fe20003f0f070 */
[----:B------:R-:W-:Y:S02]  /*9c10*/  @P0 VIADD R23, R6, 0x2 ;  /* 0x0000000206170836 */ /* 0x000fe40000000000 */
[----:B------:R-:W-:Y:S02]  /*9c20*/  @P0 VIADD R22, R7, 0x2 ;  /* 0x0000000207160836 */ /* 0x000fe40000000000 */
[----:B------:R-:W-:Y:S01]  /*9c30*/  @P0 IMAD.MOV.U32 R25, RZ, RZ, 0x40004080 ;  /* 0x40004080ff190424 */ /* 0x000fe200078e00ff */
[----:B------:R-:W-:Y:S01]  /*9c40*/  @P0 R2UR UR5, R23 ;  /* 0x00000000170502ca */ /* 0x000fe200000e0000 */
[----:B------:R-:W-:Y:S01]  /*9c50*/  @P0 IMAD.MOV.U32 R23, RZ, RZ, 0x40004080 ;  /* 0x40004080ff170424 */ /* 0x000fe200078e00ff */
[----:B------:R-:W-:Y:S11]  /*9c60*/  @P0 R2UR UR4, R22 ;  /* 0x00000000160402ca */ /* 0x000ff600000e0000 */
[----:B------:R-:W-:Y:S02]  /*9c70*/  IMAD.U32 R24, RZ, RZ, UR5 ;  /* 0x00000005ff187e24 */ /* 0x000fe4000f8e00ff */
[----:B------:R-:W-:Y:S03]  /*9c80*/  IMAD.U32 R22, RZ, RZ, UR4 ;  /* 0x00000004ff167e24 */ /* 0x000fe6000f8e00ff */
[----:B--2---:R-:W-:Y:S02]  /*9c90*/  @P0 R2UR UR28, R24 ;  /* 0x00000000181c02ca */ /* 0x004fe400000e0000 */
[----:B------:R-:W-:Y:S02]  /*9ca0*/  @P0 R2UR UR29, R25 ;  /* 0x00000000191d02ca */ /* 0x000fe400000e0000 */
[----:B------:R-:W-:Y:S02]  /*9cb0*/  @P0 R2UR UR26, R22 ;  /* 0x00000000161a02ca */ /* 0x000fe400000e0000 */
[----:B------:R-:W-:Y:S02]  /*9cc0*/  @P0 R2UR UR27, R23 ;  /* 0x00000000171b02ca */ /* 0x000fe400000e0000 */
[----:B------:R-:W-:Y:S02]  /*9cd0*/  @P0 R2UR.BROADCAST UR24, R19 ;  /* 0x00000000131802ca */ /* 0x000fe400008e0000 */
[----:B------:R-:W-:Y:S11]  /*9ce0*/  ELECT P0, URZ, PT ;  /* 0x0000000000ff782f */ /* 0x000ff60003800000 */
[----:B------:R2:W-:Y:S02]  /*9cf0*/  UTCHMMA.2CTA gdesc[UR26], gdesc[UR28], tmem[UR24], tmem[UR20], idesc[UR21], UPT ;  /* 0x00ff141c1a0075ea */ /* 0x0005e4000ba00018 */
        /* <DEDUP_REMOVED lines=17> */
[----:B-1----:R-:W-:Y:S01]  /*9e10*/  @P0 IMAD.MOV.U32 R5, RZ, RZ, 0x40004080 ;  /* 0x40004080ff050424 */ /* 0x002fe200078e00ff */
        /* <DEDUP_REMOVED lines=20> */
[----:B-1----:R-:W-:Y:S02]  /*9f60*/  @P0 R2UR UR28, R22 ;  /* 0x00000000161c02ca */ /* 0x002fe400000e0000 */
        /* <DEDUP_REMOVED lines=26> */
[----:B------:R-:W-:Y:S01]  /*a110*/  @P0 R2UR UR4, R4 ;  /* 0x00000000040402ca */ /* 0x000fe200000e0000 */
[----:B------:R-:W-:Y:S01]  /*a120*/  VIADD R6, R6, 0x46 ;  /* 0x0000004606067836 */ /* 0x000fe20000000000 */
[----:B------:R-:W-:Y:S01]  /*a130*/  @P0 R2UR UR33, R23 ;  /* 0x00000000172102ca */ /* 0x000fe200000e0000 */
[----:B------:R-:W-:Y:S01]  /*a140*/  VIADD R7, R7, 0x46 ;  /* 0x0000004607077836 */ /* 0x000fe20000000000 */
[----:B------:R-:W-:Y:S07]  /*a150*/  @P0 R2UR UR31, R5 ;  /* 0x00000000051f02ca */ /* 0x000fee00000e0000 */
[----:B------:R-:W-:Y:S01]  /*a160*/  IMAD.U32 R22, RZ, RZ, UR5 ;  /* 0x00000005ff167e24 */ /* 0x000fe2000f8e00ff */
[----:B------:R-:W-:Y:S01]  /*a170*/  R2UR UR5, R6 ;  /* 0x00000000060572ca */ /* 0x000fe200000e0000 */
[----:B------:R-:W-:Y:S01]  /*a180*/  IMAD.U32 R4, RZ, RZ, UR4 ;  /* 0x00000004ff047e24 */ /* 0x000fe2000f8e00ff */
[----:B------:R-:W-:Y:S02]  /*a190*/  R2UR UR4, R7 ;  /* 0x00000000070472ca */ /* 0x000fe400000e0000 */
[----:B------:R-:W-:Y:S02]  /*a1a0*/  @P0 R2UR UR32, R22 ;  /* 0x00000000162002ca */ /* 0x000fe400000e0000 */
[----:B------:R-:W-:Y:S02]  /*a1b0*/  @P0 R2UR UR30, R4 ;  /* 0x00000000041e02ca */ /* 0x000fe400000e0000 */
[C---:B-1----:R-:W-:Y:S02]  /*a1c0*/  @P0 R2UR.BROADCAST UR24, R19.reuse ;  /* 0x00000000131802ca */ /* 0x042fe400008e0000 */
[----:B------:R-:W-:Y:S03]  /*a1d0*/  ELECT P0, URZ, PT ;  /* 0x0000000000ff782f */ /* 0x000fe60003800000 */
[----:B------:R-:W-:Y:S10]  /*a1e0*/  IMAD.U32 R6, RZ, RZ, UR5 ;  /* 0x00000005ff067e24 */ /* 0x000ff4000f8e00ff */
[----:B------:R-:W-:Y:S01]  /*a1f0*/  @P0 R2UR.BROADCAST UR5, R19 ;  /* 0x00000000130502ca */ /* 0x000fe200008e0000 */
[----:B------:R-:W-:Y:S01]  /*a200*/  IMAD.U32 R4, RZ, RZ, UR4 ;  /* 0x00000004ff047e24 */ /* 0x000fe2000f8e00ff */
[----:B------:R4:W-:Y:S01]  /*a210*/  UTCHMMA.2CTA gdesc[UR30], gdesc[UR32], tmem[UR24], tmem[UR10], idesc[UR11], UPT ;  /* 0x00ff0a201e0075ea */ /* 0x0009e2000ba00018 */
[----:B------:R-:W-:Y:S01]  /*a220*/  @P0 R2UR UR28, R6 ;  /* 0x00000000061c02ca */ /* 0x000fe200000e0000 */
[----:B------:R-:W-:Y:S02]  /*a230*/  @P0 IMAD.MOV.U32 R7, RZ, RZ, 0x40004080 ;  /* 0x40004080ff070424 */ /* 0x000fe400078e00ff */
[----:B------:R-:W-:Y:S01]  /*a240*/  @P0 R2UR UR26, R4 ;  /* 0x00000000041a02ca */ /* 0x000fe200000e0000 */
[----:B------:R-:W-:Y:S02]  /*a250*/  @P0 IMAD.MOV.U32 R5, RZ, RZ, 0x40004080 ;  /* 0x40004080ff050424 */ /* 0x000fe400078e00ff */
[----:B------:R-:W-:Y:S01]  /*a260*/  VIADD R4, R21, 0x1 ;  /* 0x0000000115047836 */ /* 0x000fe20000000000 */
[----:B------:R-:W-:Y:S01]  /*a270*/  @P0 R2UR UR29, R7 ;  /* 0x00000000071d02ca */ /* 0x000fe200000e0000 */
[----:B------:R-:W-:Y:S01]  /*a280*/  VIADD R21, R21, 0xffffffff ;  /* 0xffffffff15157836 */ /* 0x000fe20000000000 */
[----:B------:R-:W-:Y:S02]  /*a290*/  @P0 R2UR UR27, R5 ;  /* 0x00000000051b02ca */ /* 0x000fe400000e0000 */
[----:B------:R-:W-:Y:S11]  /*a2a0*/  ELECT P0, URZ, PT ;  /* 0x0000000000ff782f */ /* 0x000ff60003800000 */
[----:B------:R4:W-:Y:S02]  /*a2b0*/  UTCHMMA.2CTA gdesc[UR26], gdesc[UR28], tmem[UR5], tmem[UR8], idesc[UR9], UPT ;  /* 0x00ff081c1a0075ea */ /* 0x0009e4000ba00005 */
[----:B------:R-:W-:Y:S05]  /*a2c0*/  @P0 VIADD R18, R18, 0x20 ;  /* 0x0000002012120836 */ /* 0x000fea0000000000 */
[----:B------:R-:W-:Y:S02]  /*a2d0*/  @P0 R2UR UR4, R18 ;  /* 0x00000000120402ca */ /* 0x000fe400000e0000 */
[----:B------:R-:W-:Y:S11]  /*a2e0*/  ISETP.GT.U32.AND P0, PT, R4, 0x1, PT ;  /* 0x000000010400780c */ /* 0x000ff60003f04070 */
[----:B------:R4:W-:Y:S02]  /*a2f0*/  UTCBAR.2CTA.MULTICAST [UR4], URZ, UR7 ;  /* 0x000000ff040073e9 */ /* 0x0009e40008200807 */
[----:B---3--:R-:W-:Y:S05]  /*a300*/  @P0 BRA `(.L_x_68) ;  /* 0xfffffff400bc0947 */ /* 0x008fea000383ffff */
.L_x_65:
[----:B------:R-:W-:-:S13]  /*a310*/  ELECT P0, URZ, PT ;  /* 0x0000000000ff782f */ /* 0x000fda0003800000 */
[----:B-1----:R-:W-:-:S05]  /*a320*/  @P0 VIADD R20, R20, 0xa0 ;  /* 0x000000a014140836 */ /* 0x002fca0000000000 */
[----:B----4-:R-:W-:-:S13]  /*a330*/  @P0 R2UR UR4, R20 ;  /* 0x00000000140402ca */ /* 0x010fda00000e0000 */
[----:B------:R2:W-:Y:S01]  /*a340*/  UTCBAR.2CTA.MULTICAST [UR4], URZ, UR6 ;  /* 0x000000ff040073e9 */ /* 0x0005e20008200806 */
[----:B------:R-:W-:Y:S01]  /*a350*/  NOP ;  /* 0x0000000000007918 */ /* 0x000fe20000000000 */
.L_x_64:
[----:B------:R-:W-:Y:S01]  /*a360*/  VIADD R15, R15, 0x1 ;  /* 0x000000010f0f7836 */ /* 0x000fe20000000000 */
[----:B------:R-:W-:-:S04]  /*a370*/  LOP3.LUT R14, R14, 0x1, RZ, 0x3c, !PT ;  /* 0x000000010e0e7812 */ /* 0x000fc800078e3cff */
[----:B------:R-:W-:-:S04]  /*a380*/  ISETP.NE.AND P0, PT, R15, 0x2, PT ;  /* 0x000000020f00780c */ /* 0x000fc80003f05270 */
[----:B-1----:R-:W-:Y:S02]  /*a390*/  SEL R5, RZ, 0x1, P0 ;  /* 0x00000001ff057807 */ /* 0x002fe40000000000 */
[----:B------:R-:W-:Y:S02]  /*a3a0*/  SEL R15, R15, RZ, P0 ;  /* 0x000000ff0f0f7207 */ /* 0x000fe40000000000 */
[----:B------:R-:W-:Y:S01]  /*a3b0*/  LOP3.LUT R16, R16, R5, RZ, 0x3c, !PT ;  /* 0x0000000510107212 */ /* 0x000fe200078e3cff */
[----:B------:R-:W-:Y:S06]  /*a3c0*/  @P4 BRA `(.L_x_69) ;  /* 0xfffffff400144947 */ /* 0x000fec000383ffff */
[----:B------:R-:W1:Y:S01]  /*a3d0*/  S2R R3, SR_CgaCtaId ;  /* 0x0000000000037919 */ /* 0x000e620000008800 */
[----:B------:R-:W-:Y:S02]  /*a3e0*/  ELECT P0, URZ, PT ;  /* 0x0000000000ff782f */ /* 0x000fe40003800000 */
[----:B------:R-:W-:Y:S01]  /*a3f0*/  MOV R6, 0x40 ;  /* 0x0000004000067802 */ /* 0x000fe20000000f00 */
[----:B------:R-:W-:Y:S01]  /*a400*/  IMAD.MOV.U32 R4, RZ, RZ, 0x1 ;  /* 0x00000001ff047424 */ /* 0x000fe200078e00ff */
[----:B------:R-:W-:Y:S02]  /*a410*/  UVIRTCOUNT.DEALLOC.SMPOOL 0x80 ;  /* 0x000000800000784c */ /* 0x000fe40000000000 */
[----:B-1----:R-:W-:-:S07]  /*a420*/  LEA R3, R3, R6, 0x18 ;  /* 0x0000000603037211 */ /* 0x002fce00078ec0ff */
[----:B------:R1:W-:Y:S01]  /*a430*/  @P0 STS.U8 [R3+0x1c], R4 ;  /* 0x00001c0403000388 */ /* 0x0003e20000000000 */
[----:B------:R-:W-:-:S13]  /*a440*/  ISETP.NE.AND P0, PT, R11, RZ, PT ;  /* 0x000000ff0b00720c */ /* 0x000fda0003f05270 */
[----:B------:R-:W-:Y:S05]  /*a450*/  @P0 BRA `(.L_x_70) ;  /* 0x0000000000540947 */ /* 0x000fea0003800000 */
[----:B------:R-:W-:Y:S01]  /*a460*/  VIADD R6, R0, 0xb0 ;  /* 0x000000b000067836 */ /* 0x000fe20000000000 */
[----:B------:R-:W-:Y:S01]  /*a470*/  SHF.L.U32 R5, R16, 0x1f, RZ ;  /* 0x0000001f10057819 */ /* 0x000fe200000006ff */
[C---:B------:R-:W-:Y:S02]  /*a480*/  VIADD R9, R15.reuse, 0x1 ;  /* 0x000000010f097836 */ /* 0x040fe40000000000 */
[----:B-1----:R-:W-:-:S03]  /*a490*/  IMAD R4, R15, 0x8, R6 ;  /* 0x000000080f047824 */ /* 0x002fc600078e0206 */
[C---:B------:R-:W-:Y:S01]  /*a4a0*/  ISETP.NE.AND P1, PT, R9.reuse, 0x2, PT ;  /* 0x000000020900780c */ /* 0x040fe20003f25270 */
[----:B------:R-:W1:Y:S03]  /*a4b0*/  SYNCS.PHASECHK.TRANS64.TRYWAIT P2, [R4+URZ], R5 ;  /* 0x00000005040075a7 */ /* 0x000e6600080411ff */
[----:B------:R-:W-:Y:S02]  /*a4c0*/  SEL R7, RZ, 0x1, P1 ;  /* 0x00000001ff077807 */ /* 0x000fe40000800000 */
[----:B------:R-:W-:Y:S02]  /*a4d0*/  SEL R9, R9, RZ, P1 ;  /* 0x000000ff09097207 */ /* 0x000fe40000800000 */
[----:B------:R-:W-:-:S03]  /*a4e0*/  LOP3.LUT R7, R16, R7, RZ, 0x3c, !PT ;  /* 0x0000000710077212 */ /* 0x000fc600078e3cff */
[----:B------:R-:W-:Y:S01]  /*a4f0*/  IMAD R9, R9, 0x8, R6 ;  /* 0x0000000809097824 */ /* 0x000fe200078e0206 */
[----:B------:R-:W-:Y:S01]  /*a500*/  SHF.L.U32 R6, R7, 0x1f, RZ ;  /* 0x0000001f07067819 */ /* 0x000fe200000006ff */
[----:B-1----:R-:W-:Y:S06]  /*a510*/  @!P2 BRA `(.L_x_71) ;  /* 0x0000005000c0a947 */ /* 0x002fec0003800000 */
.L_x_152:
[----:B------:R3:W4:Y:S02]  /*a520*/  SYNCS.PHASECHK.TRANS64.TRYWAIT P1, [R9+URZ], R6 ;  /* 0x00000006090075a7 */ /* 0x00072400080211ff */
[----:B----4-:R-:W-:Y:S05]  /*a530*/  @!P1 NANOSLEEP.SYNCS 0x989680 ;  /* 0x009896800000995d */ /* 0x010fea0003900000 */
[----:B------:R-:W4:Y:S02]  /*a540*/  @!P1 SYNCS.PHASECHK.TRANS64 P1, [R9+URZ], R6 ;  /* 0x00000006090095a7 */ /* 0x000f2400080210ff */
[----:B----4-:R-:W-:Y:S05]  /*a550*/  @P1 BRA `(.L_x_72) ;  /* 0x0000000000201947 */ /* 0x010fea0003800000 */
.L_x_73:
[----:B----4-:R4:W1:Y:S02]  /*a560*/  SYNCS.PHASECHK.TRANS64.TRYWAIT P1, [R9+URZ], R6 ;  /* 0x00000006090075a7 */ /* 0x01086400080211ff */
[----:B-1----:R-:W-:Y:S05]  /*a570*/  @!P1 NANOSLEEP.SYNCS 0x989680 ;  /* 0x009896800000995d */ /* 0x002fea0003900000 */
[----:B------:R-:W1:Y:S02]  /*a580*/  @!P1 SYNCS.PHASECHK.TRANS64 P1, [R9+URZ], R6 ;  /* 0x00000006090095a7 */ /* 0x000e6400080210ff */
[----:B-1----:R-:W-:Y:S05]  /*a590*/  @!P1 BRA `(.L_x_73) ;  /* 0xfffffffc00f09947 */ /* 0x002fea000383ffff */
[----:B------:R-:W-:Y:S05]  /*a5a0*/  BRA `(.L_x_72) ;  /* 0x00000000000c7947 */ /* 0x000fea0003800000 */
.L_x_70:
[----:B------:R-:W-:-:S04]  /*a5b0*/  IADD3 R5, PT, PT, R0, 0xc0, RZ ;  /* 0x000000c000057810 */ /* 0x000fc80007ffe0ff */
[----:B-1----:R-:W-:-:S04]  /*a5c0*/  PRMT R4, R10, 0x654, R5 ;  /* 0x000006540a047816 */ /* 0x002fc80000000005 */
[----:B------:R1:W-:Y:S03]  /*a5d0*/  SYNCS.ARRIVE.TRANS64.RED.A1T0 RZ, [R4+URZ], RZ ;  /* 0x000000ff04ff79a7 */ /* 0x0003e600081004ff */
.L_x_72:
[----:B------:R-:W-:Y:S01]  /*a5e0*/  SHF.L.U32 R7, RZ, 0x1f, RZ ;  /* 0x0000001fff077819 */ /* 0x000fe200000006ff */
[----:B-1----:R-:W-:-:S03]  /*a5f0*/  VIADD R5, R0, 0xc0 ;  /* 0x000000c000057836 */ /* 0x002fc60000000000 */
[----:B------:R-:W1:Y:S02]  /*a600*/  SYNCS.PHASECHK.TRANS64.TRYWAIT P1, [R0+URZ+0xc0], R7 ;  /* 0x0000c007000075a7 */ /* 0x000e6400080211ff */
[----:B------:R-:W-:Y:S01]  /*a610*/  @!P0 PRMT R5, R10, 0x654, R5 ;  /* 0x000006540a058816 */ /* 0x000fe20000000005 */
[----:B-1----:R-:W-:Y:S06]  /*a620*/  @!P1 BRA `(.L_x_74) ;  /* 0x0000005000909947 */ /* 0x002fec0003800000 */
.L_x_153:
[----:B------:R1:W-:Y:S01]  /*a630*/  @!P0 SYNCS.ARRIVE.TRANS64.RED.A1T0 RZ, [R5+URZ], RZ ;  /* 0x000000ff05ff89a7 */ /* 0x0003e200081004ff */
[----:B------:R-:W-:Y:S01]  /*a640*/  NOP ;  /* 0x0000000000007918 */ /* 0x000fe20000000000 */
[----:B------:R-:W2:Y:S01]  /*a650*/  LDS R0, [R3+0x14] ;  /* 0x0000140003007984 */ /* 0x000ea20000000800 */
[----:B------:R-:W-:Y:S01]  /*a660*/  LOP3.LUT R2, R2, 0xffff, RZ, 0xc0, !PT ;  /* 0x0000ffff02027812 */ /* 0x000fe200078ec0ff */
[----:B------:R-:W-:-:S03]  /*a670*/  IMAD.MOV.U32 R7, RZ, RZ, 0x1 ;  /* 0x00000001ff077424 */ /* 0x000fc600078e00ff */
[----:B------:R-:W-:-:S04]  /*a680*/  SHF.R.U32.HI R2, RZ, 0x5, R2 ;  /* 0x00000005ff027819 */ /* 0x000fc80000011602 */
[----:B------:R-:W-:Y:S01]  /*a690*/  SHF.L.U32 R7, R7, R2, RZ ;  /* 0x0000000207077219 */ /* 0x000fe200000006ff */
[----:B-1----:R-:W-:-:S05]  /*a6a0*/  IMAD.MOV.U32 R5, RZ, RZ, 0xffff ;  /* 0x0000ffffff057424 */ /* 0x002fca00078e00ff */
[----:B------:R-:W-:-:S04]  /*a6b0*/  SHF.L.U32 R5, R5, R2, RZ ;  /* 0x0000000205057219 */ /* 0x000fc800000006ff */
[----:B--2---:R-:W-:-:S04]  /*a6c0*/  LOP3.LUT R0, R0, R5, RZ, 0xc0, !PT ;  /* 0x0000000500007212 */ /* 0x004fc800078ec0ff */
[----:B------:R-:W-:-:S13]  /*a6d0*/  ISETP.NE.AND P0, PT, R0, R5, PT ;  /* 0x000000050000720c */ /* 0x000fda0003f05270 */
[----:B------:R-:W-:Y:S05]  /*a6e0*/  @P0 BRA `(.L_x_75) ;  /* 0x00000000005c0947 */ /* 0x000fea0003800000 */
[----:B------:R-:W1:Y:S02]  /*a6f0*/  LDS R0, [R3+0x18] ;  /* 0x0000180003007984 */ /* 0x000e640000000800 */
[----:B-1----:R-:W-:-:S04]  /*a700*/  LOP3.LUT R0, R0, R7, RZ, 0xc0, !PT ;  /* 0x0000000700007212 */ /* 0x002fc800078ec0ff */
[----:B------:R-:W-:-:S13]  /*a710*/  ISETP.NE.AND P0, PT, R0, R7, PT ;  /* 0x000000070000720c */ /* 0x000fda0003f05270 */
[----:B------:R-:W-:Y:S05]  /*a720*/  @P0 BRA `(.L_x_76) ;  /* 0x0000000000400947 */ /* 0x000fea0003800000 */
[----:B------:R-:W-:Y:S01]  /*a730*/  R2UR UR6, R5 ;  /* 0x00000000050672ca */ /* 0x000fe200000e0000 */
[----:B------:R-:W1:Y:S01]  /*a740*/  S2R R2, SR_LANEID ;  /* 0x0000000000027919 */ /* 0x000e620000000000 */
[----:B------:R-:W-:Y:S02]  /*a750*/  LOP3.LUT R7, RZ, R7, RZ, 0x33, !PT ;  /* 0x00000007ff077212 */ /* 0x000fe400078e33ff */
[----:B------:R-:W-:Y:S02]  /*a760*/  VOTE.ANY R4, PT, PT ;  /* 0x0000000000047806 */ /* 0x000fe400038e0100 */
[----:B------:R-:W2:Y:S02]  /*a770*/  REDUX UR4, R7 ;  /* 0x00000000070473c4 */ /* 0x000ea40000000000 */
[----:B------:R-:W1:Y:S05]  /*a780*/  FLO.U32 R5, R4 ;  /* 0x0000000400057300 */ /* 0x000e6a00000e0000 */
[----:B------:R-:W-:-:S06]  /*a790*/  ULOP3.LUT UR6, URZ, UR6, URZ, 0x33, !UPT ;  /* 0x00000006ff067292 */ /* 0x000fcc000f8e33ff */
[----:B------:R-:W-:-:S04]  /*a7a0*/  IMAD.U32 R0, RZ, RZ, UR6 ;  /* 0x00000006ff007e24 */ /* 0x000fc8000f8e00ff */
[----:B------:R-:W3:Y:S02]  /*a7b0*/  REDUX UR5, R0 ;  /* 0x00000000000573c4 */ /* 0x000ee40000000000 */
[----:B------:R1:W-:Y:S02]  /*a7c0*/  UTCATOMSWS.AND URZ, UR6 ;  /* 0x0000000600ff79e3 */ /* 0x0003e40008000000 */
[----:B-1----:R-:W-:Y:S01]  /*a7d0*/  ISETP.EQ.U32.AND P0, PT, R5, R2, PT ;  /* 0x000000020500720c */ /* 0x002fe20003f02070 */
[----:B--2---:R-:W-:Y:S02]  /*a7e0*/  IMAD.U32 R2, RZ, RZ, UR4 ;  /* 0x00000004ff027e24 */ /* 0x004fe4000f8e00ff */
[----:B---34-:R-:W-:-:S10]  /*a7f0*/  IMAD.U32 R6, RZ, RZ, UR5 ;  /* 0x00000005ff067e24 */ /* 0x018fd4000f8e00ff */
[----:B------:R1:W-:Y:S04]  /*a800*/  @P0 ATOMS.AND RZ, [R3+0x14], R6 ;  /* 0x0000140603ff038c */ /* 0x0003e80002800000 */
[----:B------:R1:W-:Y:S01]  /*a810*/  @P0 ATOMS.AND RZ, [R3+0x18], R2 ;  /* 0x0000180203ff038c */ /* 0x0003e20002800000 */
[----:B------:R-:W-:Y:S05]  /*a820*/  BRA `(.L_x_77) ;  /* 0x0000000000147947 */ /* 0x000fea0003800000 */
.L_x_76:
[----:B------:R-:W-:Y:S02]  /*a830*/  MOV R2, 0xa850 ;  /* 0x0000a85000027802 */ /* 0x000fe40000000f00 */
[----:B---345:R-:W-:Y:S05]  /*a840*/  CALL.REL.NOINC `($__internal_0_$__cuda_sm10x_tcgen05_guardrail_trap_col_being_dealloced_not_returned_by_alloc) ;  /* 0x0000005400487944 */ /* 0x038fea0003c00000 */
[----:B------:R-:W-:Y:S05]  /*a850*/  BRA `(.L_x_77) ;  /* 0x0000000000087947 */ /* 0x000fea0003800000 */
.L_x_75:
[----:B------:R-:W-:Y:S02]  /*a860*/  MOV R2, 0xa880 ;  /* 0x0000a88000027802 */ /* 0x000fe40000000f00 */
[----:B---345:R-:W-:Y:S05]  /*a870*/  CALL.REL.NOINC `($__internal_2_$__cuda_sm10x_tcgen05_guardrail_trap_unallocated_columns_being_dealloced) ;  /* 0x0000005400547944 */ /* 0x038fea0003c00000 */
.L_x_77:
[----:B------:R-:W-:Y:S01]  /*a880*/  NOP ;  /* 0x0000000000007918 */ /* 0x000fe20000000000 */
[----:B------:R-:W-:Y:S05]  /*a890*/  EXIT ;  /* 0x000000000000794d */ /* 0x000fea0003800000 */
.L_x_49:
[----:B------:R-:W-:-:S04]  /*a8a0*/  ISETP.NE.AND P0, PT, R12, RZ, PT ;  /* 0x000000ff0c00720c */ /* 0x000fc80003f05270 */
[----:B------:R-:W-:-:S13]  /*a8b0*/  ISETP.NE.OR P0, PT, R0, 0x3, !P0 ;  /* 0x000000030000780c */ /* 0x000fda0004705670 */
[----:B------:R-:W-:Y:S05]  /*a8c0*/  @P0 BRA `(.L_x_78) ;  /* 0x0000001000c00947 */ /* 0x000fea0003800000 */
[----:B------:R-:W1:Y:S01]  /*a8d0*/  LDC.64 R2, c[0x0][0x988] ;  /* 0x00026200ff027b82 */ /* 0x000e620000000a00 */
[----:B------:R-:W-:Y:S01]  /*a8e0*/  MOV R4, 0x400 ;  /* 0x0000040000047802 */ /* 0x000fe20000000f00 */
[----:B------:R-:W-:Y:S01]  /*a8f0*/  IMAD.MOV.U32 R45, RZ, RZ, 0x1 ;  /* 0x00000001ff2d7424 */ /* 0x000fe200078e00ff */
[----:B------:R-:W-:Y:S01]  /*a900*/  PLOP3.LUT P6, PT, PT, PT, PT, 0x8, 0x80 ;  /* 0x000000000080781c */ /* 0x000fe20003fce170 */
[----:B------:R-:W-:Y:S01]  /*a910*/  IMAD.MOV.U32 R44, RZ, RZ, RZ ;  /* 0x000000ffff2c7224 */ /* 0x000fe200078e00ff */
[----:B------:R-:W-:-:S03]  /*a920*/  LEA R27, R85, R4, 0x18 ;  /* 0x00000004551b7211 */ /* 0x000fc600078ec0ff */
[----:B-----5:R-:W2:Y:S01]  /*a930*/  LDC.64 R32, c[0x0][0xa98] ;  /* 0x0002a600ff207b82 */ /* 0x020ea20000000a00 */
[C---:B------:R-:W-:Y:S01]  /*a940*/  R2UR UR18, R27.reuse ;  /* 0x000000001b1272ca */ /* 0x040fe200000e0000 */
[C---:B------:R-:W-:Y:S01]  /*a950*/  VIADD R42, R27.reuse, 0x58 ;  /* 0x000000581b2a7836 */ /* 0x040fe20000000000 */
[C---:B------:R-:W-:Y:S02]  /*a960*/  R2UR UR17, R27.reuse ;  /* 0x000000001b1172ca */ /* 0x040fe400000e0000 */
[----:B------:R-:W-:Y:S02]  /*a970*/  R2UR UR16, R27 ;  /* 0x000000001b1072ca */ /* 0x000fe400000e0000 */
[----:B------:R-:W-:Y:S01]  /*a980*/  PRMT R42, R85, 0x654, R42 ;  /* 0x00000654552a7816 */ /* 0x000fe2000000002a */
[----:B------:R-:W3:Y:S06]  /*a990*/  LDC.64 R30, c[0x0][0xa80] ;  /* 0x0002a000ff1e7b82 */ /* 0x000eec0000000a00 */
[----:B------:R-:W-:-:S02]  /*a9a0*/  UIADD3 UR18, UPT, UPT, UR18, 0x40, URZ ;  /* 0x0000004012127890 */ /* 0x000fc4000fffe0ff */
[----:B------:R-:W4:Y:S01]  /*a9b0*/  LDC.64 R28, c[0x0][0xa88] ;  /* 0x0002a200ff1c7b82 */ /* 0x000f220000000a00 */
[----:B-1----:R-:W-:Y:S01]  /*a9c0*/  ISETP.NE.U32.AND P4, PT, R2, RZ, PT ;  /* 0x000000ff0200720c */ /* 0x002fe20003f85070 */
[----:B------:R-:W-:Y:S02]  /*a9d0*/  UIADD3 UR17, UPT, UPT, UR17, 0x48, URZ ;  /* 0x0000004811117890 */ /* 0x000fe4000fffe0ff */
[----:B------:R-:W-:Y:S01]  /*a9e0*/  UIADD3 UR16, UPT, UPT, UR16, 0x50, URZ ;  /* 0x0000005010107890 */ /* 0x000fe2000fffe0ff */
[----:B------:R-:W-:-:S03]  /*a9f0*/  ISETP.NE.AND.EX P4, PT, R3, RZ, PT, P4 ;  /* 0x000000ff0300720c */ /* 0x000fc60003f85340 */
[----:B------:R-:W1:Y:S01]  /*aa00*/  LDC R0, c[0x0][0xc30] ;  /* 0x00030c00ff007b82 */ /* 0x000e620000000800 */
[C---:B--2---:R-:W-:Y:S02]  /*aa10*/  ISETP.NE.AND P0, PT, R32.reuse, 0x1, PT ;  /* 0x000000012000780c */ /* 0x044fe40003f05270 */
[----:B------:R-:W-:Y:S01]  /*aa20*/  R2UR UR4, R32 ;  /* 0x00000000200472ca */ /* 0x000fe200000e0000 */
[----:B------:R-:W-:-:S04]  /*aa30*/  IMAD.MOV.U32 R32, RZ, RZ, 0x2000 ;  /* 0x00002000ff207424 */ /* 0x000fc800078e00ff */
[----:B------:R-:W2:Y:S01]  /*aa40*/  LDC R43, c[0x0][0x370] ;  /* 0x0000dc00ff2b7b82 */ /* 0x000ea20000000800 */
[----:B---3--:R-:W-:-:S05]  /*aa50*/  R2UR UR6, R30 ;  /* 0x000000001e0672ca */ /* 0x008fca00000e0000 */
[----:B------:R-:W-:Y:S02]  /*aa60*/  VOTEU.ANY UP2, P0 ;  /* 0x0000000000ff7886 */ /* 0x000fe40000040100 */
[----:B------:R-:W3:Y:S01]  /*aa70*/  LDC R2, c[0x0][0xc0c] ;  /* 0x00030300ff027b82 */ /* 0x000ee20000000800 */
[----:B----4-:R-:W-:-:S07]  /*aa80*/  R2UR UR5, R29 ;  /* 0x000000001d0572ca */ /* 0x010fce00000e0000 */
[----:B------:R-:W4:Y:S01]  /*aa90*/  LDC R18, c[0x0][0xc20] ;  /* 0x00030800ff127b82 */ /* 0x000f220000000800 */
[----:B-1----:R-:W-:-:S07]  /*aaa0*/  ISETP.NE.AND P1, PT, R0, 0x1, PT ;  /* 0x000000010000780c */ /* 0x002fce0003f25270 */
[----:B------:R-:W1:Y:S08]  /*aab0*/  LDC R34, c[0x0][0xaa0] ;  /* 0x0002a800ff227b82 */ /* 0x000e700000000800 */
[----:B------:R-:W1:Y:S08]  /*aac0*/  LDC.64 R46, c[0x0][0x348] ;  /* 0x0000d200ff2e7b82 */ /* 0x000e700000000a00 */
[----:B------:R-:W1:Y:S08]  /*aad0*/  LDC.64 R22, c[0x0][0xc10] ;  /* 0x00030400ff167b82 */ /* 0x000e700000000a00 */
[----:B------:R-:W1:Y:S08]  /*aae0*/  LDC.64 R6, c[0x0][0xc18] ;  /* 0x00030600ff067b82 */ /* 0x000e700000000a00 */
[----:B------:R-:W1:Y:S08]  /*aaf0*/  LDC.64 R4, c[0x0][0xc28] ;  /* 0x00030a00ff047b82 */ /* 0x000e700000000a00 */
[----:B------:R-:W1:Y:S08]  /*ab00*/  LDC.64 R20, c[0x0][0x990] ;  /* 0x00026400ff147b82 */ /* 0x000e700000000a00 */
[----:B------:R-:W1:Y:S08]  /*ab10*/  LDC.64 R24, c[0x0][0xa90] ;  /* 0x0002a400ff187b82 */ /* 0x000e700000000a00 */
[----:B--234-:R-:W1:Y:S02]  /*ab20*/  LDC R40, c[0x0][0x374] ;  /* 0x0000dd00ff287b82 */ /* 0x01ce640000000800 */
.L_x_89:
[----:B------:R-:W-:Y:S04]  /*ab30*/  SHF.L.U32 R0, R44, 0x1f, RZ ;  /* 0x0000001f2c007819 */ /* 0x000fe800000006ff */
[----:B--2---:R-:W2:Y:S02]  /*ab40*/  SYNCS.PHASECHK.TRANS64.TRYWAIT P0, [R27+URZ+0x90], R0 ;  /* 0x000090001b0075a7 */ /* 0x004ea400080011ff */
[----:B--2---:R-:W-:Y:S05]  /*ab50*/  @!P0 BRA `(.L_x_79) ;  /* 0x0000004c00588947 */ /* 0x004fea0003800000 */
.L_x_154:
[----:B------:R-:W-:Y:S01]  /*ab60*/  ISETP.GE.AND P0, PT, R26, 0x1, PT ;  /* 0x000000011a00780c */ /* 0x000fe20003f06270 */
[----:B------:R-:W3:Y:S01]  /*ab70*/  LDS.128 R36, [R27+0xd0] ;  /* 0x0000d0001b247984 */ /* 0x000ee20000000c00 */
[----:B--2---:R-:W-:Y:S01]  /*ab80*/  VIADD R0, R27, 0x98 ;  /* 0x000000981b007836 */ /* 0x004fe20000000000 */
[----:B------:R-:W-:Y:S01]  /*ab90*/  @!PT LDS RZ, [RZ] ;  /* 0x00000000fffff984 */ /* 0x000fe20000000800 */
[----:B------:R-:W-:Y:S01]  /*aba0*/  @!PT LDS RZ, [RZ] ;  /* 0x00000000fffff984 */ /* 0x000fe20000000800 */
[----:B------:R-:W-:Y:S01]  /*abb0*/  @!PT LDS RZ, [RZ] ;  /* 0x00000000fffff984 */ /* 0x000fe20000000800 */
[----:B------:R-:W-:Y:S01]  /*abc0*/  @!PT LDS RZ, [RZ] ;  /* 0x00000000fffff984 */ /* 0x000fe20000000800 */
[----:B------:R2:W-:Y:S06]  /*abd0*/  MEMBAR.ALL.CTA ;  /* 0x0000000000007992 */ /* 0x0005ec0000008000 */
[----:B--2---:R-:W2:Y:S01]  /*abe0*/  FENCE.VIEW.ASYNC.S ;  /* 0x00000000000073c6 */ /* 0x004ea20000000000 */
[----:B------:R-:W-:Y:S04]  /*abf0*/  PRMT R0, RZ, 0x654, R0 ;  /* 0x00000654ff007816 */ /* 0x000fe80000000000 */
[----:B--2---:R2:W-:Y:S01]  /*ac00*/  SYNCS.ARRIVE.TRANS64.RED.A1T0 RZ, [R0+URZ], RZ ;  /* 0x000000ff00ff79a7 */ /* 0x0045e200081004ff */
[----:B---3--:R-:W-:Y:S11]  /*ac10*/  LOP3.LUT P5, RZ, R38, 0x1, RZ, 0xc0, !PT ;  /* 0x0000000126ff7812 */ /* 0x008ff600078ac0ff */
[----:B------:R-:W-:Y:S02]  /*ac20*/  @!UPT UIADD3 URZ, UPT, UPT, URZ, URZ, URZ ;  /* 0x000000fffffff290 */ /* 0x000fe4000fffe0ff */
[----:B------:R-:W-:Y:S02]  /*ac30*/  @P5 MOV R13, R36 ;  /* 0x00000024000d5202 */ /* 0x000fe40000000f00 */
[----:B------:R-:W-:Y:S01]  /*ac40*/  @P5 LOP3.LUT R8, R37, 0xffff, RZ, 0xc0, !PT ;  /* 0x0000ffff25085812 */ /* 0x000fe200078ec0ff */
[----:B--2---:R-:W-:Y:S06]  /*ac50*/  @!P0 BRA `(.L_x_80) ;  /* 0x0000000000a88947 */ /* 0x004fec0003800000 */
[-C--:B-1----:R-:W-:Y:S01]  /*ac60*/  IMAD.HI.U32 R51, R40, R7.reuse, RZ ;  /* 0x0000000728337227 */ /* 0x082fe200078e00ff */
[----:B------:R-:W-:Y:S02]  /*ac70*/  ISETP.NE.AND P0, PT, R6, 0x1, PT ;  /* 0x000000010600780c */ /* 0x000fe40003f05270 */
[----:B------:R-:W-:Y:S01]  /*ac80*/  ISETP.NE.AND P2, PT, R26, 0x1, PT ;  /* 0x000000011a00780c */ /* 0x000fe20003f45270 */
[----:B------:R-:W-:Y:S01]  /*ac90*/  IMAD.HI.U32 R49, R8, R7, RZ ;  /* 0x0000000708317227 */ /* 0x000fe200078e00ff */
[----:B------:R-:W-:Y:S03]  /*aca0*/  SHF.R.U32.HI R51, RZ, R18, R51 ;  /* 0x00000012ff337219 */ /* 0x000fe60000011633 */
[----:B------:R-:W-:Y:S01]  /*acb0*/  IMAD.HI.U32 R48, R43, R22, RZ ;  /* 0x000000162b307227 */ /* 0x000fe200078e00ff */
[----:B------:R-:W-:Y:S02]  /*acc0*/  SHF.R.U32.HI R49, RZ, R18, R49 ;  /* 0x00000012ff317219 */ /* 0x000fe40000011631 */
[----:B------:R-:W-:Y:S01]  /*acd0*/  SEL R3, R40, R51, !P0 ;  /* 0x0000003328037207 */ /* 0x000fe20004000000 */
[----:B------:R-:W-:Y:S01]  /*ace0*/  IMAD.HI.U32 R52, R13, R22, RZ ;  /* 0x000000160d347227 */ /* 0x000fe200078e00ff */
[----:B------:R-:W-:Y:S02]  /*acf0*/  SEL R9, R8, R49, !P0 ;  /* 0x0000003108097207 */ /* 0x000fe40004000000 */
[----:B------:R-:W-:Y:S02]  /*ad00*/  ISETP.NE.AND P0, PT, R2, 0x1, PT ;  /* 0x000000010200780c */ /* 0x000fe40003f05270 */
[-C--:B------:R-:W-:Y:S01]  /*ad10*/  SHF.R.U32.HI R48, RZ, R23.reuse, R48 ;  /* 0x00000017ff307219 */ /* 0x080fe20000011630 */
[----:B------:R-:W-:Y:S01]  /*ad20*/  IMAD.HI.U32 R14, R9, R4, RZ ;  /* 0x00000004090e7227 */ /* 0x000fe200078e00ff */
[----:B------:R-:W-:Y:S02]  /*ad30*/  SHF.R.U32.HI R52, RZ, R23, R52 ;  /* 0x00000017ff347219 */ /* 0x000fe40000011634 */
[----:B------:R-:W-:Y:S01]  /*ad40*/  SEL R11, R43, R48, !P0 ;  /* 0x000000302b0b7207 */ /* 0x000fe20004000000 */
[-C--:B------:R-:W-:Y:S01]  /*ad50*/  IMAD.HI.U32 R48, R3, R4.reuse, RZ ;  /* 0x0000000403307227 */ /* 0x080fe200078e00ff */
[-C--:B------:R-:W-:Y:S03]  /*ad60*/  SHF.R.U32.HI R14, RZ, R5.reuse, R14 ;  /* 0x00000005ff0e7219 */ /* 0x080fe6000001160e */
[----:B------:R-:W-:Y:S01]  /*ad70*/  IMAD.HI.U32 R50, R11, R4, RZ ;  /* 0x000000040b327227 */ /* 0x000fe200078e00ff */
[-C--:B------:R-:W-:Y:S02]  /*ad80*/  @P2 SHF.R.U32.HI R3, RZ, R5.reuse, R48 ;  /* 0x00000005ff032219 */ /* 0x080fe40000011630 */
[----:B------:R-:W-:Y:S02]  /*ad90*/  SEL R15, R9, R14, !P2 ;  /* 0x0000000e090f7207 */ /* 0x000fe40005000000 */
[----:B------:R-:W-:Y:S01]  /*ada0*/  @P2 SHF.R.U32.HI R11, RZ, R5, R50 ;  /* 0x00000005ff0b2219 */ /* 0x000fe20000011632 */
[C---:B------:R-:W-:Y:S01]  /*adb0*/  IMAD R10, R26.reuse, R3, RZ ;  /* 0x000000031a0a7224 */ /* 0x040fe200078e02ff */
[----:B------:R-:W-:Y:S01]  /*adc0*/  SEL R3, R13, R52, !P0 ;  /* 0x000000340d037207 */ /* 0x000fe20004000000 */
[----:B------:R-:W-:Y:S02]  /*add0*/  IMAD.MOV R14, RZ, RZ, -R15 ;  /* 0x000000ffff0e7224 */ /* 0x000fe400078e0a0f */
[C---:B------:R-:W-:Y:S01]  /*ade0*/  IMAD R12, R26.reuse, R11, RZ ;  /* 0x0000000b1a0c7224 */ /* 0x040fe200078e02ff */
[----:B------:R-:W-:Y:S01]  /*adf0*/  ISETP.GE.AND P0, PT, R9, R10, PT ;  /* 0x0000000a0900720c */ /* 0x000fe20003f06270 */
[----:B------:R-:W-:Y:S03]  /*ae00*/  IMAD R14, R26, R14, R9 ;  /* 0x0000000e1a0e7224 */ /* 0x000fe600078e0209 */
[C---:B------:R-:W-:Y:S11]  /*ae10*/  ISETP.GE.OR P0, PT, R3.reuse, R12, P0 ;  /* 0x0000000c0300720c */ /* 0x040ff60000706670 */
[----:B------:R-:W-:Y:S02]  /*ae20*/  @!UPT UIADD3 URZ, UPT, UPT, URZ, URZ, URZ ;  /* 0x000000fffffff290 */ /* 0x000fe4000fffe0ff */
[C---:B------:R-:W-:Y:S05]  /*ae30*/  @!P0 IMAD.HI.U32 R10, R3.reuse, R4, RZ ;  /* 0x00000004030a8227 */ /* 0x040fea00078e00ff */
[----:B------:R-:W-:Y:S04]  /*ae40*/  @!P0 SHF.R.U32.HI R10, RZ, R5, R10 ;  /* 0x00000005ff0a8219 */ /* 0x000fe8000001160a */
[----:B------:R-:W-:Y:S01]  /*ae50*/  @!P0 SEL R0, R3, R10, !P2 ;  /* 0x0000000a03008207 */ /* 0x000fe20005000000 */
[----:B------:R-:W-:Y:S03]  /*ae60*/  IMAD.MOV R10, RZ, RZ, -R3 ;  /* 0x000000ffff0a7224 */ /* 0x000fe600078e0a03 */
[----:B------:R-:W-:Y:S01]  /*ae70*/  @!P0 IADD3 R15, PT, PT, R15, -R0, RZ ;  /* 0x800000000f0f8210 */ /* 0x000fe20007ffe0ff */
[----:B------:R-:W-:Y:S01]  /*ae80*/  @!P0 IMAD R0, R11, R14, R0 ;  /* 0x0000000e0b008224 */ /* 0x000fe200078e0200 */
[----:B------:R-:W-:Y:S01]  /*ae90*/  IADD3 R11, PT, PT, -R9, RZ, RZ ;  /* 0x000000ff090b7210 */ /* 0x000fe20007ffe1ff */
[----:B------:R-:W-:Y:S02]  /*aea0*/  IMAD R13, R2, R10, R13 ;  /* 0x0000000a020d7224 */ /* 0x000fe400078e020d */
[----:B------:R-:W-:Y:S02]  /*aeb0*/  @!P0 IMAD R9, R15, R26, R3 ;  /* 0x0000001a0f098224 */ /* 0x000fe400078e0203 */
[----:B------:R-:W-:Y:S02]  /*aec0*/  @!P0 IMAD.MOV.U32 R3, RZ, RZ, R0 ;  /* 0x000000ffff038224 */ /* 0x000fe400078e0000 */
[----:B------:R-:W-:Y:S02]  /*aed0*/  IMAD R8, R6, R11, R8 ;  /* 0x0000000b06087224 */ /* 0x000fe400078e0208 */
[----:B------:R-:W-:Y:S02]  /*aee0*/  IMAD R13, R3, R2, R13 ;  /* 0x00000002030d7224 */ /* 0x000fe400078e020d */
[----:B------:R-:W-:Y:S02]  /*aef0*/  IMAD R8, R9, R6, R8 ;  /* 0x0000000609087224 */ /* 0x000fe400078e0208 */
.L_x_80:
[----:B------:R-:W-:Y:S05]  /*af00*/  @P6 BRA `(.L_x_81) ;  /* 0x00000000000c6947 */ /* 0x000fea0003800000 */
[----:B------:R-:W-:Y:S04]  /*af10*/  SHF.L.U32 R0, R17, 0x1f, RZ ;  /* 0x0000001f11007819 */ /* 0x000fe800000006ff */
[----:B------:R-:W2:Y:S02]  /*af20*/  SYNCS.PHASECHK.TRANS64.TRYWAIT P0, [R27+URZ+0x88], R0 ;  /* 0x000088001b0075a7 */ /* 0x000ea400080011ff */
[----:B--2---:R-:W-:Y:S05]  /*af30*/  @!P0 BRA `(.L_x_82) ;  /* 0x0000004800748947 */ /* 0x004fea0003800000 */
.L_x_81:
[----:B-1----:R-:W-:Y:S02]  /*af40*/  ISETP.NE.U32.AND P2, PT, R20, RZ, PT ;  /* 0x000000ff1400720c */ /* 0x002fe40003f45070 */
[----:B------:R-:W-:Y:S02]  /*af50*/  R2UR UR15, R16 ;  /* 0x00000000100f72ca */ /* 0x000fe400000e0000 */
[----:B------:R-:W-:Y:S02]  /*af60*/  ISETP.NE.AND.EX P2, PT, R21, RZ, PT, P2 ;  /* 0x000000ff1500720c */ /* 0x000fe40003f45320 */
[----:B------:R-:W-:Y:S02]  /*af70*/  ISETP.NE.U32.AND P0, PT, R20, RZ, PT ;  /* 0x000000ff1400720c */ /* 0x000fe40003f05070 */
[----:B------:R-:W-:Y:S02]  /*af80*/  SHF.L.U32 R16, R45, 0x1f, RZ ;  /* 0x0000001f2d107819 */ /* 0x000fe400000006ff */
[----:B------:R-:W-:Y:S05]  /*af90*/  ISETP.NE.AND.EX P0, PT, R21, RZ, PT, P0 ;  /* 0x000000ff1500720c */ /* 0x000fea0003f05300 */
[----:B------:R-:W-:Y:S02]  /*afa0*/  USHF.L.U32 UR15, UR15, 0x6, URZ ;  /* 0x000000060f0f7899 */ /* 0x000fe400080006ff */
[----:B------:R-:W-:Y:S10]  /*afb0*/  @!P2 BRA `(.L_x_83) ;  /* 0x000000000030a947 */ /* 0x000ff40003800000 */
[----:B------:R-:W-:Y:S01]  /*afc0*/  PLOP3.LUT P3, PT, P4, PT, PT, 0x80, 0x8 ;  /* 0x000000000008781c */ /* 0x000fe2000276f070 */
[----:B------:R-:W-:Y:S11]  /*afd0*/  IMAD.MOV.U32 R87, RZ, RZ, 0x1 ;  /* 0x00000001ff577424 */ /* 0x000ff600078e00ff */
[----:B------:R-:W-:Y:S01]  /*afe0*/  @!UPT UIADD3 URZ, UPT, UPT, URZ, URZ, URZ ;  /* 0x000000fffffff290 */ /* 0x000fe2000fffe0ff */
[----:B------:R-:W1:Y:S01]  /*aff0*/  @P3 LDC.64 R10, c[0x0][0x988] ;  /* 0x00026200ff0a3b82 */ /* 0x000e620000000a00 */
[----:B------:R-:W-:Y:S01]  /*b000*/  @P3 R2UR UR8, R88 ;  /* 0x00000000580832ca */ /* 0x000fe200000e0000 */
[----:B--2---:R-:W-:Y:S01]  /*b010*/  @P3 IMAD R0, R41, R20, RZ ;  /* 0x0000001429003224 */ /* 0x004fe200078e02ff */
[----:B------:R-:W-:Y:S03]  /*b020*/  @P3 R2UR UR9, R89 ;  /* 0x00000000590932ca */ /* 0x000fe600000e0000 */
[----:B-1----:R-:W-:Y:S04]  /*b030*/  @P3 IMAD.WIDE R10, R0, 0x4, R10 ;  /* 0x00000004000a3825 */ /* 0x002fe800078e020a */
[----:B------:R-:W-:Y:S06]  /*b040*/  IMAD.MOV.U32 R0, RZ, RZ, 0x1 ;  /* 0x00000001ff007424 */ /* 0x000fec00078e00ff */
[----:B------:R1:W5:Y:S01]  /*b050*/  @P3 LDG.E R35, desc[UR8][R10.64] ;  /* 0x000000080a233981 */ /* 0x000362000c1e1900 */
[----:B------:R-:W-:Y:S01]  /*b060*/  @!P3 PRMT R87, R0, 0x7610, R87 ;  /* 0x000076100057b816 */ /* 0x000fe20000000057 */
[----:B-1----:R-:W3:Y:S06]  /*b070*/  @!P3 LDC R35, c[0x0][0x980] ;  /* 0x00026000ff23bb82 */ /* 0x002eec0000000800 */
.L_x_83:
[----:B---3-5:R-:W-:Y:S01]  /*b080*/  @!P0 FSETP.EQ.AND P2, PT, R35, RZ, PT ;  /* 0x000000ff2300820b */ /* 0x028fe20003f42000 */
[----:B------:R-:W-:Y:S01]  /*b090*/  @!UPT UIADD3 URZ, UPT, UPT, URZ, URZ, URZ ;  /* 0x000000fffffff290 */ /* 0x000fe2000fffe0ff */
[----:B------:R-:W-:Y:S11]  /*b0a0*/  @!P0 BRA `(.L_x_84) ;  /* 0x0000000000108947 */ /* 0x000ff60003800000 */
[----:B------:R-:W-:Y:S02]  /*b0b0*/  LOP3.LUT P0, RZ, R87, 0xff, RZ, 0xc0, !PT ;  /* 0x000000ff57ff7812 */ /* 0x000fe4000780c0ff */
[----:B------:R-:W-:Y:S11]  /*b0c0*/  PLOP3.LUT P2, PT, P3, PT, PT, 0x8, 0x80 ;  /* 0x000000000080781c */ /* 0x000ff60001f4e170 */
[----:B------:R-:W-:Y:S11]  /*b0d0*/  @P0 FSETP.EQ.AND P2, PT, R35, RZ, PT ;  /* 0x000000ff2300020b */ /* 0x000ff60003f42000 */
[----:B------:R-:W-:Y:S02]  /*b0e0*/  @!UPT UIADD3 URZ, UPT, UPT, URZ, URZ, URZ ;  /* 0x000000fffffff290 */ /* 0x000fe4000fffe0ff */
.L_x_84:
[----:B------:R-:W-:Y:S01]  /*b0f0*/  ISETP.NE.AND P0, PT, R30, 0x1, PT ;  /* 0x000000011e00780c */ /* 0x000fe20003f05270 */
[----:B------:R-:W1:Y:S01]  /*b100*/  SYNCS.PHASECHK.TRANS64.TRYWAIT P6, [R27+URZ+0x60], R16 ;  /* 0x000060101b0075a7 */ /* 0x000e6200080c11ff */
[----:B------:R-:W-:Y:S04]  /*b110*/  IMAD.SHL.U32 R12, R19, 0x80, RZ ;  /* 0x00000080130c7824 */ /* 0x000fe800078e00ff */
[C---:B------:R-:W-:Y:S01]  /*b120*/  IMAD.HI.U32 R3, R12.reuse, R31, RZ ;  /* 0x0000001f0c037227 */ /* 0x040fe200078e00ff */
[C---:B------:R-:W-:Y:S04]  /*b130*/  R2UR UR11, R12.reuse ;  /* 0x000000000c0b72ca */ /* 0x040fe800000e0000 */
[----:B------:R-:W-:Y:S04]  /*b140*/  SHF.R.U32.HI R3, RZ, R28, R3 ;  /* 0x0000001cff037219 */ /* 0x000fe80000011603 */
[----:B------:R-:W-:Y:S02]  /*b150*/  SEL R3, R12, R3, !P0 ;  /* 0x000000030c037207 */ /* 0x000fe40004000000 */
[----:B------:R-:W-:Y:S02]  /*b160*/  ISETP.NE.AND P0, PT, R29, 0x1, PT ;  /* 0x000000011d00780c */ /* 0x000fe40003f05270 */
[C---:B------:R-:W-:Y:S01]  /*b170*/  R2UR UR12, R3.reuse ;  /* 0x00000000030c72ca */ /* 0x040fe200000e0000 */
[C---:B------:R-:W-:Y:S05]  /*b180*/  IMAD.HI.U32 R10, R3.reuse, R24, RZ ;  /* 0x00000018030a7227 */ /* 0x040fea00078e00ff */
[----:B------:R-:W-:Y:S04]  /*b190*/  SHF.R.U32.HI R10, RZ, R25, R10 ;  /* 0x00000019ff0a7219 */ /* 0x000fe8000001160a */
[----:B------:R-:W-:Y:S02]  /*b1a0*/  SEL R10, R3, R10, !P0 ;  /* 0x0000000a030a7207 */ /* 0x000fe40004000000 */
[----:B------:R-:W-:Y:S02]  /*b1b0*/  ELECT P0, URZ, PT ;  /* 0x0000000000ff782f */ /* 0x000fe40003800000 */
[C---:B------:R-:W-:Y:S01]  /*b1c0*/  R2UR UR7, R10.reuse ;  /* 0x000000000a0772ca */ /* 0x040fe200000e0000 */
[C---:B------:R-:W-:Y:S01]  /*b1d0*/  IMAD.HI.U32 R9, R10.reuse, R33, RZ ;  /* 0x000000210a097227 */ /* 0x040fe200078e00ff */
[----:B------:R-:W-:Y:S02]  /*b1e0*/  PLOP3.LUT P2, PT, P2, P0, PT, 0xf2, 0x2f ;  /* 0x00000000002f781c */ /* 0x000fe40001741e72 */
[----:B------:R-:W-:Y:S02]  /*b1f0*/  R2UR UR13, R10 ;  /* 0x000000000a0d72ca */ /* 0x000fe400000e0000 */
[----:B--2---:R-:W-:Y:S04]  /*b200*/  SHF.R.U32.HI R0, RZ, R34, R9 ;  /* 0x00000022ff007219 */ /* 0x004fe80000011609 */
[----:B------:R-:W-:Y:S01]  /*b210*/  R2UR UR14, R0 ;  /* 0x00000000000e72ca */ /* 0x000fe200000e0000 */
[----:B------:R-:W-:Y:S04]  /*b220*/  IMAD.MOV R0, RZ, RZ, -R3 ;  /* 0x000000ffff007224 */ /* 0x000fe800078e0a03 */
[----:B------:R-:W-:Y:S01]  /*b230*/  @!P2 IMAD.MOV.U32 R9, RZ, 0x20, RZ ;  /* 0x00000020ff09a824 */ /* 0x000fe200078e00ff */
[----:B------:R-:W-:Y:S01]  /*b240*/  R2UR UR9, R0 ;  /* 0x00000000000972ca */ /* 0x000fe200000e0000 */
[----:B------:R-:W-:Y:S02]  /*b250*/  IMAD.MOV R0, RZ, RZ, -R10 ;  /* 0x000000ffff007224 */ /* 0x000fe400078e0a0a */
[----:B------:R-:W-:Y:S03]  /*b260*/  @!P2 IMAD.MOV.U32 R9, RZ, 0x400, R9 ;  /* 0x00000400ff09a824 */ /* 0x000fe600078e0009 */
[----:B------:R-:W-:Y:S01]  /*b270*/  R2UR UR8, R0 ;  /* 0x00000000000872ca */ /* 0x000fe200000e0000 */
[----:B------:R-:W-:Y:S06]  /*b280*/  USEL UR14, UR7, UR14, !UP2 ;  /* 0x0000000e070e7287 */ /* 0x000fec000d000000 */
[----:B------:R-:W-:Y:S01]  /*b290*/  UIMAD UR11, UR6, UR9, UR11 ;  /* 0x00000009060b72a4 */ /* 0x000fe2000f8e020b */
[----:B------:R-:W-:Y:S05]  /*b2a0*/  IMAD R3, RZ, RZ, -UR14 ;  /* 0x8000000eff037e24 */ /* 0x000fea000f8e02ff */
[----:B------:R-:W-:Y:S01]  /*b2b0*/  UIMAD UR12, UR5, UR8, UR12 ;  /* 0x00000008050c72a4 */ /* 0x000fe2000f8e020c */
[----:B------:R-:W-:Y:S02]  /*b2c0*/  R2UR UR7, R3 ;  /* 0x00000000030772ca */ /* 0x000fe400000e0000 */
[----:B------:R-:W-:Y:S05]  /*b2d0*/  @!P2 IADD3 R3, P0, PT, R46, 0x680, RZ ;  /* 0x000006802e03a810 */ /* 0x000fea0007f1e0ff */
[----:B------:R-:W-:Y:S06]  /*b2e0*/  @!P2 IMAD.X R0, RZ, RZ, R47, P0 ;  /* 0x000000ffff00a224 */ /* 0x000fec00000e062f */
[----:B------:R-:W-:Y:S01]  /*b2f0*/  UIMAD UR13, UR4, UR7, UR13 ;  /* 0x00000007040d72a4 */ /* 0x000fe2000f8e020d */
[----:B-1----:R-:W-:Y:S11]  /*b300*/  @!P6 BRA `(.L_x_85) ;  /* 0x000000440094e947 */ /* 0x002ff60003800000 */
.L_x_155:
[----:B------:R-:W-:Y:S01]  /*b310*/  @!P2 R2UR UR9, R9 ;  /* 0x000000000909a2ca */ /* 0x000fe200000e0000 */
[----:B------:R-:W-:Y:S01]  /*b320*/  VOTEU.ALL UP0, P2 ;  /* 0x0000000000ff7886 */ /* 0x000fe20001000000 */
[----:B------:R-:W-:Y:S01]  /*b330*/  @!P2 R2UR UR8, R3 ;  /* 0x000000000308a2ca */ /* 0x000fe200000e0000 */
[----:B------:R-:W-:Y:S01]  /*b340*/  @!P2 IMAD.MOV.U32 R9, RZ, 0x20, RZ ;  /* 0x00000020ff09a824 */ /* 0x000fe200078e00ff */
[----:B------:R-:W-:Y:S01]  /*b350*/  @!P2 R2UR UR7, R0 ;  /* 0x000000000007a2ca */ /* 0x000fe200000e0000 */
[----:B------:R-:W-:Y:S01]  /*b360*/  @!P2 VIADD R0, R27, 0x200 ;  /* 0x000002001b00a836 */ /* 0x000fe20000000000 */
[----:B------:R-:W-:Y:S01]  /*b370*/  @!UP0 UMOV UR10, UR15 ;  /* 0x0000000f000a8c82 */ /* 0x000fe20008000000 */
[----:B------:R-:W-:Y:S06]  /*b380*/  @!P2 IMAD.MOV.U32 R9, RZ, 0x400, R9 ;  /* 0x00000400ff09a824 */ /* 0x000fec00078e0009 */
[----:B------:R-:W-:Y:S01]  /*b390*/  IMAD.U32 R3, RZ, RZ, UR9 ;  /* 0x00000009ff037e24 */ /* 0x000fe2000f8e00ff */
[----:B------:R-:W-:Y:S01]  /*b3a0*/  @!UP0 UMOV UR9, UR18 ;  /* 0x0000001200098c82 */ /* 0x000fe20008000000 */
[----:B------:R-:W-:Y:S01]  /*b3b0*/  IMAD.U32 R10, RZ, RZ, UR8 ;  /* 0x00000008ff0a7e24 */ /* 0x000fe2000f8e00ff */
[----:B------:R-:W-:Y:S01]  /*b3c0*/  @!P2 R2UR UR8, R0 ;  /* 0x000000000008a2ca */ /* 0x000fe200000e0000 */
[----:B------:R-:W-:Y:S01]  /*b3d0*/  IMAD.U32 R11, RZ, RZ, UR7 ;  /* 0x00000007ff0b7e24 */ /* 0x000fe2000f8e00ff */
[----:B------:R-:W-:Y:S01]  /*b3e0*/  @!P2 PRMT R3, R3, 0x5410, RZ ;  /* 0x000054100303a816 */ /* 0x000fe200000000ff */
[----:B------:R-:W-:Y:S01]  /*b3f0*/  IMAD.U32 R0, RZ, RZ, UR18 ;  /* 0x00000012ff007e24 */ /* 0x000fe2000f8e00ff */
[----:B------:R-:W-:Y:S02]  /*b400*/  @!P2 R2UR UR20, R10 ;  /* 0x000000000a14a2ca */ /* 0x000fe400000e0000 */
[----:B------:R-:W-:Y:S02]  /*b410*/  @!P2 R2UR UR21, R11 ;  /* 0x000000000b15a2ca */ /* 0x000fe400000e0000 */
[----:B------:R-:W-:Y:S02]  /*b420*/  @!P2 R2UR UR7, R3 ;  /* 0x000000000307a2ca */ /* 0x000fe400000e0000 */
[----:B------:R-:W-:Y:S01]  /*b430*/  PRMT R3, R85, 0x654, R0 ;  /* 0x0000065455037816 */ /* 0x000fe20000000000 */
[----:B------:R-:W-:Y:S10]  /*b440*/  @!P2 IMAD.MOV.U32 R0, RZ, RZ, 0x2000 ;  /* 0x00002000ff00a424 */ /* 0x000ff400078e00ff */
[----:B------:R2:W-:Y:S01]  /*b450*/  @!UP0 UTMALDG.5D.IM2COL [UR8], [UR20], UR7 ;  /* 0x00000008140083b4 */ /* 0x0005e20008060007 */
[----:B------:R-:W-:Y:S01]  /*b460*/  @!P2 SYNCS.ARRIVE.TRANS64.RED.A0TR RZ, [R27+URZ+0x40], R0 ;  /* 0x000040001bffa9a7 */ /* 0x000fe200083004ff */
[----:B------:R3:W-:Y:S01]  /*b470*/  SYNCS.ARRIVE.TRANS64.RED.A1T0 RZ, [R3+URZ], RZ ;  /* 0x000000ff03ff79a7 */ /* 0x0007e200081004ff */
[----:B------:R-:W4:Y:S01]  /*b480*/  SYNCS.PHASECHK.TRANS64.TRYWAIT P6, [R27+URZ+0x68], R16 ;  /* 0x000068101b0075a7 */ /* 0x000f2200080c11ff */
[----:B---3--:R-:W-:Y:S05]  /*b490*/  @!P2 IADD3 R3, P0, PT, R46, 0x680, RZ ;  /* 0x000006802e03a810 */ /* 0x008fea0007f1e0ff */
[----:B------:R-:W-:Y:S01]  /*b4a0*/  @!P2 IMAD.X R0, RZ, RZ, R47, P0 ;  /* 0x000000ffff00a224 */ /* 0x000fe200000e062f */
[----:B--2-4-:R-:W-:Y:S07]  /*b4b0*/  @!P6 BRA `(.L_x_86) ;  /* 0x00000044003ce947 */ /* 0x014fee0003800000 */
.L_x_156:
[----:B------:R-:W-:Y:S01]  /*b4c0*/  @!P2 R2UR UR9, R9 ;  /* 0x000000000909a2ca */ /* 0x000fe200000e0000 */
[----:B------:R-:W-:Y:S01]  /*b4d0*/  VOTEU.ALL UP1, P2 ;  /* 0x0000000000ff7886 */ /* 0x000fe20001020000 */
[----:B------:R-:W-:Y:S01]  /*b4e0*/  @!P2 R2UR UR8, R3 ;  /* 0x000000000308a2ca */ /* 0x000fe200000e0000 */
[----:B------:R-:W-:Y:S01]  /*b4f0*/  VOTEU.ALL UP0, P2 ;  /* 0x0000000000ff7886 */ /* 0x000fe20001000000 */
[----:B------:R-:W-:Y:S01]  /*b500*/  @!P2 R2UR UR7, R0 ;  /* 0x000000000007a2ca */ /* 0x000fe200000e0000 */
[----:B------:R-:W-:Y:S01]  /*b510*/  @!P2 VIADD R0, R27, 0x2200 ;  /* 0x000022001b00a836 */ /* 0x000fe20000000000 */
[----:B------:R-:W-:Y:S01]  /*b520*/  @!UP1 UIADD3 UR10, UPT, UPT, UR15, 0x10, URZ ;  /* 0x000000100f0a9890 */ /* 0x000fe2000fffe0ff */
[----:B------:R-:W-:Y:S01]  /*b530*/  @!P2 IADD3 R48, P0, PT, R46, 0x680, RZ ;  /* 0x000006802e30a810 */ /* 0x000fe20007f1e0ff */
[----:B------:R-:W-:Y:S04]  /*b540*/  @!P2 IMAD.MOV.U32 R49, RZ, 0x20, RZ ;  /* 0x00000020ff31a824 */ /* 0x000fe800078e00ff */
[----:B------:R-:W-:Y:S02]  /*b550*/  @!P2 IMAD.MOV.U32 R49, RZ, 0x400, R49 ;  /* 0x00000400ff31a824 */ /* 0x000fe400078e0031 */
[----:B------:R-:W-:Y:S01]  /*b560*/  IMAD.U32 R3, RZ, RZ, UR9 ;  /* 0x00000009ff037e24 */ /* 0x000fe2000f8e00ff */
[----:B------:R-:W-:Y:S01]  /*b570*/  @!UP0 UMOV UR9, UR17 ;  /* 0x0000001100098c82 */ /* 0x000fe20008000000 */
[----:B------:R-:W-:Y:S01]  /*b580*/  IMAD.U32 R10, RZ, RZ, UR8 ;  /* 0x00000008ff0a7e24 */ /* 0x000fe2000f8e00ff */
[----:B------:R-:W-:Y:S01]  /*b590*/  @!P2 R2UR UR8, R0 ;  /* 0x000000000008a2ca */ /* 0x000fe200000e0000 */
[----:B------:R-:W-:Y:S01]  /*b5a0*/  IMAD.U32 R11, RZ, RZ, UR7 ;  /* 0x00000007ff0b7e24 */ /* 0x000fe2000f8e00ff */
[----:B------:R-:W-:Y:S01]  /*b5b0*/  @!P2 PRMT R3, R3, 0x5410, RZ ;  /* 0x000054100303a816 */ /* 0x000fe200000000ff */
[----:B------:R-:W-:Y:S01]  /*b5c0*/  IMAD.U32 R0, RZ, RZ, UR17 ;  /* 0x00000011ff007e24 */ /* 0x000fe2000f8e00ff */
[----:B------:R-:W-:Y:S01]  /*b5d0*/  @!P2 R2UR UR20, R10 ;  /* 0x000000000a14a2ca */ /* 0x000fe200000e0000 */
[----:B------:R-:W-:Y:S01]  /*b5e0*/  @!P2 IMAD.X R19, RZ, RZ, R47, P0 ;  /* 0x000000ffff13a224 */ /* 0x000fe200000e062f */
[----:B------:R-:W-:Y:S02]  /*b5f0*/  @!P2 R2UR UR21, R11 ;  /* 0x000000000b15a2ca */ /* 0x000fe400000e0000 */
[----:B------:R-:W-:Y:S02]  /*b600*/  @!P2 R2UR UR7, R3 ;  /* 0x000000000307a2ca */ /* 0x000fe400000e0000 */
[----:B------:R-:W-:Y:S01]  /*b610*/  PRMT R3, R85, 0x654, R0 ;  /* 0x0000065455037816 */ /* 0x000fe20000000000 */
[----:B------:R-:W-:Y:S10]  /*b620*/  @!P2 IMAD.MOV.U32 R0, RZ, RZ, 0x2000 ;  /* 0x00002000ff00a424 */ /* 0x000ff400078e00ff */
[----:B------:R3:W-:Y:S01]  /*b630*/  @!UP0 UTMALDG.5D.IM2COL [UR8], [UR20], UR7 ;  /* 0x00000008140083b4 */ /* 0x0007e20008060007 */
[----:B------:R3:W-:Y:S01]  /*b640*/  @!P2 SYNCS.ARRIVE.TRANS64.RED.A0TR RZ, [R27+URZ+0x48], R0 ;  /* 0x000048001bffa9a7 */ /* 0x0007e200083004ff */
[----:B------:R3:W-:Y:S01]  /*b650*/  SYNCS.ARRIVE.TRANS64.RED.A1T0 RZ, [R3+URZ], RZ ;  /* 0x000000ff03ff79a7 */ /* 0x0007e200081004ff */
[----:B------:R-:W4:Y:S02]  /*b660*/  SYNCS.PHASECHK.TRANS64.TRYWAIT P6, [R27+URZ+0x70], R16 ;  /* 0x000070101b0075a7 */ /* 0x000f2400080c11ff */
[----:B---34-:R-:W-:Y:S05]  /*b670*/  @!P6 BRA `(.L_x_87) ;  /* 0x0000004000e0e947 */ /* 0x018fea0003800000 */
.L_x_157:
[----:B------:R-:W4:Y:S01]  /*b680*/  LDC.64 R10, c[0x0][0xc18] ;  /* 0x00030600ff0a7b82 */ /* 0x000f220000000a00 */
[----:B------:R-:W-:Y:S01]  /*b690*/  @!P2 R2UR UR9, R49 ;  /* 0x000000003109a2ca */ /* 0x000fe200000e0000 */
[----:B------:R-:W-:Y:S01]  /*b6a0*/  VOTEU.ALL UP1, P2 ;  /* 0x0000000000ff7886 */ /* 0x000fe20001020000 */
[----:B------:R-:W-:Y:S01]  /*b6b0*/  @!P2 R2UR UR8, R48 ;  /* 0x000000003008a2ca */ /* 0x000fe200000e0000 */
[----:B------:R-:W-:Y:S01]  /*b6c0*/  VOTEU.ALL UP0, P2 ;  /* 0x0000000000ff7886 */ /* 0x000fe20001000000 */
[----:B------:R-:W-:Y:S03]  /*b6d0*/  @!P2 R2UR UR7, R19 ;  /* 0x000000001307a2ca */ /* 0x000fe600000e0000 */
[----:B------:R-:W5:Y:S01]  /*b6e0*/  LDC.64 R14, c[0x0][0xc10] ;  /* 0x00030400ff0e7b82 */ /* 0x000f620000000a00 */
[----:B------:R-:W-:Y:S01]  /*b6f0*/  @!P2 VIADD R19, R27, 0x4200 ;  /* 0x000042001b13a836 */ /* 0x000fe20000000000 */
[----:B------:R-:W-:Y:S01]  /*b700*/  @!UP1 UIADD3 UR10, UPT, UPT, UR15, 0x20, URZ ;  /* 0x000000200f0a9890 */ /* 0x000fe2000fffe0ff */
[----:B------:R-:W-:Y:S05]  /*b710*/  @P5 SHF.R.U32.HI R41, RZ, 0x10, R37 ;  /* 0x00000010ff295819 */ /* 0x000fea0000011625 */
[----:B------:R-:W1:Y:S01]  /*b720*/  @!P1 LDC R0, c[0x0][0xc20] ;  /* 0x00030800ff009b82 */ /* 0x000e620000000800 */
[----:B------:R-:W-:Y:S01]  /*b730*/  IMAD.U32 R48, RZ, RZ, UR9 ;  /* 0x00000009ff307e24 */ /* 0x000fe2000f8e00ff */
[----:B------:R-:W-:Y:S06]  /*b740*/  @!UP0 UMOV UR9, UR16 ;  /* 0x0000001000098c82 */ /* 0x000fec0008000000 */
[----:B------:R-:W2:Y:S01]  /*b750*/  @!P1 LDC R3, c[0x0][0xc0c] ;  /* 0x00030300ff039b82 */ /* 0x000ea20000000800 */
[----:B------:R-:W-:Y:S01]  /*b760*/  IMAD.U32 R50, RZ, RZ, UR8 ;  /* 0x00000008ff327e24 */ /* 0x000fe2000f8e00ff */
[----:B------:R-:W-:Y:S01]  /*b770*/  @!P2 R2UR UR8, R19 ;  /* 0x000000001308a2ca */ /* 0x000fe200000e0000 */
[----:B------:R-:W-:Y:S01]  /*b780*/  IMAD.U32 R51, RZ, RZ, UR7 ;  /* 0x00000007ff337e24 */ /* 0x000fe2000f8e00ff */
[----:B------:R-:W-:Y:S02]  /*b790*/  @!P2 PRMT R48, R48, 0x5410, RZ ;  /* 0x000054103030a816 */ /* 0x000fe400000000ff */
[----:B------:R-:W-:Y:S02]  /*b7a0*/  @!P2 R2UR UR20, R50 ;  /* 0x000000003214a2ca */ /* 0x000fe400000e0000 */
[----:B------:R-:W-:Y:S02]  /*b7b0*/  @!P2 R2UR UR21, R51 ;  /* 0x000000003315a2ca */ /* 0x000fe400000e0000 */
[----:B------:R-:W-:Y:S01]  /*b7c0*/  @!P2 R2UR UR7, R48 ;  /* 0x000000003007a2ca */ /* 0x000fe200000e0000 */
[----:B------:R-:W-:Y:S05]  /*b7d0*/  IMAD.U32 R48, RZ, RZ, UR16 ;  /* 0x00000010ff307e24 */ /* 0x000fea000f8e00ff */
[----:B------:R-:W-:Y:S01]  /*b7e0*/  PRMT R19, R85, 0x654, R48 ;  /* 0x0000065455137816 */ /* 0x000fe20000000030 */
[----:B------:R-:W-:Y:S06]  /*b7f0*/  @!P2 IMAD.MOV.U32 R48, RZ, RZ, 0x2000 ;  /* 0x00002000ff30a424 */ /* 0x000fec00078e00ff */
[----:B------:R1:W-:Y:S01]  /*b800*/  @!UP0 UTMALDG.5D.IM2COL [UR8], [UR20], UR7 ;  /* 0x00000008140083b4 */ /* 0x0003e20008060007 */
[----:B------:R3:W-:Y:S01]  /*b810*/  @!P2 SYNCS.ARRIVE.TRANS64.RED.A0TR RZ, [R27+URZ+0x50], R48 ;  /* 0x000050301bffa9a7 */ /* 0x0007e200083004ff */
[----:B----4-:R-:W-:Y:S01]  /*b820*/  @!P1 IMAD.HI.U32 R11, R8, R11, RZ ;  /* 0x0000000b080b9227 */ /* 0x010fe200078e00ff */
[----:B------:R-:W-:Y:S03]  /*b830*/  @!P1 ISETP.NE.AND P0, PT, R10, 0x1, PT ;  /* 0x000000010a00980c */ /* 0x000fe60003f05270 */
[----:B-----5:R-:W-:Y:S01]  /*b840*/  @!P1 IMAD.HI.U32 R14, R13, R14, RZ ;  /* 0x0000000e0d0e9227 */ /* 0x020fe200078e00ff */
[----:B-1----:R-:W-:Y:S04]  /*b850*/  @!P1 SHF.R.U32.HI R11, RZ, R0, R11 ;  /* 0x00000000ff0b9219 */ /* 0x002fe8000001160b */
[----:B------:R-:W-:Y:S02]  /*b860*/  @!P1 SEL R11, R8, R11, !P0 ;  /* 0x0000000b080b9207 */ /* 0x000fe40004000000 */
[----:B------:R-:W-:Y:S02]  /*b870*/  @!P1 SHF.R.U32.HI R0, RZ, R15, R14 ;  /* 0x0000000fff009219 */ /* 0x000fe4000001160e */
[----:B--2---:R-:W-:Y:S01]  /*b880*/  @!P1 ISETP.NE.AND P0, PT, R3, 0x1, PT ;  /* 0x000000010300980c */ /* 0x004fe20003f05270 */
[----:B------:R3:W-:Y:S03]  /*b890*/  SYNCS.ARRIVE.TRANS64.RED.A1T0 RZ, [R19+URZ], RZ ;  /* 0x000000ff13ff79a7 */ /* 0x0007e600081004ff */
[----:B------:R-:W-:Y:S05]  /*b8a0*/  @!P1 SEL R12, R13, R0, !P0 ;  /* 0x000000000d0c9207 */ /* 0x000fea0004000000 */
[----:B------:R-:W-:Y:S01]  /*b8b0*/  @!P1 IMAD.IADD R0, R11, 0x1, -R12 ;  /* 0x000000010b009824 */ /* 0x000fe200078e0a0c */
[----:B------:R-:W1:Y:S01]  /*b8c0*/  SYNCS.PHASECHK.TRANS64.TRYWAIT P6, [R27+URZ+0x78], R16 ;  /* 0x000078101b0075a7 */ /* 0x000e6200080c11ff */
[----:B------:R-:W-:Y:S02]  /*b8d0*/  @!P1 IMAD.IADD R9, R12, 0x1, -R11 ;  /* 0x000000010c099824 */ /* 0x000fe400078e0a0b */
[----:B------:R-:W-:Y:S02]  /*b8e0*/  @!P1 IMAD R13, R0, R3, R13 ;  /* 0x00000003000d9224 */ /* 0x000fe400078e020d */
[----:B------:R-:W-:Y:S01]  /*b8f0*/  @!P1 IMAD R8, R9, R10, R8 ;  /* 0x0000000a09089224 */ /* 0x000fe200078e0208 */
[----:B-1-3--:R-:W-:Y:S06]  /*b900*/  @!P6 BRA `(.L_x_88) ;  /* 0x000000400050e947 */ /* 0x00afec0003800000 */
.L_x_158:
[----:B------:R-:W-:Y:S01]  /*b910*/  @!P2 IADD3 R3, P0, PT, R46, 0x680, RZ ;  /* 0x000006802e03a810 */ /* 0x000fe20007f1e0ff */
[----:B------:R-:W-:Y:S01]  /*b920*/  @!P2 IMAD.MOV.U32 R9, RZ, 0x20, RZ ;  /* 0x00000020ff09a824 */ /* 0x000fe200078e00ff */
[----:B------:R-:W-:Y:S01]  /*b930*/  VOTEU.ALL UP0, P2 ;  /* 0x0000000000ff7886 */ /* 0x000fe20001000000 */
[----:B------:R-:W-:Y:S01]  /*b940*/  PLOP3.LUT P6, PT, PT, PT, PT, 0x80, 0x8 ;  /* 0x000000000008781c */ /* 0x000fe20003fcf070 */
[----:B-1----:R-:W-:Y:S01]  /*b950*/  IMAD.IADD R16, R8, 0x1, R84 ;  /* 0x0000000108107824 */ /* 0x002fe200078e0254 */
[----:B------:R-:W-:Y:S01]  /*b960*/  @!P2 R2UR UR9, R3 ;  /* 0x000000000309a2ca */ /* 0x000fe200000e0000 */
[----:B------:R-:W-:Y:S01]  /*b970*/  @!P2 IMAD.X R0, RZ, RZ, R47, P0 ;  /* 0x000000ffff00a224 */ /* 0x000fe200000e062f */
[----:B------:R-:W-:Y:S01]  /*b980*/  @!UP0 UIADD3 UR10, UPT, UPT, UR15, 0x30, URZ ;  /* 0x000000300f0a8890 */ /* 0x000fe2000fffe0ff */
[----:B------:R-:W-:Y:S01]  /*b990*/  @!P2 IMAD.MOV.U32 R9, RZ, 0x400, R9 ;  /* 0x00000400ff09a824 */ /* 0x000fe200078e0009 */
[----:B------:R-:W-:Y:S01]  /*b9a0*/  VOTEU.ALL UP0, P2 ;  /* 0x0000000000ff7886 */ /* 0x000fe20001000000 */
[C---:B------:R-:W-:Y:S01]  /*b9b0*/  @!P2 VIADD R3, R27.reuse, 0x6200 ;  /* 0x000062001b03a836 */ /* 0x040fe20000000000 */
[----:B------:R-:W-:Y:S01]  /*b9c0*/  @!P2 R2UR UR8, R0 ;  /* 0x000000000008a2ca */ /* 0x000fe200000e0000 */
[----:B------:R-:W-:Y:S01]  /*b9d0*/  @!P2 VIADD R0, R27, 0x58 ;  /* 0x000000581b00a836 */ /* 0x000fe20000000000 */
[----:B------:R-:W-:Y:S01]  /*b9e0*/  @!P2 R2UR UR7, R9 ;  /* 0x000000000907a2ca */ /* 0x000fe200000e0000 */
[----:B------:R-:W-:Y:S01]  /*b9f0*/  IMAD.IADD R19, R13, 0x1, R86 ;  /* 0x000000010d137824 */ /* 0x000fe200078e0256 */
[----:B------:R-:W-:Y:S02]  /*ba00*/  LOP3.LUT R45, R45, 0x1, RZ, 0x3c, !PT ;  /* 0x000000012d2d7812 */ /* 0x000fe400078e3cff */
[----:B------:R-:W-:Y:S01]  /*ba10*/  LOP3.LUT R44, R44, 0x1, RZ, 0x3c, !PT ;  /* 0x000000012c2c7812 */ /* 0x000fe200078e3cff */
[----:B------:R-:W-:Y:S01]  /*ba20*/  IMAD.U32 R10, RZ, RZ, UR9 ;  /* 0x00000009ff0a7e24 */ /* 0x000fe2000f8e00ff */
[----:B------:R-:W-:Y:S04]  /*ba30*/  @!P2 R2UR UR9, R0 ;  /* 0x000000000009a2ca */ /* 0x000fe800000e0000 */
[----:B------:R-:W-:Y:S01]  /*ba40*/  @!P2 R2UR UR20, R10 ;  /* 0x000000000a14a2ca */ /* 0x000fe200000e0000 */
[----:B------:R-:W-:Y:S01]  /*ba50*/  IMAD.U32 R11, RZ, RZ, UR8 ;  /* 0x00000008ff0b7e24 */ /* 0x000fe2000f8e00ff */
[----:B------:R-:W-:Y:S01]  /*ba60*/  @!P2 R2UR UR8, R3 ;  /* 0x000000000308a2ca */ /* 0x000fe200000e0000 */
[----:B------:R-:W-:Y:S03]  /*ba70*/  IMAD.U32 R3, RZ, RZ, UR7 ;  /* 0x00000007ff037e24 */ /* 0x000fe6000f8e00ff */
[----:B------:R-:W-:Y:S02]  /*ba80*/  @!P2 R2UR UR21, R11 ;  /* 0x000000000b15a2ca */ /* 0x000fe400000e0000 */
[----:B------:R-:W-:Y:S04]  /*ba90*/  @!P2 PRMT R3, R3, 0x5410, RZ ;  /* 0x000054100303a816 */ /* 0x000fe800000000ff */
[----:B------:R-:W-:Y:S11]  /*baa0*/  @!P2 R2UR UR7, R3 ;  /* 0x000000000307a2ca */ /* 0x000ff600000e0000 */
[----:B------:R-:W-:Y:S02]  /*bab0*/  @!UPT UIADD3 URZ, UPT, UPT, URZ, URZ, URZ ;  /* 0x000000fffffff290 */ /* 0x000fe4000fffe0ff */
[----:B------:R2:W-:Y:S01]  /*bac0*/  @!UP0 UTMALDG.5D.IM2COL [UR8], [UR20], UR7 ;  /* 0x00000008140083b4 */ /* 0x0005e20008060007 */
[----:B------:R2:W-:Y:S01]  /*bad0*/  @!P2 SYNCS.ARRIVE.TRANS64.RED.A0TR RZ, [R27+URZ+0x58], R32 ;  /* 0x000058201bffa9a7 */ /* 0x0005e200083004ff */
[----:B------:R2:W-:Y:S01]  /*bae0*/  SYNCS.ARRIVE.TRANS64.RED.A1T0 RZ, [R42+URZ], RZ ;  /* 0x000000ff2aff79a7 */ /* 0x0005e200081004ff */
[----:B------:R-:W-:Y:S05]  /*baf0*/  @P5 BRA `(.L_x_89) ;  /* 0xfffffff0000c5947 */ /* 0x000fea000383ffff */
[----:B------:R-:W-:-:S04]  /*bb00*/  SHF.L.U32 R0, R45, 0x1f, RZ ;  /* 0x0000001f2d007819 */ /* 0x000fc800000006ff */
[----:B------:R-:W1:Y:S02]  /*bb10*/  SYNCS.PHASECHK.TRANS64.TRYWAIT P0, [R27+URZ+0x60], R0 ;  /* 0x000060001b0075a7 */ /* 0x000e6400080011ff */
[----:B-1----:R-:W-:Y:S05]  /*bb20*/  @!P0 BRA `(.L_x_90) ;  /* 0x0000003c00dc8947 */ /* 0x002fea0003800000 */
.L_x_159:
[----:B------:R-:W3:Y:S02]  /*bb30*/  SYNCS.PHASECHK.TRANS64.TRYWAIT P0, [R27+URZ+0x68], R0 ;  /* 0x000068001b0075a7 */ /* 0x000ee400080011ff */
[----:B---3--:R-:W-:Y:S05]  /*bb40*/  @!P0 BRA `(.L_x_91) ;  /* 0x0000003c00e88947 */ /* 0x008fea0003800000 */
.L_x_160:
[----:B------:R-:W4:Y:S02]  /*bb50*/  SYNCS.PHASECHK.TRANS64.TRYWAIT P0, [R27+URZ+0x70], R0 ;  /* 0x000070001b0075a7 */ /* 0x000f2400080011ff */
[----:B----4-:R-:W-:Y:S05]  /*bb60*/  @!P0 BRA `(.L_x_92) ;  /* 0x0000003c00f48947 */ /* 0x010fea0003800000 */
.L_x_93:
[----:B-1-34-:R-:W-:-:S04]  /*bb70*/  SHF.L.U32 R0, R45, 0x1f, RZ ;  /* 0x0000001f2d007819 */ /* 0x01afc800000006ff */
[----:B------:R1:W3:Y:S03]  /*bb80*/  SYNCS.PHASECHK.TRANS64.TRYWAIT P0, [R27+URZ+0x78], R0 ;  /* 0x000078001b0075a7 */ /* 0x0002e600080011ff */
[----:B---3--:R-:W-:Y:S05]  /*bb90*/  @!P0 NANOSLEEP.SYNCS 0x989680 ;  /* 0x009896800000895d */ /* 0x008fea0003900000 */
[----:B------:R-:W3:Y:S02]  /*bba0*/  @!P0 SYNCS.PHASECHK.TRANS64 P0, [R27+URZ+0x78], R0 ;  /* 0x000078001b0085a7 */ /* 0x000ee400080010ff */
[----:B--23--:R-:W-:Y:S05]  /*bbb0*/  @P0 EXIT ;  /* 0x000000000000094d */ /* 0x00cfea0003800000 */
[----:B------:R-:W-:Y:S05]  /*bbc0*/  BRA `(.L_x_93) ;  /* 0xfffffffc00e87947 */ /* 0x000fea000383ffff */
.L_x_78:
[----:B------:R-:W-:-:S13]  /*bbd0*/  ISETP.GE.AND P0, PT, R0, 0x4, PT ;  /* 0x000000040000780c */ /* 0x000fda0003f06270 */
[----:B------:R-:W-:Y:S05]  /*bbe0*/  @!P0 EXIT ;  /* 0x000000000000894d */ /* 0x000fea0003800000 */
[----:B------:R-:W-:Y:S01]  /*bbf0*/  BAR.SYNC.DEFER_BLOCKING 0x6, 0xa0 ;  /* 0x0182800000007b1d */ /* 0x000fe20000010000 */
[----:B------:R-:W-:Y:S01]  /*bc00*/  MOV R0, 0x400 ;  /* 0x0000040000007802 */ /* 0x000fe20000000f00 */
[C---:B------:R-:W-:Y:S01]  /*bc10*/  IMAD.SHL.U32 R3, R101.reuse, 0x10, RZ ;  /* 0x0000001065037824 */ /* 0x040fe200078e00ff */
[C---:B------:R-:W-:Y:S01]  /*bc20*/  LOP3.LUT R102, R101.reuse, 0x60, RZ, 0xc0, !PT ;  /* 0x0000006065667812 */ /* 0x040fe200078ec0ff */
[----:B------:R-:W-:Y:S01]  /*bc30*/  IMAD.SHL.U32 R100, R101, 0x2, RZ ;  /* 0x0000000265647824 */ /* 0x000fe200078e00ff */
[----:B------:R-:W-:-:S03]  /*bc40*/  LEA R93, R85, R0, 0x18 ;  /* 0x00000000555d7211 */ /* 0x000fc600078ec0ff */
[----:B------:R-:W1:Y:S01]  /*bc50*/  LDC R95, c[0x0][0x370] ;  /* 0x0000dc00ff5f7b82 */ /* 0x000e620000000800 */
[----:B------:R-:W-:Y:S01]  /*bc60*/  LOP3.LUT R7, R3, 0x60, RZ, 0xc0, !PT ;  /* 0x0000006003077812 */ /* 0x000fe200078ec0ff */
[----:B------:R-:W-:Y:S01]  /*bc70*/  IMAD.U32 R32, R101, 0x10000, RZ ;  /* 0x0001000065207824 */ /* 0x000fe200078e00ff */
[----:B------:R-:W-:Y:S01]  /*bc80*/  CS2R R96, SRZ ;  /* 0x0000000000607805 */ /* 0x000fe2000001ff00 */
[----:B------:R-:W-:Y:S01]  /*bc90*/  VIADD R91, R93, 0x200 ;  /* 0x000002005d5b7836 */ /* 0x000fe20000000000 */
[----:B------:R-:W-:Y:S01]  /*bca0*/  LOP3.LUT R100, R7, 0xc, R100, 0xf8, !PT ;  /* 0x0000000c07647812 */ /* 0x000fe200078ef864 */
[----:B------:R-:W-:Y:S01]  /*bcb0*/  IMAD.MOV.U32 R99, RZ, RZ, 0x1 ;  /* 0x00000001ff637424 */ /* 0x000fe200078e00ff */
[----:B------:R-:W-:Y:S01]  /*bcc0*/  LOP3.LUT R32, R32, 0x600000, RZ, 0xc0, !PT ;  /* 0x0060000020207812 */ /* 0x000fe200078ec0ff */
[----:B------:R-:W2:Y:S01]  /*bcd0*/  LDC R28, c[0x0][0xc0c] ;  /* 0x00030300ff1c7b82 */ /* 0x000ea20000000800 */
[----:B------:R-:W-:Y:S01]  /*bce0*/  LOP3.LUT R100, R100, 0x790, R3, 0xf8, !PT ;  /* 0x0000079064647812 */ /* 0x000fe200078ef803 */
[----:B------:R-:W-:Y:S01]  /*bcf0*/  IMAD.MOV.U32 R30, RZ, RZ, RZ ;  /* 0x000000ffff1e7224 */ /* 0x000fe200078e00ff */
[C---:B------:R-:W-:Y:S01]  /*bd00*/  LOP3.LUT R3, R101.reuse, 0x2, RZ, 0xc0, !PT ;  /* 0x0000000265037812 */ /* 0x040fe200078ec0ff */
[----:B------:R-:W-:Y:S01]  /*bd10*/  IMAD.MOV.U32 R98, RZ, RZ, RZ ;  /* 0x000000ffff627224 */ /* 0x000fe200078e00ff */
[----:B------:R-:W-:Y:S01]  /*bd20*/  LOP3.LUT R101, R101, 0x4, RZ, 0xc0, !PT ;  /* 0x0000000465657812 */ /* 0x000fe200078ec0ff */
[----:B------:R-:W-:-:S02]  /*bd30*/  IMAD R100, R100, 0x4, R91 ;  /* 0x0000000464647824 */ /* 0x000fc400078e025b */
[----:B------:R-:W3:Y:S01]  /*bd40*/  LDC R90, c[0x0][0xc20] ;  /* 0x00030800ff5a7b82 */ /* 0x000ee20000000800 */
[----:B------:R-:W-:Y:S01]  /*bd50*/  IMAD.MOV.U32 R120, RZ, RZ, RZ ;  /* 0x000000ffff787224 */ /* 0x000fe200078e00ff */
[----:B------:R-:W4:Y:S01]  /*bd60*/  LDS R4, [R93+0xe0] ;  /* 0x0000e0005d047984 */ /* 0x000f220000000800 */
[--C-:B------:R-:W-:Y:S02]  /*bd70*/  IMAD R108, R3, -0x10, R100.reuse ;  /* 0xfffffff0036c7824 */ /* 0x100fe400078e0264 */
[----:B------:R-:W-:-:S03]  /*bd80*/  IMAD R106, R101, -0x10, R100 ;  /* 0xfffffff0656a7824 */ /* 0x000fc600078e0264 */
[----:B------:R-:W1:Y:S08]  /*bd90*/  LDC R27, c[0x0][0xc30] ;  /* 0x00030c00ff1b7b82 */ /* 0x000e700000000800 */
[----:B------:R-:W1:Y:S08]  /*bda0*/  LDC R92, c[0x0][0xba0] ;  /* 0x0002e800ff5c7b82 */ /* 0x000e700000000800 */
[----:B------:R-:W1:Y:S08]  /*bdb0*/  LDC.64 R110, c[0x0][0x348] ;  /* 0x0000d200ff6e7b82 */ /* 0x000e700000000a00 */
[----:B------:R-:W1:Y:S08]  /*bdc0*/  LDC.64 R74, c[0x0][0xc10] ;  /* 0x00030400ff4a7b82 */ /* 0x000e700000000a00 */
[----:B------:R-:W1:Y:S01]  /*bdd0*/  LDC.64 R24, c[0x0][0xc18] ;  /* 0x00030600ff187b82 */ /* 0x000e620000000a00 */
[C---:B----4-:R-:W-:Y:S01]  /*bde0*/  VIADD R5, R4.reuse, 0x40 ;  /* 0x0000004004057836 */ /* 0x050fe20000000000 */
[----:B------:R-:W-:-:S04]  /*bdf0*/  LOP3.LUT R4, R4, 0xffff, RZ, 0xc0, !PT ;  /* 0x0000ffff04047812 */ /* 0x000fc800078ec0ff */
[----:B------:R-:W-:Y:S02]  /*be00*/  LOP3.LUT R5, R5, 0xffff, RZ, 0xc0, !PT ;  /* 0x0000ffff05057812 */ /* 0x000fe400078ec0ff */
[----:B------:R-:W4:Y:S03]  /*be10*/  LDC.64 R70, c[0x0][0x988] ;  /* 0x00026200ff467b82 */ /* 0x000f260000000a00 */
[----:B------:R1:W-:Y:S05]  /*be20*/  STL.64 [R1], R4 ;  /* 0x0000000401007387 */ /* 0x0003ea0000100a00 */
[----:B------:R-:W1:Y:S08]  /*be30*/  LDC.64 R22, c[0x0][0xc28] ;  /* 0x00030a00ff167b82 */ /* 0x000e700000000a00 */
[----:B------:R-:W1:Y:S08]  /*be40*/  LDC.64 R72, c[0x0][0x990] ;  /* 0x00026400ff487b82 */ /* 0x000e700000000a00 */
[----:B------:R-:W1:Y:S08]  /*be50*/  LDC.64 R68, c[0x0][0x9b0] ;  /* 0x00026c00ff447b82 */ /* 0x000e700000000a00 */
[----:B------:R-:W1:Y:S08]  /*be60*/  LDC.64 R50, c[0x0][0x9a8] ;  /* 0x00026a00ff327b82 */ /* 0x000e700000000a00 */
[----:B------:R-:W1:Y:S08]  /*be70*/  LDC.64 R82, c[0x0][0xb80] ;  /* 0x0002e000ff527b82 */ /* 0x000e700000000a00 */
[----:B------:R-:W1:Y:S08]  /*be80*/  LDC.64 R80, c[0x0][0xb88] ;  /* 0x0002e200ff507b82 */ /* 0x000e700000000a00 */
[----:B------:R-:W1:Y:S08]  /*be90*/  LDC.64 R78, c[0x0][0xb90] ;  /* 0x0002e400ff4e7b82 */ /* 0x000e700000000a00 */
[----:B------:R-:W1:Y:S08]  /*bea0*/  LDC.64 R76, c[0x0][0xb98] ;  /* 0x0002e600ff4c7b82 */ /* 0x000e700000000a00 */
[----:B--234-:R-:W1:Y:S02]  /*beb0*/  LDC R94, c[0x0][0x374] ;  /* 0x0000dd00ff5e7b82 */ /* 0x01ce640000000800 */
.L_x_137:
[----:B-1----:R-:W-:Y:S01]  /*bec0*/  SHF.L.U32 R4, R97, 0x1f, RZ ;  /* 0x0000001f61047819 */ /* 0x002fe200000006ff */
[----:B---3--:R-:W-:Y:S02]  /*bed0*/  VIADD R2, R93, 0x98 ;  /* 0x000000985d027836 */ /* 0x008fe40000000000 */
[----:B------:R-:W-:Y:S01]  /*bee0*/  IMAD R0, R30, 0x4, R1 ;  /* 0x000000041e007824 */ /* 0x000fe200078e0201 */
[----:B------:R-:W1:Y:S02]  /*bef0*/  SYNCS.PHASECHK.TRANS64.TRYWAIT P0, [R93+URZ+0x90], R4 ;  /* 0x000090045d0075a7 */ /* 0x000e6400080011ff */
[----:B------:R-:W-:Y:S01]  /*bf00*/  PRMT R2, RZ, 0x654, R2 ;  /* 0x00000654ff027816 */ /* 0x000fe20000000002 */
[----:B-12---:R-:W-:Y:S06]  /*bf10*/  @!P0 BRA `(.L_x_94) ;  /* 0x0000003c001c8947 */ /* 0x006fec0003800000 */
.L_x_161:
[----:B------:R-:W2:Y:S01]  /*bf20*/  LDC.64 R12, c[0x0][0xc10] ;  /* 0x00030400ff0c7b82 */ /* 0x000ea20000000a00 */
[----:B------:R-:W3:Y:S01]  /*bf30*/  LDS.128 R36, [R93+0xd0] ;  /* 0x0000d0005d247984 */ /* 0x000ee20000000c00 */
[----:B------:R-:W-:Y:S02]  /*bf40*/  ISETP.NE.AND P1, PT, R27, 0x1, PT ;  /* 0x000000011b00780c */ /* 0x000fe40003f25270 */
[----:B------:R-:W-:Y:S04]  /*bf50*/  ISETP.GE.AND P0, PT, R26, 0x1, PT ;  /* 0x000000011a00780c */ /* 0x000fe80003f06270 */
[----:B------:R-:W4:Y:S01]  /*bf60*/  LDC.64 R10, c[0x0][0xc18] ;  /* 0x00030600ff0a7b82 */ /* 0x000f220000000a00 */
[----:B------:R-:W-:Y:S01]  /*bf70*/  @!PT LDS RZ, [RZ] ;  /* 0x00000000fffff984 */ /* 0x000fe20000000800 */
[----:B------:R-:W-:Y:S01]  /*bf80*/  @!PT LDS RZ, [RZ] ;  /* 0x00000000fffff984 */ /* 0x000fe20000000800 */
[----:B------:R-:W-:Y:S01]  /*bf90*/  @!PT LDS RZ, [RZ] ;  /* 0x00000000fffff984 */ /* 0x000fe20000000800 */
[----:B------:R-:W-:Y:S01]  /*bfa0*/  @!PT LDS RZ, [RZ] ;  /* 0x00000000fffff984 */ /* 0x000fe20000000800 */
[----:B------:R1:W-:Y:S06]  /*bfb0*/  MEMBAR.ALL.CTA ;  /* 0x0000000000007992 */ /* 0x0003ec0000008000 */
[----:B-1----:R-:W1:Y:S01]  /*bfc0*/  FENCE.VIEW.ASYNC.S ;  /* 0x00000000000073c6 */ /* 0x002e620000000000 */
[----:B------:R-:W2:Y:S08]  /*bfd0*/  @!P1 LDC R14, c[0x0][0xc20] ;  /* 0x00030800ff0e9b82 */ /* 0x000eb00000000800 */
[----:B------:R-:W2:Y:S01]  /*bfe0*/  @!P1 LDC R9, c[0x0][0xc0c] ;  /* 0x00030300ff099b82 */ /* 0x000ea20000000800 */
[----:B-1----:R1:W-:Y:S01]  /*bff0*/  SYNCS.ARRIVE.TRANS64.RED.A1T0 RZ, [R2+URZ], RZ ;  /* 0x000000ff02ff79a7 */ /* 0x0023e200081004ff */
[----:B------:R1:W5:Y:S01]  /*c000*/  LDL R17, [R0] ;  /* 0x0000000000117983 */ /* 0x0003620000100800 */
[----:B---3--:R-:W-:Y:S04]  /*c010*/  LOP3.LUT P4, RZ, R38, 0x1, RZ, 0xc0, !PT ;  /* 0x0000000126ff7812 */ /* 0x008fe8000788c0ff */
[----:B------:R-:W-:Y:S09]  /*c020*/  P2R R107, PR, RZ, 0x10 ;  /* 0x00000010ff6b7803 */ /* 0x000ff20000000000 */
[----:B------:R-:W-:Y:S02]  /*c030*/  @P4 MOV R31, R36 ;  /* 0x00000024001f4202 */ /* 0x000fe40000000f00 */
[----:B------:R-:W-:Y:S01]  /*c040*/  @P4 LOP3.LUT R29, R37, 0xffff, RZ, 0xc0, !PT ;  /* 0x0000ffff251d4812 */ /* 0x000fe200078ec0ff */
[----:B-1--4-:R-:W-:Y:S06]  /*c050*/  @!P0 BRA `(.L_x_95) ;  /* 0x0000000000a48947 */ /* 0x012fec0003800000 */
[----:B------:R-:W-:Y:S01]  /*c060*/  IMAD.HI.U32 R21, R94, R25, RZ ;  /* 0x000000195e157227 */ /* 0x000fe200078e00ff */
[----:B------:R-:W-:Y:S02]  /*c070*/  ISETP.NE.AND P0, PT, R24, 0x1, PT ;  /* 0x000000011800780c */ /* 0x000fe40003f05270 */
[----:B------:R-:W-:Y:S01]  /*c080*/  ISETP.NE.AND P2, PT, R26, 0x1, PT ;  /* 0x000000011a00780c */ /* 0x000fe20003f45270 */
[----:B------:R-:W-:Y:S01]  /*c090*/  IMAD.HI.U32 R18, R95, R74, RZ ;  /* 0x0000004a5f127227 */ /* 0x000fe200078e00ff */
[----:B------:R-:W-:Y:S02]  /*c0a0*/  SHF.R.U32.HI R21, RZ, R90, R21 ;  /* 0x0000005aff157219 */ /* 0x000fe40000011615 */
[----:B------:R-:W-:Y:S01]  /*c0b0*/  ISETP.NE.AND P3, PT, R28, 0x1, PT ;  /* 0x000000011c00780c */ /* 0x000fe20003f65270 */
[----:B------:R-:W-:Y:S01]  /*c0c0*/  IMAD.HI.U32 R34, R31, R74, RZ ;  /* 0x0000004a1f227227 */ /* 0x000fe200078e00ff */
[----:B------:R-:W-:Y:S02]  /*c0d0*/  SHF.R.U32.HI R18, RZ, R75, R18 ;  /* 0x0000004bff127219 */ /* 0x000fe40000011612 */
[----:B------:R-:W-:Y:S01]  /*c0e0*/  SEL R3, R94, R21, !P0 ;  /* 0x000000155e037207 */ /* 0x000fe20004000000 */
[----:B------:R-:W-:Y:S01]  /*c0f0*/  IMAD.HI.U32 R21, R29, R25, RZ ;  /* 0x000000191d157227 */ /* 0x000fe200078e00ff */
[----:B------:R-:W-:Y:S02]  /*c100*/  SEL R7, R95, R18, !P3 ;  /* 0x000000125f077207 */ /* 0x000fe40005800000 */
[----:B------:R-:W-:Y:S01]  /*c110*/  SHF.R.U32.HI R34, RZ, R75, R34 ;  /* 0x0000004bff227219 */ /* 0x000fe20000011622 */
[-C--:B------:R-:W-:Y:S04]  /*c120*/  IMAD.HI.U32 R18, R3, R22.reuse, RZ ;  /* 0x0000001603127227 */ /* 0x080fe800078e00ff */
[----:B------:R-:W-:Y:S01]  /*c130*/  IMAD.HI.U32 R20, R7, R22, RZ ;  /* 0x0000001607147227 */ /* 0x000fe200078e00ff */
[-C--:B------:R-:W-:Y:S02]  /*c140*/  @P2 SHF.R.U32.HI R3, RZ, R23.reuse, R18 ;  /* 0x00000017ff032219 */ /* 0x080fe40000011612 */
[----:B------:R-:W-:Y:S02]  /*c150*/  SHF.R.U32.HI R18, RZ, R90, R21 ;  /* 0x0000005aff127219 */ /* 0x000fe40000011615 */
[----:B------:R-:W-:Y:S01]  /*c160*/  @P2 SHF.R.U32.HI R7, RZ, R23, R20 ;  /* 0x00000017ff072219 */ /* 0x000fe20000011614 */
[C---:B------:R-:W-:Y:S01]  /*c170*/  IMAD R2, R26.reuse, R3, RZ ;  /* 0x000000031a027224 */ /* 0x040fe200078e02ff */
[----:B------:R-:W-:Y:S02]  /*c180*/  SEL R5, R29, R18, !P0 ;  /* 0x000000121d057207 */ /* 0x000fe40004000000 */
[----:B------:R-:W-:Y:S01]  /*c190*/  SEL R3, R31, R34, !P3 ;  /* 0x000000221f037207 */ /* 0x000fe20005800000 */
[----:B------:R-:W-:Y:S01]  /*c1a0*/  IMAD R4, R26, R7, RZ ;  /* 0x000000071a047224 */ /* 0x000fe200078e02ff */
[C---:B------:R-:W-:Y:S01]  /*c1b0*/  ISETP.GE.AND P0, PT, R5.reuse, R2, PT ;  /* 0x000000020500720c */ /* 0x040fe20003f06270 */
[----:B------:R-:W-:Y:S03]  /*c1c0*/  IMAD.HI.U32 R6, R5, R22, RZ ;  /* 0x0000001605067227 */ /* 0x000fe600078e00ff */
[----:B------:R-:W-:Y:S01]  /*c1d0*/  ISETP.GE.OR P0, PT, R3, R4, P0 ;  /* 0x000000040300720c */ /* 0x000fe20000706670 */
[----:B------:R-:W-:Y:S01]  /*c1e0*/  IMAD.MOV R4, RZ, RZ, -R3 ;  /* 0x000000ffff047224 */ /* 0x000fe200078e0a03 */
[-C--:B------:R-:W-:Y:S03]  /*c1f0*/  SHF.R.U32.HI R6, RZ, R23.reuse, R6 ;  /* 0x00000017ff067219 */ /* 0x080fe60000011606 */
[----:B------:R-:W-:Y:S01]  /*c200*/  IMAD R31, R28, R4, R31 ;  /* 0x000000041c1f7224 */ /* 0x000fe200078e021f */
[----:B------:R-:W-:Y:S05]  /*c210*/  SEL R15, R5, R6, !P2 ;  /* 0x00000006050f7207 */ /* 0x000fea0005000000 */
[----:B------:R-:W-:Y:S02]  /*c220*/  IMAD.MOV R6, RZ, RZ, -R15 ;  /* 0x000000ffff067224 */ /* 0x000fe400078e0a0f */
[C---:B------:R-:W-:Y:S04]  /*c230*/  @!P0 IMAD.HI.U32 R2, R3.reuse, R22, RZ ;  /* 0x0000001603028227 */ /* 0x040fe800078e00ff */
[----:B------:R-:W-:Y:S01]  /*c240*/  IMAD R6, R26, R6, R5 ;  /* 0x000000061a067224 */ /* 0x000fe200078e0205 */
[----:B------:R-:W-:Y:S04]  /*c250*/  @!P0 SHF.R.U32.HI R2, RZ, R23, R2 ;  /* 0x00000017ff028219 */ /* 0x000fe80000011602 */
[----:B------:R-:W-:Y:S02]  /*c260*/  @!P0 SEL R0, R3, R2, !P2 ;  /* 0x0000000203008207 */ /* 0x000fe40005000000 */
[----:B------:R-:W-:Y:S02]  /*c270*/  IADD3 R2, PT, PT, -R5, RZ, RZ ;  /* 0x000000ff05027210 */ /* 0x000fe40007ffe1ff */
[----:B------:R-:W-:Y:S01]  /*c280*/  @!P0 IADD3 R8, PT, PT, R15, -R0, RZ ;  /* 0x800000000f088210 */ /* 0x000fe20007ffe0ff */
[----:B------:R-:W-:Y:S02]  /*c290*/  @!P0 IMAD R0, R7, R6, R0 ;  /* 0x0000000607008224 */ /* 0x000fe400078e0200 */
[----:B------:R-:W-:Y:S02]  /*c2a0*/  IMAD R29, R24, R2, R29 ;  /* 0x00000002181d7224 */ /* 0x000fe400078e021d */
[----:B------:R-:W-:Y:S02]  /*c2b0*/  @!P0 IMAD R5, R8, R26, R3 ;  /* 0x0000001a08058224 */ /* 0x000fe400078e0203 */
[----:B------:R-:W-:Y:S04]  /*c2c0*/  @!P0 IMAD.MOV.U32 R3, RZ, RZ, R0 ;  /* 0x000000ffff038224 */ /* 0x000fe800078e0000 */
[----:B------:R-:W-:Y:S02]  /*c2d0*/  IMAD R31, R3, R28, R31 ;  /* 0x0000001c031f7224 */ /* 0x000fe400078e021f */
[----:B------:R-:W-:Y:S07]  /*c2e0*/  IMAD R29, R5, R24, R29 ;  /* 0x00000018051d7224 */ /* 0x000fee00078e021d */
.L_x_95:
[----:B------:R-:W-:Y:S01]  /*c2f0*/  @!P1 ISETP.NE.AND P0, PT, R10, 0x1, PT ;  /* 0x000000010a00980c */ /* 0x000fe20003f05270 */
[----:B------:R-:W-:Y:S01]  /*c300*/  @!P1 IMAD.HI.U32 R3, R29, R11, RZ ;  /* 0x0000000b1d039227 */ /* 0x000fe200078e00ff */
[----:B------:R-:W-:Y:S01]  /*c310*/  R2UR UR41, R16 ;  /* 0x00000000102972ca */ /* 0x000fe200000e0000 */
[----:B------:R-:W-:Y:S01]  /*c320*/  BSSY.RECONVERGENT B6, `(.L_x_96) ;  /* 0x0000028000067945 */ /* 0x000fe20003800200 */
[----:B--2---:R-:W-:Y:S01]  /*c330*/  @!P1 ISETP.NE.AND P2, PT, R9, 0x1, PT ;  /* 0x000000010900980c */ /* 0x004fe20003f45270 */
[----:B------:R-:W-:Y:S01]  /*c340*/  @!P1 IMAD.HI.U32 R0, R31, R12, RZ ;  /* 0x0000000c1f009227 */ /* 0x000fe200078e00ff */
[----:B------:R-:W-:Y:S02]  /*c350*/  @!P1 SHF.R.U32.HI R2, RZ, R14, R3 ;  /* 0x0000000eff029219 */ /* 0x000fe40000011603 */
[----:B------:R-:W-:Y:S02]  /*c360*/  @P4 SHF.R.U32.HI R105, RZ, 0x10, R37 ;  /* 0x00000010ff694819 */ /* 0x000fe40000011625 */
[----:B------:R-:W-:Y:S02]  /*c370*/  @!P1 SEL R2, R29, R2, !P0 ;  /* 0x000000021d029207 */ /* 0x000fe40004000000 */
[----:B------:R-:W-:Y:S02]  /*c380*/  @!P1 SHF.R.U32.HI R0, RZ, R13, R0 ;  /* 0x0000000dff009219 */ /* 0x000fe40000011600 */
[----:B------:R-:W-:Y:S01]  /*c390*/  LOP3.LUT P0, RZ, R91, 0x1b0, RZ, 0xc0, !PT ;  /* 0x000001b05bff7812 */ /* 0x000fe2000780c0ff */
[----:B------:R-:W-:Y:S01]  /*c3a0*/  USHF.L.U32 UR41, UR41, 0x6, URZ ;  /* 0x0000000629297899 */ /* 0x000fe200080006ff */
[----:B------:R-:W-:Y:S05]  /*c3b0*/  @!P1 SEL R3, R31, R0, !P2 ;  /* 0x000000001f039207 */ /* 0x000fea0005000000 */
[----:B------:R-:W-:Y:S02]  /*c3c0*/  @!P1 IMAD.IADD R0, R2, 0x1, -R3 ;  /* 0x0000000102009824 */ /* 0x000fe400078e0a03 */
[----:B------:R-:W-:Y:S02]  /*c3d0*/  @!P1 IMAD.IADD R2, R3, 0x1, -R2 ;  /* 0x0000000103029824 */ /* 0x000fe400078e0a02 */
[----:B------:R-:W-:Y:S02]  /*c3e0*/  @!P1 IMAD R31, R0, R9, R31 ;  /* 0x00000009001f9224 */ /* 0x000fe400078e021f */
[----:B------:R-:W-:Y:S01]  /*c3f0*/  @!P1 IMAD R29, R2, R10, R29 ;  /* 0x0000000a021d9224 */ /* 0x000fe200078e021d */
[----:B------:R-:W-:Y:S06]  /*c400*/  @!P0 BRA `(.L_x_97) ;  /* 0x0000000000648947 */ /* 0x000fec0003800000 */
[----:B------:R-:W1:Y:S01]  /*c410*/  LDC R4, c[0x4][0x80] ;  /* 0x01002000ff047b82 */ /* 0x000e620000000800 */
[----:B------:R-:W-:Y:S01]  /*c420*/  MOV R2, 0x0 ;  /* 0x0000000000027802 */ /* 0x000fe20000000f00 */
[----:B------:R-:W-:Y:S02]  /*c430*/  HFMA2 R12, -RZ, RZ, 0, 5.9604644775390625e-08 ;  /* 0x00000001ff0c7431 */ /* 0x000fe400000001ff */
[----:B------:R-:W-:Y:S02]  /*c440*/  IMAD.MOV.U32 R8, RZ, RZ, 0x70 ;  /* 0x00000070ff087424 */ /* 0x000fe400078e00ff */
[----:B------:R-:W-:Y:S02]  /*c450*/  IMAD.MOV.U32 R13, RZ, RZ, RZ ;  /* 0x000000ffff0d7224 */ /* 0x000fe400078e00ff */
[----:B------:R-:W2:Y:S08]  /*c460*/  LDC R5, c[0x4][0x84] ;  /* 0x01002100ff057b82 */ /* 0x000eb00000000800 */
[----:B------:R-:W3:Y:S08]  /*c470*/  LDC R6, c[0x4][0x88] ;  /* 0x01002200ff067b82 */ /* 0x000ef00000000800 */
[----:B------:R-:W4:Y:S08]  /*c480*/  LDC R7, c[0x4][0x8c] ;  /* 0x01002300ff077b82 */ /* 0x000f300000000800 */
[----:B------:R-:W1:Y:S08]  /*c490*/  LDC R10, c[0x4][0x8] ;  /* 0x01000200ff0a7b82 */ /* 0x000e700000000800 */
[----:B------:R-:W1:Y:S08]  /*c4a0*/  LDC R11, c[0x4][0xc] ;  /* 0x01000300ff0b7b82 */ /* 0x000e700000000800 */
[----:B------:R1:W1:Y:S02]  /*c4b0*/  LDC.64 R14, c[0x4][R2] ;  /* 0x01000000020e7b82 */ /* 0x0002640000000a00 */
[----:B------:R-:W-:Y:S07]  /*c4c0*/  LEPC R20, `(.L_x_98) ;  /* 0x000000001014794e */ /* 0x000fee0000000000 */
[----:B-12345:R-:W-:Y:S05]  /*c4d0*/  CALL.ABS.NOINC R14 ;  /* 0x000000000e007343 */ /* 0x03efea0003c00000 */
.L_x_98:
[----:B------:R-:W1:Y:S01]  /*c4e0*/  LDC R4, c[0x4][0x80] ;  /* 0x01002000ff047b82 */ /* 0x000e620000000800 */
[----:B------:R-:W-:Y:S01]  /*c4f0*/  HFMA2 R8, -RZ, RZ, 0, 6.67572021484375e-06 ;  /* 0x00000070ff087431 */ /* 0x000fe200000001ff */
[----:B------:R-:W-:Y:S01]  /*c500*/  MOV R12, 0x1 ;  /* 0x00000001000c7802 */ /* 0x000fe20000000f00 */
[----:B------:R-:W-:Y:S05]  /*c510*/  HFMA2 R13, -RZ, RZ, 0, 0 ;  /* 0x00000000ff0d7431 */ /* 0x000fea00000001ff */
[----:B------:R-:W2:Y:S08]  /*c520*/  LDC R5, c[0x4][0x84] ;  /* 0x01002100ff057b82 */ /* 0x000eb00000000800 */
[----:B------:R-:W3:Y:S08]  /*c530*/  LDC R6, c[0x4][0x88] ;  /* 0x01002200ff067b82 */ /* 0x000ef00000000800 */
[----:B------:R-:W4:Y:S08]  /*c540*/  LDC R7, c[0x4][0x8c] ;  /* 0x01002300ff077b82 */ /* 0x000f300000000800 */
[----:B------:R-:W1:Y:S08]  /*c550*/  LDC R10, c[0x4][0x8] ;  /* 0x01000200ff0a7b82 */ /* 0x000e700000000800 */
[----:B------:R-:W1:Y:S08]  /*c560*/  LDC R11, c[0x4][0xc] ;  /* 0x01000300ff0b7b82 */ /* 0x000e700000000800 */
[----:B------:R-:W1:Y:S02]  /*c570*/  LDC.64 R2, c[0x4][R2] ;  /* 0x0100000002027b82 */ /* 0x000e640000000a00 */
[----:B------:R-:W-:Y:S07]  /*c580*/  LEPC R20, `(.L_x_97) ;  /* 0x000000001014794e */ /* 0x000fee0000000000 */
[----:B-1234-:R-:W-:Y:S05]  /*c590*/  CALL.ABS.NOINC R2 ;  /* 0x0000000002007343 */ /* 0x01efea0003c00000 */
.L_x_97:
[----:B------:R-:W-:Y:S05]  /*c5a0*/  BSYNC.RECONVERGENT B6 ;  /* 0x0000000000067941 */ /* 0x000fea0003800200 */
.L_x_96:
[----:B------:R-:W-:Y:S02]  /*c5b0*/  ISETP.NE.U32.AND P3, PT, R72, RZ, PT ;  /* 0x000000ff4800720c */ /* 0x000fe40003f65070 */
[----:B------:R-:W-:Y:S02]  /*c5c0*/  ISETP.NE.AND P6, PT, R104, RZ, PT ;  /* 0x000000ff6800720c */ /* 0x000fe40003fc5270 */
[----:B------:R-:W-:Y:S02]  /*c5d0*/  ISETP.NE.AND.EX P3, PT, R73, RZ, PT, P3 ;  /* 0x000000ff4900720c */ /* 0x000fe40003f65330 */
[----:B------:R-:W-:Y:S02]  /*c5e0*/  ISETP.NE.U32.AND P4, PT, R68, RZ, PT ;  /* 0x000000ff4400720c */ /* 0x000fe40003f85070 */
[----:B------:R-:W-:Y:S02]  /*c5f0*/  ISETP.NE.U32.AND P1, PT, R70, RZ, PT ;  /* 0x000000ff4600720c */ /* 0x000fe40003f25070 */
[----:B------:R-:W-:Y:S02]  /*c600*/  PLOP3.LUT P0, PT, PT, PT, PT, 0x8, 0x80 ;  /* 0x000000000080781c */ /* 0x000fe40003f0e170 */
[----:B------:R-:W-:Y:S02]  /*c610*/  ISETP.NE.AND.EX P4, PT, R69, RZ, PT, P4 ;  /* 0x000000ff4500720c */ /* 0x000fe40003f85340 */
[----:B------:R-:W-:Y:S02]  /*c620*/  ISETP.NE.AND.EX P1, PT, R71, RZ, PT, P1 ;  /* 0x000000ff4700720c */ /* 0x000fe40003f25310 */
[----:B------:R-:W-:Y:S01]  /*c630*/  @P6 PLOP3.LUT P0, PT, P3, PT, PT, 0x80, 0x8 ;  /* 0x000000000008681c */ /* 0x000fe20001f0f070 */
[----:B------:R-:W-:Y:S01]  /*c640*/  @!UPT UIADD3 URZ, UPT, UPT, URZ, URZ, URZ ;  /* 0x000000fffffff290 */ /* 0x000fe2000fffe0ff */
[----:B------:R-:W-:Y:S11]  /*c650*/  @!P3 BRA `(.L_x_99) ;  /* 0x000000000034b947 */ /* 0x000ff60003800000 */
[----:B------:R-:W-:Y:S01]  /*c660*/  ISETP.NE.U32.AND P2, PT, R70, RZ, PT ;  /* 0x000000ff4600720c */ /* 0x000fe20003f45070 */
[----:B------:R-:W-:Y:S03]  /*c670*/  IMAD.MOV.U32 R87, RZ, RZ, 0x1 ;  /* 0x00000001ff577424 */ /* 0x000fe600078e00ff */
[----:B------:R-:W-:Y:S11]  /*c680*/  ISETP.NE.AND.EX P2, PT, R71, RZ, PT, P2 ;  /* 0x000000ff4700720c */ /* 0x000ff60003f45320 */
[----:B------:R-:W-:Y:S02]  /*c690*/  @!UPT UIADD3 URZ, UPT, UPT, URZ, URZ, URZ ;  /* 0x000000fffffff290 */ /* 0x000fe4000fffe0ff */
[----:B------:R-:W1:Y:S01]  /*c6a0*/  @P2 LDC.64 R2, c[0x0][0x988] ;  /* 0x00026200ff022b82 */ /* 0x000e620000000a00 */
[----:B------:R-:W-:Y:S01]  /*c6b0*/  @P2 R2UR UR4, R88 ;  /* 0x00000000580422ca */ /* 0x000fe200000e0000 */
[----:B------:R-:W-:Y:S01]  /*c6c0*/  @P2 IMAD R0, R41, R72, RZ ;  /* 0x0000004829002224 */ /* 0x000fe200078e02ff */
[----:B------:R-:W-:Y:S03]  /*c6d0*/  @P2 R2UR UR5, R89 ;  /* 0x00000000590522ca */ /* 0x000fe600000e0000 */
[----:B-1----:R-:W-:Y:S04]  /*c6e0*/  @P2 IMAD.WIDE R2, R0, 0x4, R2 ;  /* 0x0000000400022825 */ /* 0x002fe800078e0202 */
[----:B------:R-:W-:Y:S06]  /*c6f0*/  IMAD.MOV.U32 R0, RZ, RZ, 0x1 ;  /* 0x00000001ff007424 */ /* 0x000fec00078e00ff */
[----:B-----5:R1:W5:Y:S01]  /*c700*/  @P2 LDG.E R35, desc[UR4][R2.64] ;  /* 0x0000000402232981 */ /* 0x020362000c1e1900 */
[----:B------:R-:W-:Y:S01]  /*c710*/  @!P2 PRMT R87, R0, 0x7610, R87 ;  /* 0x000076100057a816 */ /* 0x000fe20000000057 */
[----:B-1----:R-:W2:Y:S06]  /*c720*/  @!P2 LDC R35, c[0x0][0x980] ;  /* 0x00026000ff23ab82 */ /* 0x002eac0000000800 */
.L_x_99:
[----:B------:R-:W-:Y:S05]  /*c730*/  @!P4 BRA `(.L_x_100) ;  /* 0x000000000028c947 */ /* 0x000fea0003800000 */
[----:B------:R-:W-:Y:S04]  /*c740*/  ISETP.NE.U32.AND P2, PT, R50, RZ, PT ;  /* 0x000000ff3200720c */ /* 0x000fe80003f45070 */
[----:B------:R-:W-:Y:S11]  /*c750*/  ISETP.NE.AND.EX P2, PT, R51, RZ, PT, P2 ;  /* 0x000000ff3300720c */ /* 0x000ff60003f45320 */
[----:B------:R-:W-:Y:S02]  /*c760*/  @!UPT UIADD3 URZ, UPT, UPT, URZ, URZ, URZ ;  /* 0x000000fffffff290 */ /* 0x000fe4000fffe0ff */
[----:B------:R-:W1:Y:S01]  /*c770*/  @P2 LDC.64 R2, c[0x0][0x9a8] ;  /* 0x00026a00ff022b82 */ /* 0x000e620000000a00 */
[----:B------:R-:W-:Y:S01]  /*c780*/  @P2 R2UR UR4, R88 ;  /* 0x00000000580422ca */ /* 0x000fe200000e0000 */
[----:B------:R-:W-:Y:S01]  /*c790*/  @P2 IMAD R0, R41, R68, RZ ;  /* 0x0000004429002224 */ /* 0x000fe200078e02ff */
[----:B------:R-:W-:Y:S03]  /*c7a0*/  @P2 R2UR UR5, R89 ;  /* 0x00000000590522ca */ /* 0x000fe600000e0000 */
[----:B-1----:R-:W-:Y:S10]  /*c7b0*/  @P2 IMAD.WIDE R2, R0, 0x4, R2 ;  /* 0x0000000400022825 */ /* 0x002ff400078e0202 */
[----:B-----5:R1:W5:Y:S02]  /*c7c0*/  @P2 LDG.E R33, desc[UR4][R2.64] ;  /* 0x0000000402212981 */ /* 0x020364000c1e1900 */
[----:B-1----:R-:W3:Y:S02]  /*c7d0*/  @!P2 LDC R33, c[0x0][0x9a0] ;  /* 0x00026800ff21ab82 */ /* 0x002ee40000000800 */
.L_x_100:
[----:B--2--5:R-:W-:Y:S01]  /*c7e0*/  FSETP.NEU.AND P2, PT, R35, RZ, PT ;  /* 0x000000ff2300720b */ /* 0x024fe20003f4d000 */
[----:B------:R-:W-:Y:S01]  /*c7f0*/  IMAD R118, R30, 0x8, R93 ;  /* 0x000000081e767824 */ /* 0x000fe200078e025d */
[----:B------:R-:W-:Y:S01]  /*c800*/  SEL R5, RZ, 0xffffffff, P1 ;  /* 0xffffffffff057807 */ /* 0x000fe20000800000 */
[----:B------:R-:W-:Y:S01]  /*c810*/  IMAD.SHL.U32 R114, R19, 0x80, RZ ;  /* 0x0000008013727824 */ /* 0x000fe200078e00ff */
[----:B------:R-:W-:Y:S01]  /*c820*/  @P6 LOP3.LUT P1, RZ, R87, 0xff, RZ, 0xc0, !PT ;  /* 0x000000ff57ff6812 */ /* 0x000fe2000782c0ff */
[----:B------:R-:W-:Y:S01]  /*c830*/  BSSY B1, `(.L_x_101) ;  /* 0x0000047000017945 */ /* 0x000fe20003800000 */
[----:B------:R-:W-:Y:S01]  /*c840*/  @P6 SEL R0, RZ, 0xffffffff, P2 ;  /* 0xffffffffff006807 */ /* 0x000fe20001000000 */
[----:B------:R-:W-:Y:S01]  /*c850*/  IMAD.HI.U32 R113, R114, R83, RZ ;  /* 0x0000005372717227 */ /* 0x000fe200078e00ff */
[----:B------:R-:W-:Y:S02]  /*c860*/  LOP3.LUT R99, R99, 0x1, RZ, 0x3c, !PT ;  /* 0x0000000163637812 */ /* 0x000fe400078e3cff */
[----:B------:R-:W-:Y:S01]  /*c870*/  @P0 SEL R0, R5, R0, !P1 ;  /* 0x0000000005000207 */ /* 0x000fe20004800000 */
[----:B------:R-:W-:Y:S01]  /*c880*/  IMAD.MOV.U32 R121, RZ, RZ, 0x1 ;  /* 0x00000001ff797424 */ /* 0x000fe200078e00ff */
[----:B------:R-:W-:Y:S01]  /*c890*/  ISETP.NE.AND P0, PT, R82, 0x1, PT ;  /* 0x000000015200780c */ /* 0x000fe20003f05270 */
[----:B------:R-:W-:Y:S01]  /*c8a0*/  IMAD.IADD R34, R32, 0x1, R17 ;  /* 0x0000000120227824 */ /* 0x000fe200078e0211 */
[----:B------:R-:W-:Y:S01]  /*c8b0*/  @P6 LOP3.LUT R0, R0, 0x1, RZ, 0xc0, !PT ;  /* 0x0000000100006812 */ /* 0x000fe200078ec0ff */
[----:B------:R-:W-:Y:S01]  /*c8c0*/  IMAD R117, R101, -0x10, R108 ;  /* 0xfffffff065757824 */ /* 0x000fe200078e026c */
[----:B------:R-:W-:Y:S01]  /*c8d0*/  SHF.R.U32.HI R113, RZ, R80, R113 ;  /* 0x00000050ff717219 */ /* 0x000fe20000011671 */
[----:B------:R-:W-:Y:S01]  /*c8e0*/  IMAD.MOV.U32 R119, RZ, RZ, RZ ;  /* 0x000000ffff777224 */ /* 0x000fe200078e00ff */
[----:B------:R-:W-:Y:S02]  /*c8f0*/  ISETP.NE.U32.OR P4, PT, R0, 0x1, !P6 ;  /* 0x000000010000780c */ /* 0x000fe40007785470 */
[----:B------:R-:W-:Y:S02]  /*c900*/  CS2R R54, SRZ ;  /* 0x0000000000367805 */ /* 0x000fe4000001ff00 */
[----:B------:R-:W-:Y:S02]  /*c910*/  SEL R113, R114, R113, !P0 ;  /* 0x0000007172717207 */ /* 0x000fe40004000000 */
[----:B------:R-:W-:Y:S02]  /*c920*/  CS2R R52, SRZ ;  /* 0x0000000000347805 */ /* 0x000fe4000001ff00 */
[----:B------:R-:W-:Y:S02]  /*c930*/  ISETP.NE.AND P0, PT, R81, 0x1, PT ;  /* 0x000000015100780c */ /* 0x000fe40003f05270 */
[----:B------:R-:W-:Y:S02]  /*c940*/  CS2R R58, SRZ ;  /* 0x00000000003a7805 */ /* 0x000fe4000001ff00 */
[----:B------:R-:W-:Y:S01]  /*c950*/  SHF.L.U32 R3, R98, 0x1f, RZ ;  /* 0x0000001f62037819 */ /* 0x000fe200000006ff */
[----:B------:R-:W-:Y:S01]  /*c960*/  IMAD.HI.U32 R0, R113, R78, RZ ;  /* 0x0000004e71007227 */ /* 0x000fe200078e00ff */
[----:B------:R-:W-:Y:S02]  /*c970*/  SEL R2, RZ, 0xffffffff, P2 ;  /* 0xffffffffff027807 */ /* 0x000fe40001000000 */
[----:B------:R-:W-:Y:S02]  /*c980*/  LOP3.LUT P2, R115, R87, 0xff, RZ, 0xc0, !PT ;  /* 0x000000ff57737812 */ /* 0x000fe4000784c0ff */
[----:B------:R-:W-:Y:S02]  /*c990*/  CS2R R56, SRZ ;  /* 0x0000000000387805 */ /* 0x000fe4000001ff00 */
[----:B------:R-:W-:Y:S02]  /*c9a0*/  SHF.R.U32.HI R0, RZ, R79, R0 ;  /* 0x0000004fff007219 */ /* 0x000fe40000011600 */
[----:B------:R-:W-:Y:S02]  /*c9b0*/  CS2R R62, SRZ ;  /* 0x00000000003e7805 */ /* 0x000fe4000001ff00 */
[----:B------:R-:W-:Y:S02]  /*c9c0*/  @P4 SHF.L.U32 R6, R99, 0x1f, RZ ;  /* 0x0000001f63064819 */ /* 0x000fe400000006ff */
[----:B------:R-:W-:Y:S02]  /*c9d0*/  CS2R R60, SRZ ;  /* 0x00000000003c7805 */ /* 0x000fe4000001ff00 */
[----:B------:R-:W-:Y:S02]  /*c9e0*/  SEL R109, R113, R0, !P0 ;  /* 0x00000000716d7207 */ /* 0x000fe40004000000 */
[----:B------:R-:W-:Y:S01]  /*c9f0*/  CS2R R66, SRZ ;  /* 0x0000000000427805 */ /* 0x000fe2000001ff00 */
[----:B------:R-:W1:Y:S01]  /*ca00*/  @P4 SYNCS.PHASECHK.TRANS64.TRYWAIT P1, [R93+URZ+0x40], R6 ;  /* 0x000040065d0045a7 */ /* 0x000e6200080211ff */
[----:B------:R-:W-:Y:S01]  /*ca10*/  @P3 SEL R2, R5, R2, !P2 ;  /* 0x0000000205023207 */ /* 0x000fe20005000000 */
[----:B------:R-:W-:Y:S01]  /*ca20*/  IMAD.MOV R5, RZ, RZ, -R113 ;  /* 0x000000ffff057224 */ /* 0x000fe200078e0a71 */
[----:B------:R-:W-:Y:S01]  /*ca30*/  ISETP.NE.AND P2, PT, R76, 0x1, PT ;  /* 0x000000014c00780c */ /* 0x000fe20003f45270 */
[----:B------:R-:W-:Y:S01]  /*ca40*/  IMAD.HI.U32 R7, R109, R77, RZ ;  /* 0x0000004d6d077227 */ /* 0x000fe200078e00ff */
[----:B------:R-:W-:Y:S02]  /*ca50*/  LOP3.LUT R2, R2, 0x1, RZ, 0xc0, !PT ;  /* 0x0000000102027812 */ /* 0x000fe400078ec0ff */
[----:B------:R-:W-:Y:S01]  /*ca60*/  P2R R116, PR, RZ, 0x10 ;  /* 0x00000010ff747803 */ /* 0x000fe20000000000 */
[----:B------:R-:W-:Y:S01]  /*ca70*/  IMAD.MOV R4, RZ, RZ, -R109 ;  /* 0x000000ffff047224 */ /* 0x000fe200078e0a6d */
[----:B------:R-:W-:Y:S01]  /*ca80*/  SHF.R.U32.HI R112, RZ, R92, R7 ;  /* 0x0000005cff707219 */ /* 0x000fe20000011607 */
[----:B------:R-:W-:Y:S01]  /*ca90*/  IMAD R114, R82, R5, R114 ;  /* 0x0000000552727224 */ /* 0x000fe200078e0272 */
[----:B------:R-:W-:Y:S01]  /*caa0*/  CS2R R64, SRZ ;  /* 0x0000000000407805 */ /* 0x000fe2000001ff00 */
[----:B------:R-:W-:Y:S01]  /*cab0*/  IMAD R113, R81, R4, R113 ;  /* 0x0000000451717224 */ /* 0x000fe200078e0271 */
[----:B------:R-:W-:Y:S02]  /*cac0*/  SEL R112, R109, R112, !P2 ;  /* 0x000000706d707207 */ /* 0x000fe40005000000 */
[----:B------:R-:W-:Y:S01]  /*cad0*/  ISETP.NE.U32.AND P2, PT, R2, 0x1, PT ;  /* 0x000000010200780c */ /* 0x000fe20003f45070 */
[----:B------:R2:W4:Y:S02]  /*cae0*/  SYNCS.PHASECHK.TRANS64.TRYWAIT P0, [R118+URZ+0xa0], R3 ;  /* 0x0000a003760075a7 */ /* 0x00052400080011ff */
[----:B------:R-:W-:Y:S01]  /*caf0*/  IMAD.MOV R0, RZ, RZ, -R112 ;  /* 0x000000ffff007224 */ /* 0x000fe200078e0a70 */
[----:B------:R-:W-:Y:S03]  /*cb00*/  P2R R122, PR, RZ, 0x4 ;  /* 0x00000004ff7a7803 */ /* 0x000fe60000000000 */
[----:B------:R-:W-:Y:S01]  /*cb10*/  IMAD R109, R76, R0, R109 ;  /* 0x000000004c6d7224 */ /* 0x000fe200078e026d */
[----:B-1----:R-:W-:Y:S01]  /*cb20*/  @P4 SEL R121, RZ, 0x1, !P1 ;  /* 0x00000001ff794807 */ /* 0x002fe20004800000 */
[----:B--2---:R-:W-:Y:S06]  /*cb30*/  @!P4 BRA `(.L_x_102) ;  /* 0x000000000058c947 */ /* 0x004fec0003800000 */
[----:B------:R-:W-:Y:S01]  /*cb40*/  IMAD.MOV.U32 R55, RZ, RZ, RZ ;  /* 0x000000ffff377224 */ /* 0x000fe200078e00ff */
[----:B------:R-:W-:Y:S01]  /*cb50*/  ISETP.NE.AND P1, PT, R121, RZ, PT ;  /* 0x000000ff7900720c */ /* 0x000fe20003f25270 */
[----:B------:R-:W-:Y:S01]  /*cb60*/  BSSY B0, `(.L_x_103) ;  /* 0x000000c000007945 */ /* 0x000fe20003800000 */
[----:B------:R-:W-:Y:S02]  /*cb70*/  CS2R R66, SRZ ;  /* 0x0000000000427805 */ /* 0x000fe4000001ff00 */
[----:B------:R-:W-:Y:S02]  /*cb80*/  CS2R R64, SRZ ;  /* 0x0000000000407805 */ /* 0x000fe4000001ff00 */
[----:B------:R-:W-:Y:S02]  /*cb90*/  CS2R R62, SRZ ;  /* 0x00000000003e7805 */ /* 0x000fe4000001ff00 */
[----:B------:R-:W-:Y:S02]  /*cba0*/  CS2R R60, SRZ ;  /* 0x00000000003c7805 */ /* 0x000fe4000001ff00 */
[----:B------:R-:W-:Y:S02]  /*cbb0*/  CS2R R58, SRZ ;  /* 0x00000000003a7805 */ /* 0x000fe4000001ff00 */
[----:B------:R-:W-:Y:S02]  /*cbc0*/  CS2R R56, SRZ ;  /* 0x0000000000387805 */ /* 0x000fe4000001ff00 */
[----:B------:R-:W-:Y:S01]  /*cbd0*/  CS2R R52, SRZ ;  /* 0x0000000000347805 */ /* 0x000fe2000001ff00 */
[----:B------:R-:W-:Y:S06]  /*cbe0*/  @P1 BRA `(.L_x_104) ;  /* 0x00000000000c1947 */ /* 0x000fec0003800000 */
[----:B------:R-:W-:Y:S04]  /*cbf0*/  SHF.L.U32 R0, R99, 0x1f, RZ ;  /* 0x0000001f63007819 */ /* 0x000fe800000006ff */
[----:B------:R-:W1:Y:S02]  /*cc00*/  SYNCS.PHASECHK.TRANS64.TRYWAIT P1, [R93+URZ+0x40], R0 ;  /* 0x000040005d0075a7 */ /* 0x000e6400080211ff */
[----:B-1----:R-:W-:Y:S05]  /*cc10*/  @!P1 BRA `(.L_x_105) ;  /* 0x0000002c00f09947 */ /* 0x002fea0003800000 */
.L_x_104:
[----:B------:R-:W-:Y:S05]  /*cc20*/  BSYNC B0 ;  /* 0x0000000000007941 */ /* 0x000fea0003800000 */
.L_x_103:
[----:B------:R-:W-:Y:S01]  /*cc30*/  ISETP.NE.AND P1, PT, R122, RZ, PT ;  /* 0x000000ff7a00720c */ /* 0x000fe20003f25270 */
[----:B------:R-:W-:Y:S11]  /*cc40*/  HFMA2 R119, -RZ, RZ, 0, 5.9604644775390625e-08 ;  /* 0x00000001ff777431 */ /* 0x000ff600000001ff */
[----:B------:R-:W-:Y:S01]  /*cc50*/  @!UPT UIADD3 URZ, UPT, UPT, URZ, URZ, URZ ;  /* 0x000000fffffff290 */ /* 0x000fe2000fffe0ff */
[----:B------:R2:W1:Y:S04]  /*cc60*/  @P1 LDS.128 R64, [R100] ;  /* 0x0000000064401984 */ /* 0x0004680000000c00 */
[----:B------:R2:W1:Y:S04]  /*cc70*/  @P1 LDS.128 R60, [R108+0x10] ;  /* 0x000010006c3c1984 */ /* 0x0004680000000c00 */
[----:B------:R2:W1:Y:S04]  /*cc80*/  @P1 LDS.128 R56, [R106+0x20] ;  /* 0x000020006a381984 */ /* 0x0004680000000c00 */
[----:B------:R2:W1:Y:S02]  /*cc90*/  @P1 LDS.128 R52, [R117+0x30] ;  /* 0x0000300075341984 */ /* 0x0004640000000c00 */
.L_x_102:
[----:B------:R-:W-:Y:S05]  /*cca0*/  BSYNC B1 ;  /* 0x0000000000017941 */ /* 0x000fea0003800000 */
.L_x_101:
[----:B-1----:R-:W-:Y:S04]  /*ccb0*/  SHF.R.U32.HI R0, RZ, 0x15, R34 ;  /* 0x00000015ff007819 */ /* 0x002fe80000011622 */
[----:B------:R-:W-:Y:S01]  /*ccc0*/  LOP3.LUT P1, RZ, R0, 0x3, R103, 0x48, !PT ;  /* 0x0000000300ff7812 */ /* 0x000fe20007824867 */
[----:B------:R-:W-:Y:S01]  /*ccd0*/  @!UPT UIADD3 URZ, UPT, UPT, URZ, URZ, URZ ;  /* 0x000000fffffff290 */ /* 0x000fe2000fffe0ff */
[----:B----4-:R-:W-:Y:S11]  /*cce0*/  @P0 BRA `(.L_x_106) ;  /* 0x0000000000080947 */ /* 0x010ff60003800000 */
[----:B------:R-:W1:Y:S02]  /*ccf0*/  SYNCS.PHASECHK.TRANS64.TRYWAIT P0, [R118+URZ+0xa0], R3 ;  /* 0x0000a003760075a7 */ /* 0x000e6400080011ff */
[----:B-1----:R-:W-:Y:S05]  /*cd00*/  @!P0 BRA `(.L_x_107) ;  /* 0x0000002c00c88947 */ /* 0x002fea0003800000 */
.L_x_106:
[----:B------:R-:W-:Y:S05]  /*cd10*/  @!P1 BRA `(.L_x_108) ;  /* 0x0000000000349947 */ /* 0x000fea0003800000 */
[----:B------:R-:W4:Y:S01]  /*cd20*/  LDC R4, c[0x4][0x70] ;  /* 0x01001c00ff047b82 */ /* 0x000f220000000800 */
[----:B-1----:R-:W-:Y:S01]  /*cd30*/  MOV R3, 0x0 ;  /* 0x0000000000037802 */ /* 0x002fe20000000f00 */
[----:B------:R-:W-:Y:S02]  /*cd40*/  HFMA2 R12, -RZ, RZ, 0, 5.9604644775390625e-08 ;  /* 0x00000001ff0c7431 */ /* 0x000fe400000001ff */
[----:B------:R-:W-:Y:S02]  /*cd50*/  IMAD.MOV.U32 R8, RZ, RZ, 0x192 ;  /* 0x00000192ff087424 */ /* 0x000fe400078e00ff */
[----:B------:R-:W-:Y:S02]  /*cd60*/  IMAD.MOV.U32 R13, RZ, RZ, RZ ;  /* 0x000000ffff0d7224 */ /* 0x000fe400078e00ff */
[----:B------:R-:W1:Y:S08]  /*cd70*/  LDC R5, c[0x4][0x74] ;  /* 0x01001d00ff057b82 */ /* 0x000e700000000800 */
[----:B------:R-:W1:Y:S08]  /*cd80*/  LDC R6, c[0x4][0x78] ;  /* 0x01001e00ff067b82 */ /* 0x000e700000000800 */
[----:B------:R-:W1:Y:S08]  /*cd90*/  LDC R7, c[0x4][0x7c] ;  /* 0x01001f00ff077b82 */ /* 0x000e700000000800 */
[----:B------:R-:W1:Y:S08]  /*cda0*/  LDC R10, c[0x4][0x10] ;  /* 0x01000400ff0a7b82 */ /* 0x000e700000000800 */
[----:B------:R-:W1:Y:S08]  /*cdb0*/  LDC R11, c[0x4][0x14] ;  /* 0x01000500ff0b7b82 */ /* 0x000e700000000800 */
[----:B----4-:R-:W1:Y:S02]  /*cdc0*/  LDC.64 R2, c[0x4][R3] ;  /* 0x0100000003027b82 */ /* 0x010e640000000a00 */
[----:B------:R-:W-:Y:S07]  /*cdd0*/  LEPC R20, `(.L_x_108) ;  /* 0x000000001014794e */ /* 0x000fee0000000000 */
[----:B-123--:R-:W-:Y:S05]  /*cde0*/  CALL.ABS.NOINC R2 ;  /* 0x0000000002007343 */ /* 0x00efea0003c00000 */
.L_x_108:
[----:B------:R-:W-:Y:S01]  /*cdf0*/  LOP3.LUT R20, R64, 0xffffe000, RZ, 0xc0, !PT ;  /* 0xffffe00040147812 */ /* 0x000fe200078ec0ff */
[----:B------:R-:W-:Y:S05]  /*ce00*/  WARPSYNC.ALL ;  /* 0x0000000000007948 */ /* 0x000fea0003800000 */
[----:B------:R-:W-:Y:S01]  /*ce10*/  R2UR UR4, R34 ;  /* 0x00000000220472ca */ /* 0x000fe200000e0000 */
[----:B------:R-:W-:Y:S01]  /*ce20*/  BSSY.RECONVERGENT B0, `(.L_x_109) ;  /* 0x0000060000007945 */ /* 0x000fe20003800200 */
[----:B------:R-:W-:Y:S01]  /*ce30*/  LOP3.LUT R21, R65, 0xffffe000, RZ, 0xc0, !PT ;  /* 0xffffe00041157812 */ /* 0x000fe200078ec0ff */
[----:B------:R-:W-:Y:S01]  /*ce40*/  IMAD R123, R119, 0x8, R93 ;  /* 0x00000008777b7824 */ /* 0x000fe200078e025d */
[----:B------:R-:W-:Y:S02]  /*ce50*/  LOP3.LUT R49, R66, 0xffffe000, RZ, 0xc0, !PT ;  /* 0xffffe00042317812 */ /* 0x000fe400078ec0ff */
[----:B------:R-:W-:Y:S02]  /*ce60*/  LOP3.LUT R48, R56, 0xffffe000, RZ, 0xc0, !PT ;  /* 0xffffe00038307812 */ /* 0x000fe400078ec0ff */
[----:B------:R-:W-:Y:S02]  /*ce70*/  ISETP.NE.AND P0, PT, R102, RZ, PT ;  /* 0x000000ff6600720c */ /* 0x000fe40003f05270 */
[----:B------:R-:W-:Y:S02]  /*ce80*/  ISETP.NE.AND P6, PT, R116, RZ, PT ;  /* 0x000000ff7400720c */ /* 0x000fe40003fc5270 */
[----:B------:R-:W-:Y:S01]  /*ce90*/  ISETP.NE.AND P1, PT, R96, RZ, PT ;  /* 0x000000ff6000720c */ /* 0x000fe20003f25270 */
[----:B------:R-:W3:Y:S10]  /*cea0*/  LDTM.x16 R4, tmem[UR4] ;  /* 0x00000004000479ee */ /* 0x000ef40008240000 */
[----:B------:R-:W-:Y:S01]  /*ceb0*/  @P6 SHF.L.U32 R124, R99, 0x1f, RZ ;  /* 0x0000001f637c6819 */ /* 0x000fe200000006ff */
[C---:B---3--:R-:W-:Y:S01]  /*cec0*/  FMUL R0, R33.reuse, R4 ;  /* 0x0000000421007220 */ /* 0x048fe20000400000 */
[C---:B------:R-:W-:Y:S01]  /*ced0*/  FMUL R2, R33.reuse, R5 ;  /* 0x0000000521027220 */ /* 0x040fe20000400000 */
[C---:B-1----:R-:W-:Y:S01]  /*cee0*/  FMUL R3, R33.reuse, R10 ;  /* 0x0000000a21037220 */ /* 0x042fe20000400000 */
[----:B------:R-:W-:Y:S01]  /*cef0*/  FMUL R4, R33, R11 ;  /* 0x0000000b21047220 */ /* 0x000fe20000400000 */
[C---:B------:R-:W-:Y:S01]  /*cf00*/  FFMA R36, R35.reuse, R20, R0 ;  /* 0x0000001423247223 */ /* 0x040fe20000000000 */
[----:B------:R-:W-:Y:S01]  /*cf10*/  LOP3.LUT R20, R60, 0xffffe000, RZ, 0xc0, !PT ;  /* 0xffffe0003c147812 */ /* 0x000fe200078ec0ff */
[----:B------:R-:W-:Y:S01]  /*cf20*/  FFMA R37, R35, R21, R2 ;  /* 0x0000001523257223 */ /* 0x000fe20000000002 */
[----:B------:R-:W-:Y:S01]  /*cf30*/  LOP3.LUT R21, R67, 0xffffe000, RZ, 0xc0, !PT ;  /* 0xffffe00043157812 */ /* 0x000fe200078ec0ff */
[C---:B------:R-:W-:Y:S01]  /*cf40*/  FMUL R0, R33.reuse, R6 ;  /* 0x0000000621007220 */ /* 0x040fe20000400000 */
[----:B------:R-:W-:Y:S01]  /*cf50*/  F2FP.TF32.F32.PACK_B R36, R36 ;  /* 0x00000024ff24723e */ /* 0x000fe200024050ff */
[----:B------:R-:W-:Y:S01]  /*cf60*/  FMUL R2, R33, R7 ;  /* 0x0000000721027220 */ /* 0x000fe20000400000 */
[----:B------:R-:W-:Y:S01]  /*cf70*/  F2FP.TF32.F32.PACK_B R37, R37 ;  /* 0x00000025ff25723e */ /* 0x000fe200024050ff */
[----:B------:R-:W-:Y:S01]  /*cf80*/  FFMA R38, R35, R49, R0 ;  /* 0x0000003123267223 */ /* 0x000fe20000000000 */
[----:B------:R-:W-:Y:S01]  /*cf90*/  LOP3.LUT R49, R61, 0xffffe000, RZ, 0xc0, !PT ;  /* 0xffffe0003d317812 */ /* 0x000fe200078ec0ff */
[----:B------:R-:W-:Y:S01]  /*cfa0*/  FFMA R39, R35, R21, R2 ;  /* 0x0000001523277223 */ /* 0x000fe20000000002 */
[----:B------:R-:W-:Y:S01]  /*cfb0*/  LOP3.LUT R21, R63, 0xffffe000, RZ, 0xc0, !PT ;  /* 0xffffe0003f157812 */ /* 0x000fe200078ec0ff */
[C---:B------:R-:W-:Y:S01]  /*cfc0*/  FMUL R0, R33.reuse, R8 ;  /* 0x0000000821007220 */ /* 0x040fe20000400000 */
[----:B------:R-:W-:Y:S01]  /*cfd0*/  F2FP.TF32.F32.PACK_B R38, R38 ;  /* 0x00000026ff26723e */ /* 0x000fe200024050ff */
[----:B------:R-:W-:Y:S01]  /*cfe0*/  FMUL R2, R33, R9 ;  /* 0x0000000921027220 */ /* 0x000fe20000400000 */
[----:B------:R-:W-:Y:S01]  /*cff0*/  F2FP.TF32.F32.PACK_B R39, R39 ;  /* 0x00000027ff27723e */ /* 0x000fe200024050ff */
[C---:B------:R-:W-:Y:S01]  /*d000*/  FFMA R40, R35.reuse, R20, R0 ;  /* 0x0000001423287223 */ /* 0x040fe20000000000 */
[----:B------:R-:W-:Y:S01]  /*d010*/  LOP3.LUT R20, R62, 0xffffe000, RZ, 0xc0, !PT ;  /* 0xffffe0003e147812 */ /* 0x000fe200078ec0ff */
[----:B------:R-:W-:Y:S01]  /*d020*/  FFMA R41, R35, R49, R2 ;  /* 0x0000003123297223 */ /* 0x000fe20000000002 */
[----:B------:R-:W-:Y:S01]  /*d030*/  FMUL R5, R33, R12 ;  /* 0x0000000c21057220 */ /* 0x000fe20000400000 */
[----:B------:R1:W-:Y:S01]  /*d040*/  STS.128 [R100], R36 ;  /* 0x0000002464007388 */ /* 0x0003e20000000c00 */
[----:B------:R-:W-:Y:S01]  /*d050*/  LOP3.LUT R49, R57, 0xffffe000, RZ, 0xc0, !PT ;  /* 0xffffe00039317812 */ /* 0x000fe200078ec0ff */
[C---:B------:R-:W-:Y:S01]  /*d060*/  FFMA R42, R35.reuse, R20, R3 ;  /* 0x00000014232a7223 */ /* 0x040fe20000000003 */
[----:B------:R-:W-:Y:S01]  /*d070*/  FFMA R43, R35, R21, R4 ;  /* 0x00000015232b7223 */ /* 0x000fe20000000004 */
[C---:B------:R-:W-:Y:S01]  /*d080*/  FMUL R6, R33.reuse, R13 ;  /* 0x0000000d21067220 */ /* 0x040fe20000400000 */
[----:B------:R-:W-:Y:S01]  /*d090*/  LOP3.LUT R20, R58, 0xffffe000, RZ, 0xc0, !PT ;  /* 0xffffe0003a147812 */ /* 0x000fe200078ec0ff */
[----:B------:R-:W-:Y:S01]  /*d0a0*/  FMUL R7, R33, R14 ;  /* 0x0000000e21077220 */ /* 0x000fe20000400000 */
[----:B------:R-:W-:Y:S01]  /*d0b0*/  LOP3.LUT R21, R59, 0xffffe000, RZ, 0xc0, !PT ;  /* 0xffffe0003b157812 */ /* 0x000fe200078ec0ff */
[----:B------:R-:W-:Y:S01]  /*d0c0*/  FMUL R8, R33, R15 ;  /* 0x0000000f21087220 */ /* 0x000fe20000400000 */
[----:B------:R-:W-:Y:S01]  /*d0d0*/  F2FP.TF32.F32.PACK_B R40, R40 ;  /* 0x00000028ff28723e */ /* 0x000fe200024050ff */
[C---:B------:R-:W-:Y:S01]  /*d0e0*/  FFMA R44, R35.reuse, R48, R5 ;  /* 0x00000030232c7223 */ /* 0x040fe20000000005 */
[----:B------:R-:W-:Y:S01]  /*d0f0*/  F2FP.TF32.F32.PACK_B R41, R41 ;  /* 0x00000029ff29723e */ /* 0x000fe200024050ff */
[C---:B------:R-:W-:Y:S01]  /*d100*/  FFMA R45, R35.reuse, R49, R6 ;  /* 0x00000031232d7223 */ /* 0x040fe20000000006 */
[----:B------:R-:W-:Y:S01]  /*d110*/  F2FP.TF32.F32.PACK_B R42, R42 ;  /* 0x0000002aff2a723e */ /* 0x000fe200024050ff */
[C---:B------:R-:W-:Y:S01]  /*d120*/  FFMA R46, R35.reuse, R20, R7 ;  /* 0x00000014232e7223 */ /* 0x040fe20000000007 */
[----:B------:R-:W-:Y:S01]  /*d130*/  F2FP.TF32.F32.PACK_B R43, R43 ;  /* 0x0000002bff2b723e */ /* 0x000fe200024050ff */
[----:B------:R-:W-:Y:S01]  /*d140*/  FFMA R47, R35, R21, R8 ;  /* 0x00000015232f7223 */ /* 0x000fe20000000008 */
[----:B------:R-:W-:Y:S01]  /*d150*/  LOP3.LUT R20, R52, 0xffffe000, RZ, 0xc0, !PT ;  /* 0xffffe00034147812 */ /* 0x000fe200078ec0ff */
[----:B------:R-:W-:Y:S01]  /*d160*/  FMUL R9, R33, R16 ;  /* 0x0000001021097220 */ /* 0x000fe20000400000 */
[----:B------:R-:W-:Y:S01]  /*d170*/  LOP3.LUT R49, R53, 0xffffe000, RZ, 0xc0, !PT ;  /* 0xffffe00035317812 */ /* 0x000fe200078ec0ff */
[----:B------:R3:W-:Y:S01]  /*d180*/  STS.128 [R108+0x10], R40 ;  /* 0x000010286c007388 */ /* 0x0007e20000000c00 */
[C---:B------:R-:W-:Y:S01]  /*d190*/  FMUL R10, R33.reuse, R17 ;  /* 0x00000011210a7220 */ /* 0x040fe20000400000 */
[----:B------:R-:W-:Y:S01]  /*d1a0*/  LOP3.LUT R48, R54, 0xffffe000, RZ, 0xc0, !PT ;  /* 0xffffe00036307812 */ /* 0x000fe200078ec0ff */
[----:B------:R-:W-:Y:S01]  /*d1b0*/  FMUL R11, R33, R18 ;  /* 0x00000012210b7220 */ /* 0x000fe20000400000 */
[----:B------:R-:W-:Y:S01]  /*d1c0*/  LOP3.LUT R21, R55, 0xffffe000, RZ, 0xc0, !PT ;  /* 0xffffe00037157812 */ /* 0x000fe200078ec0ff */
[----:B------:R-:W-:Y:S01]  /*d1d0*/  FMUL R12, R33, R19 ;  /* 0x00000013210c7220 */ /* 0x000fe20000400000 */
[----:B------:R-:W-:Y:S02]  /*d1e0*/  F2FP.TF32.F32.PACK_B R44, R44 ;  /* 0x0000002cff2c723e */ /* 0x000fe400024050ff */
[----:B------:R-:W-:Y:S02]  /*d1f0*/  F2FP.TF32.F32.PACK_B R45, R45 ;  /* 0x0000002dff2d723e */ /* 0x000fe400024050ff */
[----:B------:R-:W-:Y:S01]  /*d200*/  F2FP.TF32.F32.PACK_B R46, R46 ;  /* 0x0000002eff2e723e */ /* 0x000fe200024050ff */
[C---:B-1----:R-:W-:Y:S01]  /*d210*/  FFMA R36, R35.reuse, R20, R9 ;  /* 0x0000001423247223 */ /* 0x042fe20000000009 */
[----:B------:R-:W-:Y:S01]  /*d220*/  F2FP.TF32.F32.PACK_B R47, R47 ;  /* 0x0000002fff2f723e */ /* 0x000fe200024050ff */
[C---:B------:R-:W-:Y:S01]  /*d230*/  FFMA R37, R35.reuse, R49, R10 ;  /* 0x0000003123257223 */ /* 0x040fe2000000000a */
[C---:B------:R-:W-:Y:S01]  /*d240*/  FFMA R38, R35.reuse, R48, R11 ;  /* 0x0000003023267223 */ /* 0x040fe2000000000b */
[----:B------:R-:W-:Y:S01]  /*d250*/  FFMA R39, R35, R21, R12 ;  /* 0x0000001523277223 */ /* 0x000fe2000000000c */
[----:B------:R-:W-:Y:S01]  /*d260*/  F2FP.TF32.F32.PACK_B R36, R36 ;  /* 0x00000024ff24723e */ /* 0x000fe200024050ff */
[----:B------:R3:W-:Y:S01]  /*d270*/  STS.128 [R106+0x20], R44 ;  /* 0x0000202c6a007388 */ /* 0x0007e20000000c00 */
[----:B------:R-:W-:Y:S02]  /*d280*/  F2FP.TF32.F32.PACK_B R37, R37 ;  /* 0x00000025ff25723e */ /* 0x000fe400024050ff */
[----:B------:R-:W-:Y:S02]  /*d290*/  F2FP.TF32.F32.PACK_B R38, R38 ;  /* 0x00000026ff26723e */ /* 0x000fe400024050ff */
[----:B------:R-:W-:Y:S05]  /*d2a0*/  F2FP.TF32.F32.PACK_B R39, R39 ;  /* 0x00000027ff27723e */ /* 0x000fea00024050ff */
[----:B------:R3:W-:Y:S01]  /*d2b0*/  STS.128 [R117+0x30], R36 ;  /* 0x0000302475007388 */ /* 0x0007e20000000c00 */
[----:B------:R-:W-:Y:S01]  /*d2c0*/  @!PT LDS RZ, [RZ] ;  /* 0x00000000fffff984 */ /* 0x000fe20000000800 */
[----:B------:R-:W-:Y:S01]  /*d2d0*/  @!PT LDS RZ, [RZ] ;  /* 0x00000000fffff984 */ /* 0x000fe20000000800 */
[----:B------:R-:W-:Y:S01]  /*d2e0*/  @!PT LDS RZ, [RZ] ;  /* 0x00000000fffff984 */ /* 0x000fe20000000800 */
[----:B------:R-:W-:Y:S01]  /*d2f0*/  @!PT LDS RZ, [RZ] ;  /* 0x00000000fffff984 */ /* 0x000fe20000000800 */
[----:B------:R1:W-:Y:S07]  /*d300*/  MEMBAR.ALL.CTA ;  /* 0x0000000000007992 */ /* 0x0003ee0000008000 */
[----:B-1----:R-:W1:Y:S02]  /*d310*/  FENCE.VIEW.ASYNC.S ;  /* 0x00000000000073c6 */ /* 0x002e640000000000 */
[----:B-1----:R-:W-:Y:S06]  /*d320*/  BAR.SYNC.DEFER_BLOCKING 0x1, 0x80 ;  /* 0x0042000000007b1d */ /* 0x002fec0000010000 */
[----:B------:R-:W-:Y:S05]  /*d330*/  @P0 BRA `(.L_x_110) ;  /* 0x0000000000380947 */ /* 0x000fea0003800000 */
[----:B------:R-:W-:Y:S01]  /*d340*/  IADD3 R2, P0, PT, R110, 0x780, RZ ;  /* 0x000007806e027810 */ /* 0x000fe20007f1e0ff */
[----:B------:R-:W-:Y:S01]  /*d350*/  VIADD R91, R93, 0x200 ;  /* 0x000002005d5b7836 */ /* 0x000fe20000000000 */
[----:B------:R-:W-:Y:S02]  /*d360*/  R2UR UR42, R114 ;  /* 0x00000000722a72ca */ /* 0x000fe400000e0000 */
[----:B------:R-:W-:Y:S01]  /*d370*/  R2UR UR4, R2 ;  /* 0x00000000020472ca */ /* 0x000fe200000e0000 */
[----:B------:R-:W-:Y:S01]  /*d380*/  IMAD.X R0, RZ, RZ, R111, P0 ;  /* 0x000000ffff007224 */ /* 0x000fe200000e066f */
[----:B------:R-:W-:Y:S02]  /*d390*/  R2UR UR43, R113 ;  /* 0x00000000712b72ca */ /* 0x000fe400000e0000 */
[----:B------:R-:W-:Y:S02]  /*d3a0*/  R2UR UR44, R109 ;  /* 0x000000006d2c72ca */ /* 0x000fe400000e0000 */
[----:B------:R-:W-:Y:S02]  /*d3b0*/  R2UR UR5, R0 ;  /* 0x00000000000572ca */ /* 0x000fe400000e0000 */
[----:B------:R-:W-:Y:S02]  /*d3c0*/  R2UR UR45, R112 ;  /* 0x00000000702d72ca */ /* 0x000fe400000e0000 */
[----:B------:R-:W-:Y:S11]  /*d3d0*/  R2UR UR40, R91 ;  /* 0x000000005b2872ca */ /* 0x000ff600000e0000 */
[----:B------:R-:W-:Y:S02]  /*d3e0*/  @!UPT UIADD3 URZ, UPT, UPT, URZ, URZ, URZ ;  /* 0x000000fffffff290 */ /* 0x000fe4000fffe0ff */
[----:B------:R1:W-:Y:S01]  /*d3f0*/  UTMASTG.5D.IM2COL [UR40], [UR4] ;  /* 0x00000028040073b5 */ /* 0x0003e20008060000 */
[----:B------:R0:W-:Y:S01]  /*d400*/  UTMACMDFLUSH ;  /* 0x00000000000079b7 */ /* 0x0001e20000000000 */
[----:B-1----:R-:W-:Y:S04]  /*d410*/  DEPBAR.LE SB0, 0x1 ;  /* 0x000080400000791a */ /* 0x002fe80000000000 */
.L_x_110:
[----:B------:R-:W-:Y:S05]  /*d420*/  BSYNC.RECONVERGENT B0 ;  /* 0x0000000000007941 */ /* 0x000fea0003800200 */
.L_x_109:
[----:B------:R-:W-:Y:S06]  /*d430*/  BAR.SYNC.DEFER_BLOCKING 0x1, 0x80 ;  /* 0x0042000000007b1d */ /* 0x000fec0000010000 */
[----:B------:R-:W-:Y:S05]  /*d440*/  @!P1 BRA `(.L_x_111) ;  /* 0x00000000001c9947 */ /* 0x000fea0003800000 */
[C---:B------:R-:W-:Y:S02]  /*d450*/  @P6 IMAD R0, R120.reuse, 0x8, R93 ;  /* 0x0000000878006824 */ /* 0x040fe400078e025d */
[----:B------:R-:W-:Y:S02]  /*d460*/  VIADD R120, R120, 0x1 ;  /* 0x0000000178787836 */ /* 0x000fe40000000000 */
[----:B------:R-:W-:Y:S03]  /*d470*/  @P6 VIADD R0, R0, 0x60 ;  /* 0x0000006000006836 */ /* 0x000fe60000000000 */
[C---:B------:R-:W-:Y:S02]  /*d480*/  ISETP.NE.AND P0, PT, R120.reuse, 0x4, PT ;  /* 0x000000047800780c */ /* 0x040fe40003f05270 */
[----:B------:R-:W-:Y:S02]  /*d490*/  @P6 PRMT R0, R85, 0x654, R0 ;  /* 0x0000065455006816 */ /* 0x000fe40000000000 */
[----:B------:R-:W-:Y:S02]  /*d4a0*/  SEL R120, R120, RZ, P0 ;  /* 0x000000ff78787207 */ /* 0x000fe40000000000 */
[----:B------:R1:W-:Y:S07]  /*d4b0*/  @P6 SYNCS.ARRIVE.TRANS64.RED.A1T0 RZ, [R0+URZ], RZ ;  /* 0x000000ff00ff69a7 */ /* 0x0003ee00081004ff */
.L_x_111:
[----:B------:R-:W4:Y:S01]  /*d4c0*/  @P6 SYNCS.PHASECHK.TRANS64.TRYWAIT P0, [R123+URZ+0x40], R124 ;  /* 0x0000407c7b0065a7 */ /* 0x000f2200080011ff */
[----:B------:R-:W-:Y:S01]  /*d4d0*/  BSSY B1, `(.L_x_112) ;  /* 0x0000016000017945 */ /* 0x000fe20003800000 */
[----:B----4-:R-:W-:Y:S03]  /*d4e0*/  @P6 SEL R121, RZ, 0x1, !P0 ;  /* 0x00000001ff796807 */ /* 0x010fe60004000000 */
[----:B------:R-:W-:Y:S05]  /*d4f0*/  @!P6 BRA `(.L_x_113) ;  /* 0x00000000004ce947 */ /* 0x000fea0003800000 */
[----:B------:R-:W-:Y:S01]  /*d500*/  ISETP.NE.AND P0, PT, R121, RZ, PT ;  /* 0x000000ff7900720c */ /* 0x000fe20003f05270 */
[----:B------:R-:W-:Y:S01]  /*d510*/  BSSY B0, `(.L_x_114) ;  /* 0x000000b000007945 */ /* 0x000fe20003800000 */
[----:B------:R-:W-:Y:S11]  /*d520*/  ISETP.NE.AND P1, PT, R122, RZ, PT ;  /* 0x000000ff7a00720c */ /* 0x000ff60003f25270 */
[----:B------:R-:W-:Y:S02]  /*d530*/  @!UPT UIADD3 URZ, UPT, UPT, URZ, URZ, URZ ;  /* 0x000000fffffff290 */ /* 0x000fe4000fffe0ff */
[C---:B------:R-:W-:Y:S01]  /*d540*/  @P1 IMAD R5, R119.reuse, 0x2000, R100 ;  /* 0x0000200077051824 */ /* 0x040fe200078e0264 */
[C---:B------:R-:W-:Y:S01]  /*d550*/  @P1 LEA R3, R119.reuse, R106, 0xd ;  /* 0x0000006a77031211 */ /* 0x040fe200078e68ff */
[C---:B------:R-:W-:Y:S02]  /*d560*/  @P1 IMAD R4, R119.reuse, 0x2000, R108 ;  /* 0x0000200077041824 */ /* 0x040fe400078e026c */
[----:B------:R-:W-:Y:S01]  /*d570*/  @P1 IMAD R2, R119, 0x2000, R117 ;  /* 0x0000200077021824 */ /* 0x000fe200078e0275 */
[----:B------:R-:W-:Y:S06]  /*d580*/  @P0 BRA `(.L_x_115) ;  /* 0x00000000000c0947 */ /* 0x000fec0003800000 */
[----:B-1----:R-:W-:Y:S04]  /*d590*/  SHF.L.U32 R0, R99, 0x1f, RZ ;  /* 0x0000001f63007819 */ /* 0x002fe800000006ff */
[----:B------:R-:W1:Y:S02]  /*d5a0*/  SYNCS.PHASECHK.TRANS64.TRYWAIT P0, [R123+URZ+0x40], R0 ;  /* 0x000040007b0075a7 */ /* 0x000e6400080011ff */
[----:B-1----:R-:W-:Y:S05]  /*d5b0*/  @!P0 BRA `(.L_x_116) ;  /* 0x0000002400b08947 */ /* 0x002fea0003800000 */
.L_x_115:
[----:B------:R-:W-:Y:S05]  /*d5c0*/  BSYNC B0 ;  /* 0x0000000000007941 */ /* 0x000fea0003800000 */
.L_x_114:
[----:B------:R-:W-:Y:S02]  /*d5d0*/  ISETP.NE.AND P0, PT, R122, RZ, PT ;  /* 0x000000ff7a00720c */ /* 0x000fe40003f05270 */
[----:B------:R-:W-:Y:S11]  /*d5e0*/  IADD3 R119, PT, PT, R119, 0x1, RZ ;  /* 0x0000000177777810 */ /* 0x000ff60007ffe0ff */
[----:B------:R4:W1:Y:S04]  /*d5f0*/  @P0 LDS.128 R64, [R5] ;  /* 0x0000000005400984 */ /* 0x0008680000000c00 */
[----:B------:R4:W1:Y:S04]  /*d600*/  @P0 LDS.128 R60, [R4+0x10] ;  /* 0x00001000043c0984 */ /* 0x0008680000000c00 */
[----:B------:R4:W1:Y:S04]  /*d610*/  @P0 LDS.128 R56, [R3+0x20] ;  /* 0x0000200003380984 */ /* 0x0008680000000c00 */
[----:B------:R4:W1:Y:S02]  /*d620*/  @P0 LDS.128 R52, [R2+0x30] ;  /* 0x0000300002340984 */ /* 0x0008640000000c00 */
.L_x_113:
[----:B------:R-:W-:Y:S05]  /*d630*/  BSYNC B1 ;  /* 0x0000000000017941 */ /* 0x000fea0003800000 */
.L_x_112:
[----:B-1----:R-:W-:Y:S05]  /*d640*/  VIADD R0, R34, 0x10 ;  /* 0x0000001022007836 */ /* 0x002fea0000000000 */
[----:B------:R-:W-:Y:S04]  /*d650*/  SHF.R.U32.HI R0, RZ, 0x15, R0 ;  /* 0x00000015ff007819 */ /* 0x000fe80000011600 */
[----:B------:R-:W-:Y:S11]  /*d660*/  LOP3.LUT P0, RZ, R0, 0x3, R103, 0x48, !PT ;  /* 0x0000000300ff7812 */ /* 0x000ff60007804867 */
[----:B------:R-:W-:Y:S02]  /*d670*/  @!UPT UIADD3 URZ, UPT, UPT, URZ, URZ, URZ ;  /* 0x000000fffffff290 */ /* 0x000fe4000fffe0ff */
[----:B------:R-:W-:Y:S05]  /*d680*/  @!P0 BRA `(.L_x_117) ;  /* 0x0000000000348947 */ /* 0x000fea0003800000 */
[----:B----4-:R-:W1:Y:S01]  /*d690*/  LDC R4, c[0x4][0x70] ;  /* 0x01001c00ff047b82 */ /* 0x010e620000000800 */
[----:B------:R-:W-:Y:S01]  /*d6a0*/  MOV R3, 0x0 ;  /* 0x0000000000037802 */ /* 0x000fe20000000f00 */
[----:B------:R-:W-:Y:S02]  /*d6b0*/  HFMA2 R12, -RZ, RZ, 0, 5.9604644775390625e-08 ;  /* 0x00000001ff0c7431 */ /* 0x000fe400000001ff */
[----:B------:R-:W-:Y:S02]  /*d6c0*/  IMAD.MOV.U32 R8, RZ, RZ, 0x192 ;  /* 0x00000192ff087424 */ /* 0x000fe400078e00ff */
[----:B------:R-:W-:Y:S02]  /*d6d0*/  IMAD.MOV.U32 R13, RZ, RZ, RZ ;  /* 0x000000ffff0d7224 */ /* 0x000fe400078e00ff */
[----:B------:R-:W4:Y:S08]  /*d6e0*/  LDC R5, c[0x4][0x74] ;  /* 0x01001d00ff057b82 */ /* 0x000f300000000800 */
[----:B------:R-:W1:Y:S08]  /*d6f0*/  LDC R6, c[0x4][0x78] ;  /* 0x01001e00ff067b82 */ /* 0x000e700000000800 */
[----:B------:R-:W1:Y:S08]  /*d700*/  LDC R7, c[0x4][0x7c] ;  /* 0x01001f00ff077b82 */ /* 0x000e700000000800 */
[----:B------:R-:W1:Y:S08]  /*d710*/  LDC R10, c[0x4][0x10] ;  /* 0x01000400ff0a7b82 */ /* 0x000e700000000800 */
[----:B------:R-:W1:Y:S08]  /*d720*/  LDC R11, c[0x4][0x14] ;  /* 0x01000500ff0b7b82 */ /* 0x000e700000000800 */
[----:B------:R-:W1:Y:S02]  /*d730*/  LDC.64 R2, c[0x4][R3] ;  /* 0x0100000003027b82 */ /* 0x000e640000000a00 */
[----:B------:R-:W-:Y:S07]  /*d740*/  LEPC R20, `(.L_x_117) ;  /* 0x000000001014794e */ /* 0x000fee0000000000 */
[----:B-1234-:R-:W-:Y:S05]  /*d750*/  CALL.ABS.NOINC R2 ;  /* 0x0000000002007343 */ /* 0x01efea0003c00000 */
.L_x_117:
[----:B------:R-:W-:Y:S01]  /*d760*/  LOP3.LUT R20, R64, 0xffffe000, RZ, 0xc0, !PT ;  /* 0xffffe00040147812 */ /* 0x000fe200078ec0ff */
[----:B------:R-:W-:Y:S05]  /*d770*/  WARPSYNC.ALL ;  /* 0x0000000000007948 */ /* 0x000fea0003800000 */
[----:B------:R-:W-:Y:S01]  /*d780*/  R2UR UR4, R34 ;  /* 0x00000000220472ca */ /* 0x000fe200000e0000 */
[----:B------:R-:W-:Y:S01]  /*d790*/  BSSY.RECONVERGENT B0, `(.L_x_118) ;  /* 0x0000063000007945 */ /* 0x000fe20003800200 */
[----:B------:R-:W-:Y:S02]  /*d7a0*/  LOP3.LUT R21, R65, 0xffffe000, RZ, 0xc0, !PT ;  /* 0xffffe00041157812 */ /* 0x000fe400078ec0ff */
[----:B------:R-:W-:Y:S02]  /*d7b0*/  LOP3.LUT R49, R66, 0xffffe000, RZ, 0xc0, !PT ;  /* 0xffffe00042317812 */ /* 0x000fe400078ec0ff */
[----:B------:R-:W-:Y:S02]  /*d7c0*/  LOP3.LUT R48, R56, 0xffffe000, RZ, 0xc0, !PT ;  /* 0xffffe00038307812 */ /* 0x000fe400078ec0ff */
[----:B------:R-:W-:Y:S02]  /*d7d0*/  ISETP.NE.AND P6, PT, R116, RZ, PT ;  /* 0x000000ff7400720c */ /* 0x000fe40003fc5270 */
[----:B------:R-:W-:Y:S03]  /*d7e0*/  ISETP.NE.AND P0, PT, R102, RZ, PT ;  /* 0x000000ff6600720c */ /* 0x000fe60003f05270 */
[----:B----4-:R-:W1:Y:S08]  /*d7f0*/  LDTM.x16 R4, tmem[UR4+0x10] ;  /* 0x00001004000479ee */ /* 0x010e700008240000 */
[----:B------:R-:W-:Y:S01]  /*d800*/  @P6 SHF.L.U32 R125, R99, 0x1f, RZ ;  /* 0x0000001f637d6819 */ /* 0x000fe200000006ff */
[--C-:B------:R-:W-:Y:S04]  /*d810*/  @P6 IMAD R123, R120, 0x8, R93.reuse ;  /* 0x00000008787b6824 */ /* 0x100fe800078e025d */
[----:B------:R-:W-:Y:S02]  /*d820*/  @P6 VIADD R124, R123, 0x60 ;  /* 0x000000607b7c6836 */ /* 0x000fe40000000000 */
[----:B------:R-:W-:Y:S03]  /*d830*/  IMAD R123, R119, 0x8, R93 ;  /* 0x00000008777b7824 */ /* 0x000fe600078e025d */
[----:B------:R-:W-:Y:S01]  /*d840*/  @P6 PRMT R124, R85, 0x654, R124 ;  /* 0x00000654557c6816 */ /* 0x000fe2000000007c */
[C---:B-1----:R-:W-:Y:S01]  /*d850*/  FMUL R0, R33.reuse, R4 ;  /* 0x0000000421007220 */ /* 0x042fe20000400000 */
[C---:B------:R-:W-:Y:S01]  /*d860*/  FMUL R2, R33.reuse, R5 ;  /* 0x0000000521027220 */ /* 0x040fe20000400000 */
[C---:B------:R-:W-:Y:S01]  /*d870*/  FMUL R3, R33.reuse, R10 ;  /* 0x0000000a21037220 */ /* 0x040fe20000400000 */
[----:B------:R-:W-:Y:S01]  /*d880*/  FMUL R4, R33, R11 ;  /* 0x0000000b21047220 */ /* 0x000fe20000400000 */
[C---:B---3--:R-:W-:Y:S01]  /*d890*/  FFMA R36, R35.reuse, R20, R0 ;  /* 0x0000001423247223 */ /* 0x048fe20000000000 */
        /* <DEDUP_REMOVED lines=19> */
[----:B------:R1:W-:Y:S01]  /*d9d0*/  STS.128 [R100+0x2000], R36 ;  /* 0x0020002464007388 */ /* 0x0003e20000000c00 */
        /* <DEDUP_REMOVED lines=48> */
[----:B------:R-:W-:Y:S01]  /*dce0*/  UIADD3 UR9, UPT, UPT, UR41, 0x10, URZ ;  /* 0x0000001029097890 */ /* 0x000fe2000fffe0ff */
[----:B------:R-:W-:Y:S02]  /*dcf0*/  R2UR UR8, R93 ;  /* 0x000000005d0872ca */ /* 0x000fe400000e0000 */
[----:B------:R-:W-:Y:S01]  /*dd00*/  R2UR UR4, R2 ;  /* 0x00000000020472ca */ /* 0x000fe200000e0000 */
[----:B------:R-:W-:Y:S01]  /*dd10*/  IMAD.X R0, RZ, RZ, R111, P0 ;  /* 0x000000ffff007224 */ /* 0x000fe200000e066f */
[----:B------:R-:W-:Y:S02]  /*dd20*/  R2UR UR10, R114 ;  /* 0x00000000720a72ca */ /* 0x000fe400000e0000 */
[----:B------:R-:W-:Y:S02]  /*dd30*/  R2UR UR11, R113 ;  /* 0x00000000710b72ca */ /* 0x000fe400000e0000 */
[----:B------:R-:W-:Y:S02]  /*dd40*/  R2UR UR5, R0 ;  /* 0x00000000000572ca */ /* 0x000fe400000e0000 */
[----:B------:R-:W-:Y:S02]  /*dd50*/  R2UR UR12, R109 ;  /* 0x000000006d0c72ca */ /* 0x000fe400000e0000 */
[----:B------:R-:W-:Y:S01]  /*dd60*/  R2UR UR13, R112 ;  /* 0x00000000700d72ca */ /* 0x000fe200000e0000 */
[----:B------:R-:W-:Y:S11]  /*dd70*/  UIADD3 UR8, UPT, UPT, UR8, 0x2200, URZ ;  /* 0x0000220008087890 */ /* 0x000ff6000fffe0ff */
[----:B------:R-:W-:Y:S01]  /*dd80*/  @!UPT UIADD3 URZ, UPT, UPT, URZ, URZ, URZ ;  /* 0x000000fffffff290 */ /* 0x000fe2000fffe0ff */
[----:B------:R1:W-:Y:S01]  /*dd90*/  UTMASTG.5D.IM2COL [UR8], [UR4] ;  /* 0x00000008040073b5 */ /* 0x0003e20008060000 */
[----:B------:R0:W-:Y:S01]  /*dda0*/  UTMACMDFLUSH ;  /* 0x00000000000079b7 */ /* 0x0001e20000000000 */
[----:B-1----:R-:W-:Y:S04]  /*ddb0*/  DEPBAR.LE SB0, 0x1 ;  /* 0x000080400000791a */ /* 0x002fe80000000000 */
.L_x_119:
[----:B------:R-:W-:Y:S05]  /*ddc0*/  BSYNC.RECONVERGENT B0 ;  /* 0x0000000000007941 */ /* 0x000fea0003800200 */
.L_x_118:
[----:B------:R-:W-:Y:S01]  /*ddd0*/  BAR.SYNC.DEFER_BLOCKING 0x1, 0x80 ;  /* 0x0042000000007b1d */ /* 0x000fe20000010000 */
[----:B------:R-:W-:Y:S05]  /*dde0*/  VIADD R120, R120, 0x1 ;  /* 0x0000000178787836 */ /* 0x000fea0000000000 */
[C---:B------:R-:W-:Y:S04]  /*ddf0*/  ISETP.NE.AND P0, PT, R120.reuse, 0x4, PT ;  /* 0x000000047800780c */ /* 0x040fe80003f05270 */
[----:B------:R-:W-:Y:S01]  /*de00*/  SEL R120, R120, RZ, P0 ;  /* 0x000000ff78787207 */ /* 0x000fe20000000000 */
[----:B------:R1:W-:Y:S01]  /*de10*/  @P6 SYNCS.ARRIVE.TRANS64.RED.A1T0 RZ, [R124+URZ], RZ ;  /* 0x000000ff7cff69a7 */ /* 0x0003e200081004ff */
[----:B------:R-:W-:Y:S01]  /*de20*/  BSSY B1, `(.L_x_120) ;  /* 0x0000017000017945 */ /* 0x000fe20003800000 */
[----:B------:R-:W4:Y:S02]  /*de30*/  @P6 SYNCS.PHASECHK.TRANS64.TRYWAIT P1, [R123+URZ+0x40], R125 ;  /* 0x0000407d7b0065a7 */ /* 0x000f2400080211ff */
[----:B----4-:R-:W-:Y:S01]  /*de40*/  @P6 SEL R121, RZ, 0x1, !P1 ;  /* 0x00000001ff796807 */ /* 0x010fe20004800000 */
[----:B-1----:R-:W-:Y:S06]  /*de50*/  @!P6 BRA `(.L_x_121) ;  /* 0x00000000004ce947 */ /* 0x002fec0003800000 */
        /* <DEDUP_REMOVED lines=9> */
[----:B------:R-:W-:Y:S04]  /*def0*/  SHF.L.U32 R6, R99, 0x1f, RZ ;  /* 0x0000001f63067819 */ /* 0x000fe800000006ff */
[----:B------:R-:W1:Y:S02]  /*df00*/  SYNCS.PHASECHK.TRANS64.TRYWAIT P0, [R123+URZ+0x40], R6 ;  /* 0x000040067b0075a7 */ /* 0x000e6400080011ff */
[----:B-1----:R-:W-:Y:S05]  /*df10*/  @!P0 BRA `(.L_x_124) ;  /* 0x0000001c006c8947 */ /* 0x002fea0003800000 */
.L_x_123:
[----:B------:R-:W-:Y:S05]  /*df20*/  BSYNC B0 ;  /* 0x0000000000007941 */ /* 0x000fea0003800000 */
.L_x_122:
[----:B------:R-:W-:Y:S02]  /*df30*/  ISETP.NE.AND P0, PT, R122, RZ, PT ;  /* 0x000000ff7a00720c */ /* 0x000fe40003f05270 */
[----:B------:R-:W-:Y:S11]  /*df40*/  IADD3 R119, PT, PT, R119, 0x1, RZ ;  /* 0x0000000177777810 */ /* 0x000ff60007ffe0ff */
[----:B------:R4:W1:Y:S04]  /*df50*/  @P0 LDS.128 R64, [R4] ;  /* 0x0000000004400984 */ /* 0x0008680000000c00 */
[----:B------:R4:W1:Y:S04]  /*df60*/  @P0 LDS.128 R60, [R3+0x10] ;  /* 0x00001000033c0984 */ /* 0x0008680000000c00 */
[----:B------:R4:W1:Y:S04]  /*df70*/  @P0 LDS.128 R56, [R2+0x20] ;  /* 0x0000200002380984 */ /* 0x0008680000000c00 */
[----:B------:R4:W1:Y:S02]  /*df80*/  @P0 LDS.128 R52, [R0+0x30] ;  /* 0x0000300000340984 */ /* 0x0008640000000c00 */
.L_x_121:
[----:B------:R-:W-:Y:S05]  /*df90*/  BSYNC B1 ;  /* 0x0000000000017941 */ /* 0x000fea0003800000 */
.L_x_120:
[----:B----4-:R-:W-:Y:S05]  /*dfa0*/  VIADD R0, R34, 0x20 ;  /* 0x0000002022007836 */ /* 0x010fea0000000000 */
[----:B------:R-:W-:Y:S04]  /*dfb0*/  SHF.R.U32.HI R0, RZ, 0x15, R0 ;  /* 0x00000015ff007819 */ /* 0x000fe80000011600 */
[----:B------:R-:W-:Y:S11]  /*dfc0*/  LOP3.LUT P0, RZ, R0, 0x3, R103, 0x48, !PT ;  /* 0x0000000300ff7812 */ /* 0x000ff60007804867 */
[----:B------:R-:W-:Y:S02]  /*dfd0*/  @!UPT UIADD3 URZ, UPT, UPT, URZ, URZ, URZ ;  /* 0x000000fffffff290 */ /* 0x000fe4000fffe0ff */
[----:B------:R-:W-:Y:S05]  /*dfe0*/  @!P0 BRA `(.L_x_125) ;  /* 0x0000000000348947 */ /* 0x000fea0003800000 */
[----:B------:R-:W4:Y:S01]  /*dff0*/  LDC R4, c[0x4][0x70] ;  /* 0x01001c00ff047b82 */ /* 0x000f220000000800 */
[----:B------:R-:W-:Y:S01]  /*e000*/  MOV R3, 0x0 ;  /* 0x0000000000037802 */ /* 0x000fe20000000f00 */
[----:B------:R-:W-:Y:S02]  /*e010*/  HFMA2 R12, -RZ, RZ, 0, 5.9604644775390625e-08 ;  /* 0x00000001ff0c7431 */ /* 0x000fe400000001ff */
[----:B------:R-:W-:Y:S02]  /*e020*/  IMAD.MOV.U32 R8, RZ, RZ, 0x192 ;  /* 0x00000192ff087424 */ /* 0x000fe400078e00ff */
[----:B------:R-:W-:Y:S02]  /*e030*/  IMAD.MOV.U32 R13, RZ, RZ, RZ ;  /* 0x000000ffff0d7224 */ /* 0x000fe400078e00ff */
[----:B------:R-:W2:Y:S08]  /*e040*/  LDC R5, c[0x4][0x74] ;  /* 0x01001d00ff057b82 */ /* 0x000eb00000000800 */
[----:B-1----:R-:W1:Y:S08]  /*e050*/  LDC R6, c[0x4][0x78] ;  /* 0x01001e00ff067b82 */ /* 0x002e700000000800 */
[----:B------:R-:W1:Y:S08]  /*e060*/  LDC R7, c[0x4][0x7c] ;  /* 0x01001f00ff077b82 */ /* 0x000e700000000800 */
[----:B------:R-:W1:Y:S08]  /*e070*/  LDC R10, c[0x4][0x10] ;  /* 0x01000400ff0a7b82 */ /* 0x000e700000000800 */
[----:B------:R-:W1:Y:S08]  /*e080*/  LDC R11, c[0x4][0x14] ;  /* 0x01000500ff0b7b82 */ /* 0x000e700000000800 */
[----:B----4-:R-:W1:Y:S02]  /*e090*/  LDC.64 R2, c[0x4][R3] ;  /* 0x0100000003027b82 */ /* 0x010e640000000a00 */
[----:B------:R-:W-:Y:S07]  /*e0a0*/  LEPC R20, `(.L_x_125) ;  /* 0x000000001014794e */ /* 0x000fee0000000000 */
[----:B-123--:R-:W-:Y:S05]  /*e0b0*/  CALL.ABS.NOINC R2 ;  /* 0x0000000002007343 */ /* 0x00efea0003c00000 */
.L_x_125:
[----:B-1----:R-:W-:Y:S01]  /*e0c0*/  LOP3.LUT R20, R64, 0xffffe000, RZ, 0xc0, !PT ;  /* 0xffffe00040147812 */ /* 0x002fe200078ec0ff */
        /* <DEDUP_REMOVED lines=8> */
[----:B------:R-:W1:Y:S08]  /*e150*/  LDTM.x16 R4, tmem[UR4+0x20] ;  /* 0x00002004000479ee */ /* 0x000e700008240000 */
        /* <DEDUP_REMOVED lines=92> */
.L_x_127:
[----:B------:R-:W-:Y:S05]  /*e720*/  BSYNC.RECONVERGENT B0 ;  /* 0x0000000000007941 */ /* 0x000fea0003800200 */
.L_x_126:
        /* <DEDUP_REMOVED lines=21> */
.L_x_131:
[----:B------:R-:W-:Y:S05]  /*e880*/  BSYNC B0 ;  /* 0x0000000000007941 */ /* 0x000fea0003800000 */
.L_x_130:
[----:B------:R-:W-:Y:S11]  /*e890*/  ISETP.NE.AND P0, PT, R122, RZ, PT ;  /* 0x000000ff7a00720c */ /* 0x000ff60003f05270 */
[----:B------:R-:W-:Y:S02]  /*e8a0*/  @!UPT UIADD3 URZ, UPT, UPT, URZ, URZ, URZ ;  /* 0x000000fffffff290 */ /* 0x000fe4000fffe0ff */
[----:B------:R4:W1:Y:S04]  /*e8b0*/  @P0 LDS.128 R64, [R3] ;  /* 0x0000000003400984 */ /* 0x0008680000000c00 */
[----:B------:R4:W1:Y:S04]  /*e8c0*/  @P0 LDS.128 R60, [R2+0x10] ;  /* 0x00001000023c0984 */ /* 0x0008680000000c00 */
[----:B------:R4:W1:Y:S04]  /*e8d0*/  @P0 LDS.128 R56, [R0+0x20] ;  /* 0x0000200000380984 */ /* 0x0008680000000c00 */
[----:B------:R4:W1:Y:S02]  /*e8e0*/  @P0 LDS.128 R52, [R119+0x30] ;  /* 0x0000300077340984 */ /* 0x0008640000000c00 */
.L_x_129:
[----:B------:R-:W-:Y:S05]  /*e8f0*/  BSYNC B1 ;  /* 0x0000000000017941 */ /* 0x000fea0003800000 */
.L_x_128:
[----:B----4-:R-:W-:Y:S05]  /*e900*/  VIADD R0, R34, 0x30 ;  /* 0x0000003022007836 */ /* 0x010fea0000000000 */
[----:B------:R-:W-:Y:S04]  /*e910*/  SHF.R.U32.HI R0, RZ, 0x15, R0 ;  /* 0x00000015ff007819 */ /* 0x000fe80000011600 */
[----:B------:R-:W-:Y:S11]  /*e920*/  LOP3.LUT P0, RZ, R0, 0x3, R103, 0x48, !PT ;  /* 0x0000000300ff7812 */ /* 0x000ff60007804867 */
[----:B------:R-:W-:Y:S02]  /*e930*/  @!UPT UIADD3 URZ, UPT, UPT, URZ, URZ, URZ ;  /* 0x000000fffffff290 */ /* 0x000fe4000fffe0ff */
[----:B------:R-:W-:Y:S05]  /*e940*/  @!P0 BRA `(.L_x_133) ;  /* 0x0000000000348947 */ /* 0x000fea0003800000 */
[----:B-1----:R-:W1:Y:S01]  /*e950*/  LDC R4, c[0x4][0x70] ;  /* 0x01001c00ff047b82 */ /* 0x002e620000000800 */
        /* <DEDUP_REMOVED lines=12> */
.L_x_133:
[----:B------:R-:W-:Y:S01]  /*ea20*/  ISETP.NE.AND P0, PT, R102, RZ, PT ;  /* 0x000000ff6600720c */ /* 0x000fe20003f05270 */
[----:B------:R-:W-:Y:S05]  /*ea30*/  WARPSYNC.ALL ;  /* 0x0000000000007948 */ /* 0x000fea0003800000 */
[----:B------:R-:W-:Y:S01]  /*ea40*/  R2UR UR4, R34 ;  /* 0x00000000220472ca */ /* 0x000fe200000e0000 */
[----:B------:R-:W-:Y:S01]  /*ea50*/  VIADD R118, R118, 0xb0 ;  /* 0x000000b076767836 */ /* 0x000fe20000000000 */
[----:B-1----:R-:W-:Y:S01]  /*ea60*/  LOP3.LUT R0, R64, 0xffffe000, RZ, 0xc0, !PT ;  /* 0xffffe00040007812 */ /* 0x002fe200078ec0ff */
[----:B------:R-:W-:Y:S01]  /*ea70*/  BSSY.RECONVERGENT B0, `(.L_x_134) ;  /* 0x000005f000007945 */ /* 0x000fe20003800200 */
[----:B------:R-:W-:Y:S02]  /*ea80*/  LOP3.LUT R2, R65, 0xffffe000, RZ, 0xc0, !PT ;  /* 0xffffe00041027812 */ /* 0x000fe400078ec0ff */
[----:B------:R-:W-:Y:S02]  /*ea90*/  LOP3.LUT R3, R66, 0xffffe000, RZ, 0xc0, !PT ;  /* 0xffffe00042037812 */ /* 0x000fe400078ec0ff */
[----:B------:R-:W-:Y:S02]  /*eaa0*/  LOP3.LUT R20, R67, 0xffffe000, RZ, 0xc0, !PT ;  /* 0xffffe00043147812 */ /* 0x000fe400078ec0ff */
[----:B------:R-:W-:Y:S02]  /*eab0*/  LOP3.LUT R21, R60, 0xffffe000, RZ, 0xc0, !PT ;  /* 0xffffe0003c157812 */ /* 0x000fe400078ec0ff */
[----:B---3--:R-:W-:Y:S01]  /*eac0*/  LOP3.LUT R36, R61, 0xffffe000, RZ, 0xc0, !PT ;  /* 0xffffe0003d247812 */ /* 0x008fe200078ec0ff */
[----:B------:R-:W1:Y:S01]  /*ead0*/  LDTM.x16 R4, tmem[UR4+0x30] ;  /* 0x00003004000479ee */ /* 0x000e620008240000 */
[----:B------:R-:W-:Y:S01]  /*eae0*/  LOP3.LUT R37, R62, 0xffffe000, RZ, 0xc0, !PT ;  /* 0xffffe0003e257812 */ /* 0x000fe200078ec0ff */
[----:B------:R-:W-:Y:S01]  /*eaf0*/  NOP ;  /* 0x0000000000007918 */ /* 0x000fe20000000000 */
[----:B------:R-:W-:Y:S02]  /*eb00*/  LOP3.LUT R38, R63, 0xffffe000, RZ, 0xc0, !PT ;  /* 0xffffe0003f267812 */ /* 0x000fe400078ec0ff */
[----:B------:R-:W-:Y:S02]  /*eb10*/  LOP3.LUT R118, R118, 0xfefffff8, RZ, 0xc0, !PT ;  /* 0xfefffff876767812 */ /* 0x000fe400078ec0ff */
[----:B------:R-:W-:Y:S02]  /*eb20*/  LOP3.LUT R39, R56, 0xffffe000, RZ, 0xc0, !PT ;  /* 0xffffe00038277812 */ /* 0x000fe400078ec0ff */
[----:B------:R-:W-:Y:S01]  /*eb30*/  LOP3.LUT R40, R57, 0xffffe000, RZ, 0xc0, !PT ;  /* 0xffffe00039287812 */ /* 0x000fe200078ec0ff */
[----:B-1----:R1:W-:Y:S01]  /*eb40*/  SYNCS.ARRIVE.TRANS64.RED.A1T0 RZ, [R118+URZ], RZ ;  /* 0x000000ff76ff79a7 */ /* 0x0023e200081004ff */
[----:B------:R-:W-:Y:S02]  /*eb50*/  LOP3.LUT R41, R58, 0xffffe000, RZ, 0xc0, !PT ;  /* 0xffffe0003a297812 */ /* 0x000fe400078ec0ff */
[----:B------:R-:W-:Y:S02]  /*eb60*/  LOP3.LUT R42, R59, 0xffffe000, RZ, 0xc0, !PT ;  /* 0xffffe0003b2a7812 */ /* 0x000fe400078ec0ff */
[----:B------:R-:W-:Y:S02]  /*eb70*/  LOP3.LUT R43, R52, 0xffffe000, RZ, 0xc0, !PT ;  /* 0xffffe000342b7812 */ /* 0x000fe400078ec0ff */
[----:B------:R-:W-:Y:S02]  /*eb80*/  LOP3.LUT R44, R53, 0xffffe000, RZ, 0xc0, !PT ;  /* 0xffffe000352c7812 */ /* 0x000fe400078ec0ff */
[----:B------:R-:W-:Y:S02]  /*eb90*/  LOP3.LUT R45, R54, 0xffffe000, RZ, 0xc0, !PT ;  /* 0xffffe000362d7812 */ /* 0x000fe400078ec0ff */
[----:B------:R-:W-:Y:S01]  /*eba0*/  LOP3.LUT R46, R55, 0xffffe000, RZ, 0xc0, !PT ;  /* 0xffffe000372e7812 */ /* 0x000fe200078ec0ff */
[C---:B------:R-:W-:Y:S01]  /*ebb0*/  FMUL R4, R33.reuse, R4 ;  /* 0x0000000421047220 */ /* 0x040fe20000400000 */
[C---:B------:R-:W-:Y:S01]  /*ebc0*/  FMUL R5, R33.reuse, R5 ;  /* 0x0000000521057220 */ /* 0x040fe20000400000 */
[C---:B------:R-:W-:Y:S01]  /*ebd0*/  FMUL R6, R33.reuse, R6 ;  /* 0x0000000621067220 */ /* 0x040fe20000400000 */
[----:B------:R-:W-:Y:S01]  /*ebe0*/  FMUL R7, R33, R7 ;  /* 0x0000000721077220 */ /* 0x000fe20000400000 */
[C---:B------:R-:W-:Y:S01]  /*ebf0*/  FFMA R4, R35.reuse, R0, R4 ;  /* 0x0000000023047223 */ /* 0x040fe20000000004 */
[C---:B------:R-:W-:Y:S01]  /*ec00*/  FFMA R5, R35.reuse, R2, R5 ;  /* 0x0000000223057223 */ /* 0x040fe20000000005 */
[C---:B------:R-:W-:Y:S01]  /*ec10*/  FFMA R6, R35.reuse, R3, R6 ;  /* 0x0000000323067223 */ /* 0x040fe20000000006 */
[----:B------:R-:W-:Y:S01]  /*ec20*/  FFMA R7, R35, R20, R7 ;  /* 0x0000001423077223 */ /* 0x000fe20000000007 */
[C---:B------:R-:W-:Y:S01]  /*ec30*/  FMUL R8, R33.reuse, R8 ;  /* 0x0000000821087220 */ /* 0x040fe20000400000 */
[C---:B------:R-:W-:Y:S01]  /*ec40*/  FMUL R9, R33.reuse, R9 ;  /* 0x0000000921097220 */ /* 0x040fe20000400000 */
[C---:B------:R-:W-:Y:S01]  /*ec50*/  FMUL R10, R33.reuse, R10 ;  /* 0x0000000a210a7220 */ /* 0x040fe20000400000 */
        /* <DEDUP_REMOVED lines=9> */
[C---:B------:R-:W-:Y:S01]  /*ecf0*/  FMUL R12, R33.reuse, R12 ;  /* 0x0000000c210c7220 */ /* 0x040fe20000400000 */
[----:B------:R-:W-:Y:S01]  /*ed00*/  F2FP.TF32.F32.PACK_B R8, R8 ;  /* 0x00000008ff08723e */ /* 0x000fe200024050ff */
[C---:B------:R-:W-:Y:S01]  /*ed10*/  FMUL R13, R33.reuse, R13 ;  /* 0x0000000d210d7220 */ /* 0x040fe20000400000 */
[----:B------:R1:W-:Y:S01]  /*ed20*/  STS.128 [R100+0x6000], R4 ;  /* 0x0060000464007388 */ /* 0x0003e20000000c00 */
        /* <DEDUP_REMOVED lines=8> */
[----:B------:R-:W-:Y:S01]  /*edb0*/  FFMA R15, R35, R42, R15 ;  /* 0x0000002a230f7223 */ /* 0x000fe2000000000f */
[C---:B------:R-:W-:Y:S01]  /*edc0*/  FMUL R16, R33.reuse, R16 ;  /* 0x0000001021107220 */ /* 0x040fe20000400000 */
[----:B------:R-:W-:Y:S01]  /*edd0*/  F2FP.TF32.F32.PACK_B R12, R12 ;  /* 0x0000000cff0c723e */ /* 0x000fe200024050ff */
[----:B------:R1:W-:Y:S01]  /*ede0*/  STS.128 [R108+0x6010], R8 ;  /* 0x006010086c007388 */ /* 0x0003e20000000c00 */
        /* <DEDUP_REMOVED lines=10> */
[----:B------:R-:W-:Y:S02]  /*ee90*/  F2FP.TF32.F32.PACK_B R16, R16 ;  /* 0x00000010ff10723e */ /* 0x000fe400024050ff */
        /* <DEDUP_REMOVED lines=10> */
[----:B---3--:R-:W3:Y:S02]  /*ef40*/  FENCE.VIEW.ASYNC.S ;  /* 0x00000000000073c6 */ /* 0x008ee40000000000 */
[----:B---3--:R-:W-:Y:S06]  /*ef50*/  BAR.SYNC.DEFER_BLOCKING 0x1, 0x80 ;  /* 0x0042000000007b1d */ /* 0x008fec0000010000 */
        /* <DEDUP_REMOVED lines=15> */
[----:B---3--:R-:W-:Y:S04]  /*f050*/  DEPBAR.LE SB0, 0x1 ;  /* 0x000080400000791a */ /* 0x008fe80000000000 */
.L_x_135:
[----:B------:R-:W-:Y:S05]  /*f060*/  BSYNC.RECONVERGENT B0 ;  /* 0x0000000000007941 */ /* 0x000fea0003800200 */
.L_x_134:
[----:B------:R-:W-:Y:S01]  /*f070*/  BAR.SYNC.DEFER_BLOCKING 0x1, 0x80 ;  /* 0x0042000000007b1d */ /* 0x000fe20000010000 */
[----:B------:R-:W-:Y:S02]  /*f080*/  ISETP.NE.AND P0, PT, R96, -0x4, PT ;  /* 0xfffffffc6000780c */ /* 0x000fe40003f05270 */
[----:B------:R-:W-:Y:S11]  /*f090*/  IADD3 R0, PT, PT, R30, 0x1, RZ ;  /* 0x000000011e007810 */ /* 0x000ff60007ffe0ff */
[----:B------:R-:W-:Y:S05]  /*f0a0*/  @!P0 BRA `(.L_x_136) ;  /* 0x0000000000248947 */ /* 0x000fea0003800000 */
[----:B------:R-:W-:Y:S11]  /*f0b0*/  ISETP.NE.AND P1, PT, R116, RZ, PT ;  /* 0x000000ff7400720c */ /* 0x000ff60003f25270 */
[----:B------:R-:W-:Y:S02]  /*f0c0*/  @!UPT UIADD3 URZ, UPT, UPT, URZ, URZ, URZ ;  /* 0x000000fffffff290 */ /* 0x000fe4000fffe0ff */
[C---:B------:R-:W-:Y:S02]  /*f0d0*/  @P1 IMAD R2, R120.reuse, 0x8, R93 ;  /* 0x0000000878021824 */ /* 0x040fe400078e025d */
[----:B------:R-:W-:Y:S02]  /*f0e0*/  VIADD R120, R120, 0x1 ;  /* 0x0000000178787836 */ /* 0x000fe40000000000 */
[----:B------:R-:W-:Y:S03]  /*f0f0*/  @P1 VIADD R2, R2, 0x60 ;  /* 0x0000006002021836 */ /* 0x000fe60000000000 */
[C---:B------:R-:W-:Y:S02]  /*f100*/  ISETP.NE.AND P0, PT, R120.reuse, 0x4, PT ;  /* 0x000000047800780c */ /* 0x040fe40003f05270 */
[----:B------:R-:W-:Y:S02]  /*f110*/  @P1 PRMT R2, R85, 0x654, R2 ;  /* 0x0000065455021816 */ /* 0x000fe40000000002 */
[----:B------:R-:W-:Y:S02]  /*f120*/  SEL R120, R120, RZ, P0 ;  /* 0x000000ff78787207 */ /* 0x000fe40000000000 */
[----:B------:R3:W-:Y:S07]  /*f130*/  @P1 SYNCS.ARRIVE.TRANS64.RED.A1T0 RZ, [R2+URZ], RZ ;  /* 0x000000ff02ff19a7 */ /* 0x0007ee00081004ff */
.L_x_136:
[----:B------:R-:W-:Y:S01]  /*f140*/  ISETP.NE.AND P1, PT, R107, RZ, PT ;  /* 0x000000ff6b00720c */ /* 0x000fe20003f25270 */
[----:B------:R-:W-:Y:S01]  /*f150*/  VIADD R96, R96, 0x4 ;  /* 0x0000000460607836 */ /* 0x000fe20000000000 */
[C---:B------:R-:W-:Y:S01]  /*f160*/  ISETP.NE.AND P0, PT, R0.reuse, 0x2, PT ;  /* 0x000000020000780c */ /* 0x040fe20003f05270 */
[----:B-1----:R-:W-:Y:S01]  /*f170*/  IMAD.IADD R16, R29, 0x1, R84 ;  /* 0x000000011d107824 */ /* 0x002fe200078e0254 */
[----:B------:R-:W-:Y:S01]  /*f180*/  LOP3.LUT R97, R97, 0x1, RZ, 0x3c, !PT ;  /* 0x0000000161617812 */ /* 0x000fe200078e3cff */
[----:B------:R-:W-:Y:S01]  /*f190*/  IMAD.IADD R19, R31, 0x1, R86 ;  /* 0x000000011f137824 */ /* 0x000fe200078e0256 */
[----:B------:R-:W-:Y:S01]  /*f1a0*/  SEL R3, RZ, 0x1, P0 ;  /* 0x00000001ff037807 */ /* 0x000fe20000000000 */
[----:B------:R-:W-:Y:S01]  /*f1b0*/  IMAD.MOV.U32 R41, RZ, RZ, R105 ;  /* 0x000000ffff297224 */ /* 0x000fe200078e0069 */
[----:B------:R-:W-:Y:S02]  /*f1c0*/  SEL R30, R0, RZ, P0 ;  /* 0x000000ff001e7207 */ /* 0x000fe40000000000 */
[----:B------:R-:W-:Y:S03]  /*f1d0*/  LOP3.LUT R98, R98, R3, RZ, 0x3c, !PT ;  /* 0x0000000362627212 */ /* 0x000fe600078e3cff */
[----:B------:R-:W-:Y:S05]  /*f1e0*/  @P1 BRA `(.L_x_137) ;  /* 0xffffffcc00341947 */ /* 0x000fea000383ffff */
[----:B------:R-:W-:-:S13]  /*f1f0*/  ISETP.NE.AND P1, PT, R104, RZ, PT ;  /* 0x000000ff6800720c */ /* 0x000fda0003f25270 */
[----:B------:R-:W-:Y:S05]  /*f200*/  @!P1 BRA `(.L_x_138) ;  /* 0x0000000000489947 */ /* 0x000fea0003800000 */
[----:B---3--:R-:W1:Y:S02]  /*f210*/  LDC.64 R2, c[0x0][0x990] ;  /* 0x00026400ff027b82 */ /* 0x008e640000000a00 */
[----:B-1----:R-:W-:-:S04]  /*f220*/  ISETP.NE.U32.AND P0, PT, R2, RZ, PT ;  /* 0x000000ff0200720c */ /* 0x002fc80003f05070 */
[----:B------:R-:W-:-:S13]  /*f230*/  ISETP.NE.AND.EX P0, PT, R3, RZ, PT, P0 ;  /* 0x000000ff0300720c */ /* 0x000fda0003f05300 */
[----:B------:R-:W-:Y:S05]  /*f240*/  @P0 BRA `(.L_x_139) ;  /* 0x00000000000c0947 */ /* 0x000fea0003800000 */
[----:B------:R-:W-:-:S13]  /*f250*/  FSETP.NEU.AND P0, PT, R35, RZ, PT ;  /* 0x000000ff2300720b */ /* 0x000fda0003f0d000 */
[----:B------:R-:W-:Y:S05]  /*f260*/  @!P0 EXIT ;  /* 0x000000000000894d */ /* 0x000fea0003800000 */
[----:B------:R-:W-:Y:S05]  /*f270*/  BRA `(.L_x_138) ;  /* 0x00000000002c7947 */ /* 0x000fea0003800000 */
.L_x_139:
[----:B------:R-:W-:Y:S01]  /*f280*/  ISETP.NE.AND P0, PT, R115, RZ, PT ;  /* 0x000000ff7300720c */ /* 0x000fe20003f05270 */
[----:B------:R-:W-:-:S12]  /*f290*/  BSSY.RECONVERGENT B0, `(.L_x_138) ;  /* 0x0000009000007945 */ /* 0x000fd80003800200 */
[----:B------:R-:W-:Y:S05]  /*f2a0*/  @P0 BRA `(.L_x_140) ;  /* 0x0000000000140947 */ /* 0x000fea0003800000 */
[----:B------:R-:W1:Y:S02]  /*f2b0*/  LDC.64 R2, c[0x0][0x988] ;  /* 0x00026200ff027b82 */ /* 0x000e640000000a00 */
[----:B-1----:R-:W-:-:S04]  /*f2c0*/  ISETP.NE.U32.AND P0, PT, R2, RZ, PT ;  /* 0x000000ff0200720c */ /* 0x002fc80003f05070 */
[----:B------:R-:W-:-:S13]  /*f2d0*/  ISETP.NE.AND.EX P0, PT, R3, RZ, PT, P0 ;  /* 0x000000ff0300720c */ /* 0x000fda0003f05300 */
[----:B------:R-:W-:Y:S05]  /*f2e0*/  @!P0 EXIT ;  /* 0x000000000000894d */ /* 0x000fea0003800000 */
[----:B------:R-:W-:Y:S05]  /*f2f0*/  BRA `(.L_x_141) ;  /* 0x0000000000087947 */ /* 0x000fea0003800000 */
.L_x_140:
[----:B------:R-:W-:-:S13]  /*f300*/  FSETP.NEU.AND P0, PT, R35, RZ, PT ;  /* 0x000000ff2300720b */ /* 0x000fda0003f0d000 */
[----:B------:R-:W-:Y:S05]  /*f310*/  @!P0 EXIT ;  /* 0x000000000000894d */ /* 0x000fea0003800000 */
.L_x_141:
[----:B------:R-:W-:Y:S05]  /*f320*/  BSYNC.RECONVERGENT B0 ;  /* 0x0000000000007941 */ /* 0x000fea0003800200 */
.L_x_138:
[----:B------:R-:W-:Y:S01]  /*f330*/  IMAD R0, R120, 0x8, R93 ;  /* 0x0000000878007824 */ /* 0x000fe200078e025d */
[----:B------:R-:W-:-:S04]  /*f340*/  DEPBAR.LE SB0, 0x0 ;  /* 0x000080000000791a */ /* 0x000fc80000000000 */
[----:B------:R-:W-:-:S04]  /*f350*/  IADD3 R0, PT, PT, R0, 0x60, RZ ;  /* 0x0000006000007810 */ /* 0x000fc80007ffe0ff */
[----:B------:R-:W-:-:S04]  /*f360*/  PRMT R0, R85, 0x654, R0 ;  /* 0x0000065455007816 */ /* 0x000fc80000000000 */
[----:B------:R-:W-:Y:S01]  /*f370*/  SYNCS.ARRIVE.TRANS64.RED.A1T0 RZ, [R0+URZ], RZ ;  /* 0x000000ff00ff79a7 */ /* 0x000fe200081004ff */
[----:B------:R-:W-:Y:S05]  /*f380*/  EXIT ;  /* 0x000000000000794d */ /* 0x000fea0003800000 */
.L_x_24:
[----:B-1----:R1:W2:Y:S02]  /*f390*/  SYNCS.PHASECHK.TRANS64.TRYWAIT P0, [R27+URZ+0x20], R2 ;  /* 0x000020021b0075a7 */ /* 0x0022a400080011ff */
[----:B--2---:R-:W-:Y:S05]  /*f3a0*/  @!P0 NANOSLEEP.SYNCS 0x989680 ;  /* 0x009896800000895d */ /* 0x004fea0003900000 */
[----:B------:R-:W2:Y:S02]  /*f3b0*/  @!P0 SYNCS.PHASECHK.TRANS64 P0, [R27+URZ+0x20], R2 ;  /* 0x000020021b0085a7 */ /* 0x000ea400080010ff */
[----:B--2---:R-:W-:Y:S05]  /*f3c0*/  @!P0 BRA `(.L_x_24) ;  /* 0xfffffffc00f08947 */ /* 0x004fea000383ffff */
[----:B------:R-:W-:Y:S05]  /*f3d0*/  BRA `(.L_x_23) ;  /* 0xffffff4000787947 */ /* 0x000fea000383ffff */
.L_x_31:
[----:B-1----:R1:W2:Y:S02]  /*f3e0*/  SYNCS.PHASECHK.TRANS64.TRYWAIT P0, [R27+URZ+0x20], R2 ;  /* 0x000020021b0075a7 */ /* 0x0022a400080011ff */
[----:B--2---:R-:W-:Y:S05]  /*f3f0*/  @!P0 NANOSLEEP.SYNCS 0x989680 ;  /* 0x009896800000895d */ /* 0x004fea0003900000 */
[----:B------:R-:W2:Y:S02]  /*f400*/  @!P0 SYNCS.PHASECHK.TRANS64 P0, [R27+URZ+0x20], R2 ;  /* 0x000020021b0085a7 */ /* 0x000ea400080010ff */
[----:B--2---:R-:W-:Y:S05]  /*f410*/  @!P0 BRA `(.L_x_31) ;  /* 0xfffffffc00f08947 */ /* 0x004fea000383ffff */
[----:B------:R-:W-:Y:S05]  /*f420*/  BRA `(.L_x_30) ;  /* 0xffffff78000c7947 */ /* 0x000fea000383ffff */
.L_x_36:
[----:B---3--:R3:W1:Y:S02]  /*f430*/  SYNCS.PHASECHK.TRANS64.TRYWAIT P0, [R4+URZ+0x90], R3 ;  /* 0x00009003040075a7 */ /* 0x00866400080011ff */
[----:B-1----:R-:W-:Y:S05]  /*f440*/  @!P0 NANOSLEEP.SYNCS 0x989680 ;  /* 0x009896800000895d */ /* 0x002fea0003900000 */
[----:B------:R-:W1:Y:S02]  /*f450*/  @!P0 SYNCS.PHASECHK.TRANS64 P0, [R4+URZ+0x90], R3 ;  /* 0x00009003040085a7 */ /* 0x000e6400080010ff */
[----:B-1----:R-:W-:Y:S05]  /*f460*/  @!P0 BRA `(.L_x_36) ;  /* 0xfffffffc00f08947 */ /* 0x002fea000383ffff */
[----:B------:R-:W-:Y:S05]  /*f470*/  BRA `(.L_x_142) ;  /* 0xffffff9000447947 */ /* 0x000fea000383ffff */
.L_x_40:
[----:B-1----:R1:W2:Y:S02]  /*f480*/  SYNCS.PHASECHK.TRANS64.TRYWAIT P0, [R3+URZ], R0 ;  /* 0x00000000030075a7 */ /* 0x0022a400080011ff */
[----:B--2---:R-:W-:Y:S05]  /*f490*/  @!P0 NANOSLEEP.SYNCS 0x989680 ;  /* 0x009896800000895d */ /* 0x004fea0003900000 */
[----:B------:R-:W2:Y:S02]  /*f4a0*/  @!P0 SYNCS.PHASECHK.TRANS64 P0, [R3+URZ], R0 ;  /* 0x00000000030085a7 */ /* 0x000ea400080010ff */
[----:B--2---:R-:W-:Y:S05]  /*f4b0*/  @!P0 BRA `(.L_x_40) ;  /* 0xfffffffc00f08947 */ /* 0x004fea000383ffff */
[----:B------:R-:W-:Y:S05]  /*f4c0*/  BRA `(.L_x_143) ;  /* 0xffffff9400b87947 */ /* 0x000fea000383ffff */
.L_x_41:
[----:B-1----:R1:W2:Y:S02]  /*f4d0*/  SYNCS.PHASECHK.TRANS64.TRYWAIT P0, [R2+URZ], R7 ;  /* 0x00000007020075a7 */ /* 0x0022a400080011ff */
[----:B--2---:R-:W-:Y:S05]  /*f4e0*/  @!P0 NANOSLEEP.SYNCS 0x989680 ;  /* 0x009896800000895d */ /* 0x004fea0003900000 */
[----:B------:R-:W2:Y:S02]  /*f4f0*/  @!P0 SYNCS.PHASECHK.TRANS64 P0, [R2+URZ], R7 ;  /* 0x00000007020085a7 */ /* 0x000ea400080010ff */
[----:B--2---:R-:W-:Y:S05]  /*f500*/  @!P0 BRA `(.L_x_41) ;  /* 0xfffffffc00f08947 */ /* 0x004fea000383ffff */
[----:B------:R-:W-:Y:S05]  /*f510*/  BRA `(.L_x_144) ;  /* 0xffffff9400c87947 */ /* 0x000fea000383ffff */
.L_x_42:
[----:B-1----:R1:W2:Y:S02]  /*f520*/  SYNCS.PHASECHK.TRANS64.TRYWAIT P0, [R0+URZ], R5 ;  /* 0x00000005000075a7 */ /* 0x0022a400080011ff */
[----:B--2---:R-:W-:Y:S05]  /*f530*/  @!P0 NANOSLEEP.SYNCS 0x989680 ;  /* 0x009896800000895d */ /* 0x004fea0003900000 */
[----:B------:R-:W2:Y:S02]  /*f540*/  @!P0 SYNCS.PHASECHK.TRANS64 P0, [R0+URZ], R5 ;  /* 0x00000005000085a7 */ /* 0x000ea400080010ff */
[----:B--2---:R-:W-:Y:S05]  /*f550*/  @!P0 BRA `(.L_x_42) ;  /* 0xfffffffc00f08947 */ /* 0x004fea000383ffff */
[----:B------:R-:W-:Y:S05]  /*f560*/  BRA `(.L_x_145) ;  /* 0xffffff9400d07947 */ /* 0x000fea000383ffff */
.L_x_45:
[----:B-1----:R1:W2:Y:S02]  /*f570*/  SYNCS.PHASECHK.TRANS64.TRYWAIT P1, [R0+URZ+0x98], R7 ;  /* 0x00009807000075a7 */ /* 0x0022a400080211ff */
[----:B--2---:R-:W-:Y:S05]  /*f580*/  @!P1 NANOSLEEP.SYNCS 0x989680 ;  /* 0x009896800000995d */ /* 0x004fea0003900000 */
[----:B------:R-:W2:Y:S02]  /*f590*/  @!P1 SYNCS.PHASECHK.TRANS64 P1, [R0+URZ+0x98], R7 ;  /* 0x00009807000095a7 */ /* 0x000ea400080210ff */
[----:B--2---:R-:W-:Y:S05]  /*f5a0*/  @!P1 BRA `(.L_x_45) ;  /* 0xfffffffc00f09947 */ /* 0x004fea000383ffff */
[----:B------:R-:W-:Y:S05]  /*f5b0*/  BRA `(.L_x_146) ;  /* 0xffffff9800287947 */ /* 0x000fea000383ffff */
.L_x_46:
[----:B-1----:R1:W2:Y:S02]  /*f5c0*/  SYNCS.PHASECHK.TRANS64.TRYWAIT P1, [R0+URZ+0x90], R7 ;  /* 0x00009007000075a7 */ /* 0x0022a400080211ff */
[----:B--2---:R-:W-:Y:S05]  /*f5d0*/  @!P1 NANOSLEEP.SYNCS 0x989680 ;  /* 0x009896800000995d */ /* 0x004fea0003900000 */
[----:B------:R-:W2:Y:S02]  /*f5e0*/  @!P1 SYNCS.PHASECHK.TRANS64 P1, [R0+URZ+0x90], R7 ;  /* 0x00009007000095a7 */ /* 0x000ea400080210ff */
[----:B--2---:R-:W-:Y:S05]  /*f5f0*/  @!P1 BRA `(.L_x_46) ;  /* 0xfffffffc00f09947 */ /* 0x004fea000383ffff */
[----:B------:R-:W-:Y:S05]  /*f600*/  BRA `(.L_x_147) ;  /* 0xffffff9800347947 */ /* 0x000fea000383ffff */
.L_x_56:
[----:B-1----:R1:W2:Y:S02]  /*f610*/  SYNCS.PHASECHK.TRANS64.TRYWAIT P1, [R0+URZ+0x8], R3 ;  /* 0x00000803000075a7 */ /* 0x0022a400080211ff */
[----:B--2---:R-:W-:Y:S05]  /*f620*/  @!P1 NANOSLEEP.SYNCS 0x989680 ;  /* 0x009896800000995d */ /* 0x004fea0003900000 */
[----:B------:R-:W2:Y:S02]  /*f630*/  @!P1 SYNCS.PHASECHK.TRANS64 P1, [R0+URZ+0x8], R3 ;  /* 0x00000803000095a7 */ /* 0x000ea400080210ff */
[----:B--2---:R-:W-:Y:S05]  /*f640*/  @!P1 BRA `(.L_x_56) ;  /* 0xfffffffc00f09947 */ /* 0x004fea000383ffff */
[----:B------:R-:W-:Y:S05]  /*f650*/  BRA `(.L_x_55) ;  /* 0xffffff9800f87947 */ /* 0x000fea000383ffff */
.L_x_58:
[----:B------:R-:W-:Y:S01]  /*f660*/  BSSY B0, `(.L_x_148) ;  /* 0x0000006000007945 */ /* 0x000fe20003800000 */
[----:B-1----:R-:W-:-:S07]  /*f670*/  MOV R15, 0xffffffff ;  /* 0xffffffff000f7802 */ /* 0x002fce0000000f00 */
[----:B-----5:R-:W-:Y:S05]  /*f680*/  WARPSYNC.COLLECTIVE R15, `(.L_x_149) ;  /* 0x000000000f0c7348 */ /* 0x020fea0003c00000 */
[----:B------:R-:W-:Y:S02]  /*f690*/  ELECT P6, UR79, PT ;  /* 0x00000000004f782f */ /* 0x000fe400038c0000 */
[----:B------:R-:W-:Y:S01]  /*f6a0*/  MOV R14, UR79 ;  /* 0x0000004f000e7c02 */ /* 0x000fe20008000f00 */
[----:B-----5:R-:W-:Y:S10]  /*f6b0*/  ENDCOLLECTIVE ;  /* 0x000000000000791b */ /* 0x020ff40003800000 */
.L_x_149:
[----:B------:R-:W-:Y:S05]  /*f6c0*/  BSYNC B0 ;  /* 0x0000000000007941 */ /* 0x000fea0003800000 */
.L_x_148:
[----:B------:R-:W-:Y:S05]  /*f6d0*/  BRA `(.L_x_150) ;  /* 0xffffff9c00207947 */ /* 0x000fea000383ffff */
.L_x_60:
[----:B-1----:R1:W2:Y:S02]  /*f6e0*/  SYNCS.PHASECHK.TRANS64.TRYWAIT P0, [R0+URZ+0x8], R3 ;  /* 0x00000803000075a7 */ /* 0x0022a400080011ff */
[----:B--2---:R-:W-:Y:S05]  /*f6f0*/  @!P0 NANOSLEEP.SYNCS 0x989680 ;  /* 0x009896800000895d */ /* 0x004fea0003900000 */
[----:B------:R-:W2:Y:S02]  /*f700*/  @!P0 SYNCS.PHASECHK.TRANS64 P0, [R0+URZ+0x8], R3 ;  /* 0x00000803000085a7 */ /* 0x000ea400080010ff */
[----:B--2---:R-:W-:Y:S05]  /*f710*/  @!P0 BRA `(.L_x_60) ;  /* 0xfffffffc00f08947 */ /* 0x004fea000383ffff */
[----:B------:R-:W-:Y:S05]  /*f720*/  BRA `(.L_x_59) ;  /* 0xffffff9c00287947 */ /* 0x000fea000383ffff */
.L_x_61:
[----:B--2---:R2:W3:Y:S02]  /*f730*/  SYNCS.PHASECHK.TRANS64.TRYWAIT P0, [R0+URZ+0x90], R5 ;  /* 0x00009005000075a7 */ /* 0x0044e400080011ff */
[----:B---3--:R-:W-:Y:S05]  /*f740*/  @!P0 NANOSLEEP.SYNCS 0x989680 ;  /* 0x009896800000895d */ /* 0x008fea0003900000 */
[----:B------:R-:W3:Y:S02]  /*f750*/  @!P0 SYNCS.PHASECHK.TRANS64 P0, [R0+URZ+0x90], R5 ;  /* 0x00009005000085a7 */ /* 0x000ee400080010ff */
[----:B---3--:R-:W-:Y:S05]  /*f760*/  @!P0 BRA `(.L_x_61) ;  /* 0xfffffffc00f08947 */ /* 0x008fea000383ffff */
[----:B------:R-:W-:Y:S05]  /*f770*/  BRA `(.L_x_151) ;  /* 0xffffffa000347947 */ /* 0x000fea000383ffff */
.L_x_63:
[----:B-1----:R1:W2:Y:S02]  /*f780*/  SYNCS.PHASECHK.TRANS64.TRYWAIT P1, [R20+URZ+0xb0], R5 ;  /* 0x0000b005140075a7 */ /* 0x0022a400080211ff */
[----:B--2---:R-:W-:Y:S05]  /*f790*/  @!P1 NANOSLEEP.SYNCS 0x989680 ;  /* 0x009896800000995d */ /* 0x004fea0003900000 */
[----:B------:R-:W2:Y:S02]  /*f7a0*/  @!P1 SYNCS.PHASECHK.TRANS64 P1, [R20+URZ+0xb0], R5 ;  /* 0x0000b005140095a7 */ /* 0x000ea400080210ff */
[----:B--2---:R-:W-:Y:S05]  /*f7b0*/  @!P1 BRA `(.L_x_63) ;  /* 0xfffffffc00f09947 */ /* 0x004fea000383ffff */
[----:B------:R-:W-:Y:S05]  /*f7c0*/  BRA `(.L_x_62) ;  /* 0xffffffa000647947 */ /* 0x000fea000383ffff */
.L_x_67:
[----:B-1----:R1:W2:Y:S02]  /*f7d0*/  SYNCS.PHASECHK.TRANS64.TRYWAIT P2, [R18+URZ], R5 ;  /* 0x00000005120075a7 */ /* 0x0022a400080411ff */
[----:B--2---:R-:W-:Y:S05]  /*f7e0*/  @!P2 NANOSLEEP.SYNCS 0x989680 ;  /* 0x009896800000a95d */ /* 0x004fea0003900000 */
[----:B------:R-:W2:Y:S02]  /*f7f0*/  @!P2 SYNCS.PHASECHK.TRANS64 P2, [R18+URZ], R5 ;  /* 0x000000051200a5a7 */ /* 0x000ea400080410ff */
[----:B--2---:R-:W-:Y:S05]  /*f800*/  @!P2 BRA `(.L_x_67) ;  /* 0xfffffffc00f0a947 */ /* 0x004fea000383ffff */
[----:B------:R-:W-:Y:S05]  /*f810*/  BRA `(.L_x_66) ;  /* 0xffffffa000a47947 */ /* 0x000fea000383ffff */
.L_x_71:
[----:B-1----:R1:W3:Y:S02]  /*f820*/  SYNCS.PHASECHK.TRANS64.TRYWAIT P1, [R4+URZ], R5 ;  /* 0x00000005040075a7 */ /* 0x0022e400080211ff */
[----:B---3--:R-:W-:Y:S05]  /*f830*/  @!P1 NANOSLEEP.SYNCS 0x989680 ;  /* 0x009896800000995d */ /* 0x008fea0003900000 */
[----:B------:R-:W3:Y:S02]  /*f840*/  @!P1 SYNCS.PHASECHK.TRANS64 P1, [R4+URZ], R5 ;  /* 0x00000005040095a7 */ /* 0x000ee400080210ff */
[----:B---3--:R-:W-:Y:S05]  /*f850*/  @!P1 BRA `(.L_x_71) ;  /* 0xfffffffc00f09947 */ /* 0x008fea000383ffff */
[----:B------:R-:W-:Y:S05]  /*f860*/  BRA `(.L_x_152) ;  /* 0xffffffac002c7947 */ /* 0x000fea000383ffff */
.L_x_74:
[----:B------:R1:W1:Y:S02]  /*f870*/  SYNCS.PHASECHK.TRANS64.TRYWAIT P1, [R0+URZ+0xc0], R7 ;  /* 0x0000c007000075a7 */ /* 0x00026400080211ff */
[----:B-1----:R-:W-:Y:S05]  /*f880*/  @!P1 NANOSLEEP.SYNCS 0x989680 ;  /* 0x009896800000995d */ /* 0x002fea0003900000 */
[----:B------:R-:W1:Y:S02]  /*f890*/  @!P1 SYNCS.PHASECHK.TRANS64 P1, [R0+URZ+0xc0], R7 ;  /* 0x0000c007000095a7 */ /* 0x000e6400080210ff */
[----:B-1----:R-:W-:Y:S05]  /*f8a0*/  @!P1 BRA `(.L_x_74) ;  /* 0xfffffffc00f09947 */ /* 0x002fea000383ffff */
[----:B------:R-:W-:Y:S05]  /*f8b0*/  BRA `(.L_x_153) ;  /* 0xffffffac005c7947 */ /* 0x000fea000383ffff */
.L_x_79:
[----:B--2---:R2:W3:Y:S02]  /*f8c0*/  SYNCS.PHASECHK.TRANS64.TRYWAIT P0, [R27+URZ+0x90], R0 ;  /* 0x000090001b0075a7 */ /* 0x0044e400080011ff */
[----:B---3--:R-:W-:Y:S05]  /*f8d0*/  @!P0 NANOSLEEP.SYNCS 0x989680 ;  /* 0x009896800000895d */ /* 0x008fea0003900000 */
[----:B------:R-:W3:Y:S02]  /*f8e0*/  @!P0 SYNCS.PHASECHK.TRANS64 P0, [R27+URZ+0x90], R0 ;  /* 0x000090001b0085a7 */ /* 0x000ee400080010ff */
[----:B---3--:R-:W-:Y:S05]  /*f8f0*/  @!P0 BRA `(.L_x_79) ;  /* 0xfffffffc00f08947 */ /* 0x008fea000383ffff */
[----:B------:R-:W-:Y:S05]  /*f900*/  BRA `(.L_x_154) ;  /* 0xffffffb000947947 */ /* 0x000fea000383ffff */
.L_x_82:
[----:B--2---:R2:W3:Y:S02]  /*f910*/  SYNCS.PHASECHK.TRANS64.TRYWAIT P0, [R27+URZ+0x88], R0 ;  /* 0x000088001b0075a7 */ /* 0x0044e400080011ff */
[----:B---3--:R-:W-:Y:S05]  /*f920*/  @!P0 NANOSLEEP.SYNCS 0x989680 ;  /* 0x009896800000895d */ /* 0x008fea0003900000 */
[----:B------:R-:W3:Y:S02]  /*f930*/  @!P0 SYNCS.PHASECHK.TRANS64 P0, [R27+URZ+0x88], R0 ;  /* 0x000088001b0085a7 */ /* 0x000ee400080010ff */
[----:B---3--:R-:W-:Y:S05]  /*f940*/  @!P0 BRA `(.L_x_82) ;  /* 0xfffffffc00f08947 */ /* 0x008fea000383ffff */
[----:B------:R-:W-:Y:S05]  /*f950*/  BRA `(.L_x_81) ;  /* 0xffffffb400787947 */ /* 0x000fea000383ffff */
.L_x_85:
[----:B-1----:R1:W2:Y:S02]  /*f960*/  SYNCS.PHASECHK.TRANS64.TRYWAIT P0, [R27+URZ+0x60], R16 ;  /* 0x000060101b0075a7 */ /* 0x0022a400080011ff */
[----:B--2---:R-:W-:Y:S05]  /*f970*/  @!P0 NANOSLEEP.SYNCS 0x989680 ;  /* 0x009896800000895d */ /* 0x004fea0003900000 */
[----:B------:R-:W2:Y:S02]  /*f980*/  @!P0 SYNCS.PHASECHK.TRANS64 P0, [R27+URZ+0x60], R16 ;  /* 0x000060101b0085a7 */ /* 0x000ea400080010ff */
[----:B--2---:R-:W-:Y:S05]  /*f990*/  @!P0 BRA `(.L_x_85) ;  /* 0xfffffffc00f08947 */ /* 0x004fea000383ffff */
[----:B------:R-:W-:Y:S05]  /*f9a0*/  BRA `(.L_x_155) ;  /* 0xffffffb800587947 */ /* 0x000fea000383ffff */
.L_x_86:
[----:B--2---:R2:W3:Y:S02]  /*f9b0*/  SYNCS.PHASECHK.TRANS64.TRYWAIT P0, [R27+URZ+0x68], R16 ;  /* 0x000068101b0075a7 */ /* 0x0044e400080011ff */
[----:B---3--:R-:W-:Y:S05]  /*f9c0*/  @!P0 NANOSLEEP.SYNCS 0x989680 ;  /* 0x009896800000895d */ /* 0x008fea0003900000 */
[----:B------:R-:W3:Y:S02]  /*f9d0*/  @!P0 SYNCS.PHASECHK.TRANS64 P0, [R27+URZ+0x68], R16 ;  /* 0x000068101b0085a7 */ /* 0x000ee400080010ff */
[----:B---3--:R-:W-:Y:S05]  /*f9e0*/  @!P0 BRA `(.L_x_86) ;  /* 0xfffffffc00f08947 */ /* 0x008fea000383ffff */
[----:B------:R-:W-:Y:S05]  /*f9f0*/  BRA `(.L_x_156) ;  /* 0xffffffb800b07947 */ /* 0x000fea000383ffff */
.L_x_87:
[----:B---3--:R3:W4:Y:S02]  /*fa00*/  SYNCS.PHASECHK.TRANS64.TRYWAIT P0, [R27+URZ+0x70], R16 ;  /* 0x000070101b0075a7 */ /* 0x00872400080011ff */
[----:B----4-:R-:W-:Y:S05]  /*fa10*/  @!P0 NANOSLEEP.SYNCS 0x989680 ;  /* 0x009896800000895d */ /* 0x010fea0003900000 */
[----:B------:R-:W4:Y:S02]  /*fa20*/  @!P0 SYNCS.PHASECHK.TRANS64 P0, [R27+URZ+0x70], R16 ;  /* 0x000070101b0085a7 */ /* 0x000f2400080010ff */
[----:B----4-:R-:W-:Y:S05]  /*fa30*/  @!P0 BRA `(.L_x_87) ;  /* 0xfffffffc00f08947 */ /* 0x010fea000383ffff */
[----:B------:R-:W-:Y:S05]  /*fa40*/  BRA `(.L_x_157) ;  /* 0xffffffbc000c7947 */ /* 0x000fea000383ffff */
.L_x_88:
[----:B-1----:R1:W2:Y:S02]  /*fa50*/  SYNCS.PHASECHK.TRANS64.TRYWAIT P0, [R27+URZ+0x78], R16 ;  /* 0x000078101b0075a7 */ /* 0x0022a400080011ff */
[----:B--2---:R-:W-:Y:S05]  /*fa60*/  @!P0 NANOSLEEP.SYNCS 0x989680 ;  /* 0x009896800000895d */ /* 0x004fea0003900000 */
[----:B------:R-:W2:Y:S02]  /*fa70*/  @!P0 SYNCS.PHASECHK.TRANS64 P0, [R27+URZ+0x78], R16 ;  /* 0x000078101b0085a7 */ /* 0x000ea400080010ff */
[----:B--2---:R-:W-:Y:S05]  /*fa80*/  @!P0 BRA `(.L_x_88) ;  /* 0xfffffffc00f08947 */ /* 0x004fea000383ffff */
[----:B------:R-:W-:Y:S05]  /*fa90*/  BRA `(.L_x_158) ;  /* 0xffffffbc009c7947 */ /* 0x000fea000383ffff */
.L_x_90:
[----:B-1----:R1:W3:Y:S02]  /*faa0*/  SYNCS.PHASECHK.TRANS64.TRYWAIT P0, [R27+URZ+0x60], R0 ;  /* 0x000060001b0075a7 */ /* 0x0022e400080011ff */
[----:B---3--:R-:W-:Y:S05]  /*fab0*/  @!P0 NANOSLEEP.SYNCS 0x989680 ;  /* 0x009896800000895d */ /* 0x008fea0003900000 */
[----:B------:R-:W3:Y:S02]  /*fac0*/  @!P0 SYNCS.PHASECHK.TRANS64 P0, [R27+URZ+0x60], R0 ;  /* 0x000060001b0085a7 */ /* 0x000ee400080010ff */
[----:B---3--:R-:W-:Y:S05]  /*fad0*/  @!P0 BRA `(.L_x_90) ;  /* 0xfffffffc00f08947 */ /* 0x008fea000383ffff */
[----:B------:R-:W-:Y:S05]  /*fae0*/  BRA `(.L_x_159) ;  /* 0xffffffc000107947 */ /* 0x000fea000383ffff */
.L_x_91:
[----:B---3--:R3:W4:Y:S02]  /*faf0*/  SYNCS.PHASECHK.TRANS64.TRYWAIT P0, [R27+URZ+0x68], R0 ;  /* 0x000068001b0075a7 */ /* 0x00872400080011ff */
[----:B----4-:R-:W-:Y:S05]  /*fb00*/  @!P0 NANOSLEEP.SYNCS 0x989680 ;  /* 0x009896800000895d */ /* 0x010fea0003900000 */
[----:B------:R-:W4:Y:S02]  /*fb10*/  @!P0 SYNCS.PHASECHK.TRANS64 P0, [R27+URZ+0x68], R0 ;  /* 0x000068001b0085a7 */ /* 0x000f2400080010ff */
[----:B----4-:R-:W-:Y:S05]  /*fb20*/  @!P0 BRA `(.L_x_91) ;  /* 0xfffffffc00f08947 */ /* 0x010fea000383ffff */
[----:B------:R-:W-:Y:S05]  /*fb30*/  BRA `(.L_x_160) ;  /* 0xffffffc000047947 */ /* 0x000fea000383ffff */
.L_x_92:
[----:B----4-:R4:W1:Y:S02]  /*fb40*/  SYNCS.PHASECHK.TRANS64.TRYWAIT P0, [R27+URZ+0x70], R0 ;  /* 0x000070001b0075a7 */ /* 0x01086400080011ff */
[----:B-1----:R-:W-:Y:S05]  /*fb50*/  @!P0 NANOSLEEP.SYNCS 0x989680 ;  /* 0x009896800000895d */ /* 0x002fea0003900000 */
[----:B------:R-:W1:Y:S02]  /*fb60*/  @!P0 SYNCS.PHASECHK.TRANS64 P0, [R27+URZ+0x70], R0 ;  /* 0x000070001b0085a7 */ /* 0x000e6400080010ff */
[----:B-1----:R-:W-:Y:S05]  /*fb70*/  @!P0 BRA `(.L_x_92) ;  /* 0xfffffffc00f08947 */ /* 0x002fea000383ffff */
[----:B------:R-:W-:Y:S05]  /*fb80*/  BRA `(.L_x_93) ;  /* 0xffffffbc00f87947 */ /* 0x000fea000383ffff */
.L_x_94:
[----:B-1----:R1:W2:Y:S02]  /*fb90*/  SYNCS.PHASECHK.TRANS64.TRYWAIT P0, [R93+URZ+0x90], R4 ;  /* 0x000090045d0075a7 */ /* 0x0022a400080011ff */
[----:B--2---:R-:W-:Y:S05]  /*fba0*/  @!P0 NANOSLEEP.SYNCS 0x989680 ;  /* 0x009896800000895d */ /* 0x004fea0003900000 */
[----:B------:R-:W2:Y:S02]  /*fbb0*/  @!P0 SYNCS.PHASECHK.TRANS64 P0, [R93+URZ+0x90], R4 ;  /* 0x000090045d0085a7 */ /* 0x000ea400080010ff */
[----:B--2---:R-:W-:Y:S05]  /*fbc0*/  @!P0 BRA `(.L_x_94) ;  /* 0xfffffffc00f08947 */ /* 0x004fea000383ffff */
[----:B------:R-:W-:Y:S05]  /*fbd0*/  BRA `(.L_x_161) ;  /* 0xffffffc000d07947 */ /* 0x000fea000383ffff */
.L_x_105:
[----:B-1----:R1:W2:Y:S02]  /*fbe0*/  SYNCS.PHASECHK.TRANS64.TRYWAIT P1, [R93+URZ+0x40], R0 ;  /* 0x000040005d0075a7 */ /* 0x0022a400080211ff */
[----:B--2---:R-:W-:Y:S05]  /*fbf0*/  @!P1 NANOSLEEP.SYNCS 0x989680 ;  /* 0x009896800000995d */ /* 0x004fea0003900000 */
[----:B------:R-:W2:Y:S02]  /*fc00*/  @!P1 SYNCS.PHASECHK.TRANS64 P1, [R93+URZ+0x40], R0 ;  /* 0x000040005d0095a7 */ /* 0x000ea400080210ff */
[----:B--2---:R-:W-:Y:S05]  /*fc10*/  @!P1 BRA `(.L_x_105) ;  /* 0xfffffffc00f09947 */ /* 0x004fea000383ffff */
[----:B------:R-:W-:Y:S05]  /*fc20*/  BRA `(.L_x_104) ;  /* 0xffffffcc00fc7947 */ /* 0x000fea000383ffff */
.L_x_107:
[----:B-1----:R1:W4:Y:S02]  /*fc30*/  SYNCS.PHASECHK.TRANS64.TRYWAIT P0, [R118+URZ+0xa0], R3 ;  /* 0x0000a003760075a7 */ /* 0x00232400080011ff */
[----:B----4-:R-:W-:Y:S05]  /*fc40*/  @!P0 NANOSLEEP.SYNCS 0x989680 ;  /* 0x009896800000895d */ /* 0x010fea0003900000 */
[----:B------:R-:W4:Y:S02]  /*fc50*/  @!P0 SYNCS.PHASECHK.TRANS64 P0, [R118+URZ+0xa0], R3 ;  /* 0x0000a003760085a7 */ /* 0x000f2400080010ff */
[----:B----4-:R-:W-:Y:S05]  /*fc60*/  @!P0 BRA `(.L_x_107) ;  /* 0xfffffffc00f08947 */ /* 0x010fea000383ffff */
[----:B------:R-:W-:Y:S05]  /*fc70*/  BRA `(.L_x_106) ;  /* 0xffffffd000247947 */ /* 0x000fea000383ffff */
.L_x_116:
[----:B-1----:R1:W4:Y:S02]  /*fc80*/  SYNCS.PHASECHK.TRANS64.TRYWAIT P0, [R123+URZ+0x40], R0 ;  /* 0x000040007b0075a7 */ /* 0x00232400080011ff */
[----:B----4-:R-:W-:Y:S05]  /*fc90*/  @!P0 NANOSLEEP.SYNCS 0x989680 ;  /* 0x009896800000895d */ /* 0x010fea0003900000 */
[----:B------:R-:W4:Y:S02]  /*fca0*/  @!P0 SYNCS.PHASECHK.TRANS64 P0, [R123+URZ+0x40], R0 ;  /* 0x000040007b0085a7 */ /* 0x000f2400080010ff */
[----:B----4-:R-:W-:Y:S05]  /*fcb0*/  @!P0 BRA `(.L_x_116) ;  /* 0xfffffffc00f08947 */ /* 0x010fea000383ffff */
[----:B------:R-:W-:Y:S05]  /*fcc0*/  BRA `(.L_x_115) ;  /* 0xffffffd8003c7947 */ /* 0x000fea000383ffff */
.L_x_124:
[----:B-1----:R1:W4:Y:S02]  /*fcd0*/  SYNCS.PHASECHK.TRANS64.TRYWAIT P0, [R123+URZ+0x40], R6 ;  /* 0x000040067b0075a7 */ /* 0x00232400080011ff */
[----:B----4-:R-:W-:Y:S05]  /*fce0*/  @!P0 NANOSLEEP.SYNCS 0x989680 ;  /* 0x009896800000895d */ /* 0x010fea0003900000 */
[----:B------:R-:W4:Y:S02]  /*fcf0*/  @!P0 SYNCS.PHASECHK.TRANS64 P0, [R123+URZ+0x40], R6 ;  /* 0x000040067b0085a7 */ /* 0x000f2400080010ff */
[----:B----4-:R-:W-:Y:S05]  /*fd00*/  @!P0 BRA `(.L_x_124) ;  /* 0xfffffffc00f08947 */ /* 0x010fea000383ffff */
[----:B------:R-:W-:Y:S05]  /*fd10*/  BRA `(.L_x_123) ;  /* 0xffffffe000807947 */ /* 0x000fea000383ffff */
.L_x_132:
[----:B-1----:R1:W4:Y:S02]  /*fd20*/  SYNCS.PHASECHK.TRANS64.TRYWAIT P0, [R123+URZ+0x40], R4 ;  /* 0x000040047b0075a7 */ /* 0x00232400080011ff */
[----:B----4-:R-:W-:Y:S05]  /*fd30*/  @!P0 NANOSLEEP.SYNCS 0x989680 ;  /* 0x009896800000895d */ /* 0x010fea0003900000 */
[----:B------:R-:W4:Y:S02]  /*fd40*/  @!P0 SYNCS.PHASECHK.TRANS64 P0, [R123+URZ+0x40], R4 ;  /* 0x000040047b0085a7 */ /* 0x000f2400080010ff */
[----:B----4-:R-:W-:Y:S05]  /*fd50*/  @!P0 BRA `(.L_x_132) ;  /* 0xfffffffc00f08947 */ /* 0x010fea000383ffff */
[----:B------:R-:W-:Y:S05]  /*fd60*/  BRA `(.L_x_131) ;  /* 0xffffffe800c47947 */ /* 0x000fea000383ffff */
        .weak           $__internal_0_$__cuda_sm10x_tcgen05_guardrail_trap_col_being_dealloced_not_returned_by_alloc
        .type           $__internal_0_$__cuda_sm10x_tcgen05_guardrail_trap_col_being_dealloced_not_returned_by_alloc,@function
        .size           $__internal_0_$__cuda_sm10x_tcgen05_guardrail_trap_col_being_dealloced_not_returned_by_alloc,($__internal_1_$__cuda_sm10x_tcgen05_guardrail_trap_phase_invalid_during_alloc - $__internal_0_$__cuda_sm10x_tcgen05_guardrail_trap_col_being_dealloced_not_returned_by_alloc)
$__internal_0_$__cuda_sm10x_tcgen05_guardrail_trap_col_being_dealloced_not_returned_by_alloc:
[----:B------:R-:W-:Y:S05]  /*fd70*/  BPT.TRAP 0x1 ;  /* 0x000000040000795c */ /* 0x000fea0000300000 */
[----:B------:R-:W-:-:S04]  /*fd80*/  HFMA2 R3, -RZ, RZ, 0, 0 ;  /* 0x00000000ff037431 */ /* 0x000fc800000001ff */
[----:B------:R-:W-:Y:S05]  /*fd90*/  RET.REL.NODEC R2 `(_ZN7cutlass13device_kernelINS_4conv6kernel13ConvUniversalINS1_16ConvProblemShapeILNS1_8OperatorE0ELi3EEENS1_10collective14CollectiveConvINS1_47MainloopSm100TmaUmmaWarpSpecializedImplicitGemmILS5_0ELi4ELi3ELi1ELi2EN4cute5tupleIJNSA_1CILi2EEENSC_ILi1EEESE_EEEEENSB_IJNSC_ILi256EEENSC_ILi64EEENSB_IJSI_EEEEEENS_10tfloat32_tESL_NSA_8TiledMMAINSA_8MMA_AtomIJNSA_23SM100_MMA_TF32_2x1SM_SSISL_SL_fLi256ELi64ELNSA_4UMMA5MajorE0ELSQ_0ELNSP_7ScaleInE0ELSR_0EEEEEENSA_6LayoutINSB_IJSE_SE_SE_EEENSB_IJNSC_ILi0EEESW_SW_EEEEENSB_IJNSA_10UnderscoreESZ_SZ_EEEEENS7_6detail27Sm100ImplicitGemmTileTraitsINSA_25SM100_TMA_2SM_LOAD_IM2COLENSA_14ComposedLayoutINSA_7SwizzleILi3ELi4ELi3EEENSA_18smem_ptr_flag_bitsILi32EEENSU_INSB_IJNSC_ILi8EEENSC_ILi32EEEEEENSB_IJS1B_SE_EEEEEEEvEENS13_INSA_18SM100_TMA_2SM_LOADES1F_vEEEENS_8epilogue10collective18CollectiveEpilogueINS1K_23Sm100TmaWarpSpecializedILi4ELi2ELi16ELb1ELb0EEEJNSB_IJNSC_ILi128EEESI_SJ_EEENSB_IJNSU_IS1P_SE_EENSU_INSC_ILi16EEESE_EEEEESL_NSB_IJNSB_IJllllEEESE_SW_EEESL_S1W_NS1K_6fusion15FusionCallbacksIS1O_NS1X_17LinearCombinationISL_fSL_fLNS_15FloatRoundStyleE2EEES1Q_S1U_JEEENSA_5SM1004TMEM4LOAD26SM100_TMEM_LOAD_32dp32b16xENSA_20SM90_TMA_LOAD_IM2COLENS15_INS16_ILi2ELi4ELi3EEES19_NSU_INSB_IJS1A_S1S_EEENSB_IJS1S_SE_EEEEEEENSA_39AutoVectorizingCopyWithAssumedAlignmentILi128EEENSA_21SM90_TMA_STORE_IM2COLES2C_S2E_S2E_EEEvvEEEEvNT_6ParamsE) ;  /* 0xffffff0002987950 */ /* 0x000fea0003c3ffff */
        .weak           $__internal_1_$__cuda_sm10x_tcgen05_guardrail_trap_phase_invalid_during_alloc
        .type           $__internal_1_$__cuda_sm10x_tcgen05_guardrail_trap_phase_invalid_during_alloc,@function
        .size           $__internal_1_$__cuda_sm10x_tcgen05_guardrail_trap_phase_invalid_during_alloc,($__internal_2_$__cuda_sm10x_tcgen05_guardrail_trap_unallocated_columns_being_dealloced - $__internal_1_$__cuda_sm10x_tcgen05_guardrail_trap_phase_invalid_during_alloc)
$__internal_1_$__cuda_sm10x_tcgen05_guardrail_trap_phase_invalid_during_alloc:
[----:B------:R-:W-:Y:S05]  /*fda0*/  BPT.TRAP 0x1 ;  /* 0x000000040000795c */ /* 0x000fea0000300000 */
[----:B------:R-:W-:-:S04]  /*fdb0*/  MOV R3, 0x0 ;  /* 0x0000000000037802 */ /* 0x000fc80000000f00 */
[----:B------:R-:W-:Y:S05]  /*fdc0*/  RET.REL.NODEC R2 `(_ZN7cutlass13device_kernelINS_4conv6kernel13ConvUniversalINS1_16ConvProblemShapeILNS1_8OperatorE0ELi3EEENS1_10collective14CollectiveConvINS1_47MainloopSm100TmaUmmaWarpSpecializedImplicitGemmILS5_0ELi4ELi3ELi1ELi2EN4cute5tupleIJNSA_1CILi2EEENSC_ILi1EEESE_EEEEENSB_IJNSC_ILi256EEENSC_ILi64EEENSB_IJSI_EEEEEENS_10tfloat32_tESL_NSA_8TiledMMAINSA_8MMA_AtomIJNSA_23SM100_MMA_TF32_2x1SM_SSISL_SL_fLi256ELi64ELNSA_4UMMA5MajorE0ELSQ_0ELNSP_7ScaleInE0ELSR_0EEEEEENSA_6LayoutINSB_IJSE_SE_SE_EEENSB_IJNSC_ILi0EEESW_SW_EEEEENSB_IJNSA_10UnderscoreESZ_SZ_EEEEENS7_6detail27Sm100ImplicitGemmTileTraitsINSA_25SM100_TMA_2SM_LOAD_IM2COLENSA_14ComposedLayoutINSA_7SwizzleILi3ELi4ELi3EEENSA_18smem_ptr_flag_bitsILi32EEENSU_INSB_IJNSC_ILi8EEENSC_ILi32EEEEEENSB_IJS1B_SE_EEEEEEEvEENS13_INSA_18SM100_TMA_2SM_LOADES1F_vEEEENS_8epilogue10collective18CollectiveEpilogueINS1K_23Sm100TmaWarpSpecializedILi4ELi2ELi16ELb1ELb0EEEJNSB_IJNSC_ILi128EEESI_SJ_EEENSB_IJNSU_IS1P_SE_EENSU_INSC_ILi16EEESE_EEEEESL_NSB_IJNSB_IJllllEEESE_SW_EEESL_S1W_NS1K_6fusion15FusionCallbacksIS1O_NS1X_17LinearCombinationISL_fSL_fLNS_15FloatRoundStyleE2EEES1Q_S1U_JEEENSA_5SM1004TMEM4LOAD26SM100_TMEM_LOAD_32dp32b16xENSA_20SM90_TMA_LOAD_IM2COLENS15_INS16_ILi2ELi4ELi3EEES19_NSU_INSB_IJS1A_S1S_EEENSB_IJS1S_SE_EEEEEEENSA_39AutoVectorizingCopyWithAssumedAlignmentILi128EEENSA_21SM90_TMA_STORE_IM2COLES2C_S2E_S2E_EEEvvEEEEvNT_6ParamsE) ;  /* 0xffffff00028c7950 */ /* 0x000fea0003c3ffff */
        .weak           $__internal_2_$__cuda_sm10x_tcgen05_guardrail_trap_unallocated_columns_being_dealloced
        .type           $__internal_2_$__cuda_sm10x_tcgen05_guardrail_trap_unallocated_columns_being_dealloced,@function
        .size           $__internal_2_$__cuda_sm10x_tcgen05_guardrail_trap_unallocated_columns_being_dealloced,(.L_x_163 - $__internal_2_$__cuda_sm10x_tcgen05_guardrail_trap_unallocated_columns_being_dealloced)
$__internal_2_$__cuda_sm10x_tcgen05_guardrail_trap_unallocated_columns_being_dealloced:
[----:B------:R-:W-:Y:S05]  /*fdd0*/  BPT.TRAP 0x1 ;  /* 0x000000040000795c */ /* 0x000fea0000300000 */
[----:B------:R-:W-:-:S04]  /*fde0*/  HFMA2 R3, -RZ, RZ, 0, 0 ;  /* 0x00000000ff037431 */ /* 0x000fc800000001ff */
[----:B------:R-:W-:Y:S05]  /*fdf0*/  RET.REL.NODEC R2 `(_ZN7cutlass13device_kernelINS_4conv6kernel13ConvUniversalINS1_16ConvProblemShapeILNS1_8OperatorE0ELi3EEENS1_10collective14CollectiveConvINS1_47MainloopSm100TmaUmmaWarpSpecializedImplicitGemmILS5_0ELi4ELi3ELi1ELi2EN4cute5tupleIJNSA_1CILi2EEENSC_ILi1EEESE_EEEEENSB_IJNSC_ILi256EEENSC_ILi64EEENSB_IJSI_EEEEEENS_10tfloat32_tESL_NSA_8TiledMMAINSA_8MMA_AtomIJNSA_23SM100_MMA_TF32_2x1SM_SSISL_SL_fLi256ELi64ELNSA_4UMMA5MajorE0ELSQ_0ELNSP_7ScaleInE0ELSR_0EEEEEENSA_6LayoutINSB_IJSE_SE_SE_EEENSB_IJNSC_ILi0EEESW_SW_EEEEENSB_IJNSA_10UnderscoreESZ_SZ_EEEEENS7_6detail27Sm100ImplicitGemmTileTraitsINSA_25SM100_TMA_2SM_LOAD_IM2COLENSA_14ComposedLayoutINSA_7SwizzleILi3ELi4ELi3EEENSA_18smem_ptr_flag_bitsILi32EEENSU_INSB_IJNSC_ILi8EEENSC_ILi32EEEEEENSB_IJS1B_SE_EEEEEEEvEENS13_INSA_18SM100_TMA_2SM_LOADES1F_vEEEENS_8epilogue10collective18CollectiveEpilogueINS1K_23Sm100TmaWarpSpecializedILi4ELi2ELi16ELb1ELb0EEEJNSB_IJNSC_ILi128EEESI_SJ_EEENSB_IJNSU_IS1P_SE_EENSU_INSC_ILi16EEESE_EEEEESL_NSB_IJNSB_IJllllEEESE_SW_EEESL_S1W_NS1K_6fusion15FusionCallbacksIS1O_NS1X_17LinearCombinationISL_fSL_fLNS_15FloatRoundStyleE2EEES1Q_S1U_JEEENSA_5SM1004TMEM4LOAD26SM100_TMEM_LOAD_32dp32b16xENSA_20SM90_TMA_LOAD_IM2COLENS15_INS16_ILi2ELi4ELi3EEES19_NSU_INSB_IJS1A_S1S_EEENSB_IJS1S_SE_EEEEEEENSA_39AutoVectorizingCopyWithAssumedAlignmentILi128EEENSA_21SM90_TMA_STORE_IM2COLES2C_S2E_S2E_EEEvvEEEEvNT_6ParamsE) ;  /* 0xffffff0002807950 */ /* 0x000fea0003c3ffff */
.L_x_162:
[----:B------:R-:W-:-:S00]  /*fe00*/  BRA `(.L_x_162) ;  /* 0xfffffffc00fc7947 */ /* 0x000fc0000383ffff */
[----:B------:R-:W-:-:S00]  /*fe10*/  NOP ;  /* 0x0000000000007918 */ /* 0x000fc00000000000 */
        /* <DEDUP_REMOVED lines=14> */
.L_x_163:


//--------------------- .nv.global.init           --------------------------
	.section	.nv.global.init,"aw",@progbits
.nv.global.init:
	.type		$str$29,@object
	.size		$str$29,($str$30 - $str$29)
$str$29:
        /*0000*/ 	.byte	0x28, 0x61, 0x64, 0x64, 0x72, 0x65, 0x73, 0x73, 0x20, 0x26, 0x20, 0x6d, 0x61, 0x73, 0x6b, 0x29
        /*0010*/ 	.byte	0x20, 0x3d, 0x3d, 0x20, 0x30, 0x00
	.type		$str$30,@object
	.size		$str$30,($str$28 - $str$30)
$str$30:
        /*0016*/ 	.byte	0x2f, 0x74, 0x6d, 0x70, 0x2f, 0x63, 0x75, 0x74, 0x6c, 0x61, 0x73, 0x73, 0x5f, 0x73, 0x77, 0x65
        /*0026*/ 	.byte	0x65, 0x70, 0x5f, 0x73, 0x72, 0x63, 0x2f, 0x69, 0x6e, 0x63, 0x6c, 0x75, 0x64, 0x65, 0x2f, 0x63
        /*0036*/ 	.byte	0x75, 0x74, 0x65, 0x2f, 0x70, 0x6f, 0x69, 0x6e, 0x74, 0x65, 0x72, 0x5f, 0x66, 0x6c, 0x61, 0x67
        /*0046*/ 	.byte	0x67, 0x65, 0x64, 0x2e, 0x68, 0x70, 0x70, 0x00
	.type		$str$28,@object
	.size		$str$28,($str$27 - $str$28)
$str$28:
        /*004e*/ 	.byte	0x2f, 0x74, 0x6d, 0x70, 0x2f, 0x63, 0x75, 0x74, 0x6c, 0x61, 0x73, 0x73, 0x5f, 0x73, 0x77, 0x65
        /*005e*/ 	.byte	0x65, 0x70, 0x5f, 0x73, 0x72, 0x63, 0x2f, 0x69, 0x6e, 0x63, 0x6c, 0x75, 0x64, 0x65, 0x2f, 0x63
        /*006e*/ 	.byte	0x75, 0x74, 0x65, 0x2f, 0x61, 0x74, 0x6f, 0x6d, 0x2f, 0x63, 0x6f, 0x70, 0x79, 0x5f, 0x74, 0x72
        /*007e*/ 	.byte	0x61, 0x69, 0x74, 0x73, 0x5f, 0x73, 0x6d, 0x31, 0x30, 0x30, 0x2e, 0x68, 0x70, 0x70, 0x00
	.type		$str$27,@object
	.size		$str$27,(__unnamed_1 - $str$27)
$str$27:
        /*008d*/ 	.byte	0x28, 0x28, 0x75, 0x69, 0x6e, 0x74, 0x33, 0x32, 0x5f, 0x74, 0x28, 0x74, 0x68, 0x72, 0x65, 0x61
        /*009d*/ 	.byte	0x64, 0x49, 0x64, 0x78, 0x2e, 0x78, 0x29, 0x20, 0x2f, 0x20, 0x33, 0x32, 0x29, 0x20, 0x25, 0x20
        /*00ad*/ 	.byte	0x34, 0x29, 0x20, 0x3d, 0x3d, 0x20, 0x28, 0x28, 0x28, 0x74, 0x6d, 0x65, 0x6d, 0x5f, 0x61, 0x64
        /*00bd*/ 	.byte	0x64, 0x72, 0x20, 0x3e, 0x3e, 0x20, 0x31, 0x36, 0x29, 0x20, 0x2f, 0x20, 0x33, 0x32, 0x29, 0x20
        /*00cd*/ 	.byte	0x25, 0x20, 0x34, 0x29, 0x00
	.type		__unnamed_1,@object
	.size		__unnamed_1,(__unnamed_2 - __unnamed_1)
__unnamed_1:
        /*00d2*/ 	.byte	0x61, 0x75, 0x74, 0x6f, 0x20, 0x63, 0x75, 0x74, 0x65, 0x3a, 0x3a, 0x61, 0x73, 0x5f, 0x70, 0x6f
        /* <DEDUP_REMOVED lines=24> */
        /*0262*/ 	.byte	0x32, 0x30, 0x34, 0x38, 0x3e, 0x3e, 0x3e, 0x3e, 0x5d, 0x00
	.type		__unnamed_2,@object
	.size		__unnamed_2,(.L_2 - __unnamed_2)
__unnamed_2:
        /* <DEDUP_REMOVED lines=42> */
        /*050c*/ 	.byte	0x3e, 0x5d, 0x00
.L_2:


//--------------------- .nv.shared._ZN7cutlass13device_kernelINS_4conv6kernel13ConvUniversalINS1_16ConvProblemShapeILNS1_8OperatorE0ELi3EEENS1_10collective14CollectiveConvINS1_47MainloopSm100TmaUmmaWarpSpecializedImplicitGemmILS5_0ELi4ELi3ELi1ELi2EN4cute5tupleIJNSA_1CILi2EEENSC_ILi1EEESE_EEEEENSB_IJNSC_ILi256EEENSC_ILi64EEENSB_IJSI_EEEEEENS_10tfloat32_tESL_NSA_8TiledMMAINSA_8MMA_AtomIJNSA_23SM100_MMA_TF32_2x1SM_SSISL_SL_fLi256ELi64ELNSA_4UMMA5MajorE0ELSQ_0ELNSP_7ScaleInE0ELSR_0EEEEEENSA_6LayoutINSB_IJSE_SE_SE_EEENSB_IJNSC_ILi0EEESW_SW_EEEEENSB_IJNSA_10UnderscoreESZ_SZ_EEEEENS7_6detail27Sm100ImplicitGemmTileTraitsINSA_25SM100_TMA_2SM_LOAD_IM2COLENSA_14ComposedLayoutINSA_7SwizzleILi3ELi4ELi3EEENSA_18smem_ptr_flag_bitsILi32EEENSU_INSB_IJNSC_ILi8EEENSC_ILi32EEEEEENSB_IJS1B_SE_EEEEEEEvEENS13_INSA_18SM100_TMA_2SM_LOADES1F_vEEEENS_8epilogue10collective18CollectiveEpilogueINS1K_23Sm100TmaWarpSpecializedILi4ELi2ELi16ELb1ELb0EEEJNSB_IJNSC_ILi128EEESI_SJ_EEENSB_IJNSU_IS1P_SE_EENSU_INSC_ILi16EEESE_EEEEESL_NSB_IJNSB_IJllllEEESE_SW_EEESL_S1W_NS1K_6fusion15FusionCallbacksIS1O_NS1X_17LinearCombinationISL_fSL_fLNS_15FloatRoundStyleE2EEES1Q_S1U_JEEENSA_5SM1004TMEM4LOAD26SM100_TMEM_LOAD_32dp32b16xENSA_20SM90_TMA_LOAD_IM2COLENS15_INS16_ILi2ELi4ELi3EEES19_NSU_INSB_IJS1A_S1S_EEENSB_IJS1S_SE_EEEEEEENSA_39AutoVectorizingCopyWithAssumedAlignmentILi128EEENSA_21SM90_TMA_STORE_IM2COLES2C_S2E_S2E_EEEvvEEEEvNT_6ParamsE --------------------------
	.section	.nv.shared._ZN7cutlass13device_kernelINS_4conv6kernel13ConvUniversalINS1_16ConvProblemShapeILNS1_8OperatorE0ELi3EEENS1_10collective14CollectiveConvINS1_47MainloopSm100TmaUmmaWarpSpecializedImplicitGemmILS5_0ELi4ELi3ELi1ELi2EN4cute5tupleIJNSA_1CILi2EEENSC_ILi1EEESE_EEEEENSB_IJNSC_ILi256EEENSC_ILi64EEENSB_IJSI_EEEEEENS_10tfloat32_tESL_NSA_8TiledMMAINSA_8MMA_AtomIJNSA_23SM100_MMA_TF32_2x1SM_SSISL_SL_fLi256ELi64ELNSA_4UMMA5MajorE0ELSQ_0ELNSP_7ScaleInE0ELSR_0EEEEEENSA_6LayoutINSB_IJSE_SE_SE_EEENSB_IJNSC_ILi0EEESW_SW_EEEEENSB_IJNSA_10UnderscoreESZ_SZ_EEEEENS7_6detail27Sm100ImplicitGemmTileTraitsINSA_25SM100_TMA_2SM_LOAD_IM2COLENSA_14ComposedLayoutINSA_7SwizzleILi3ELi4ELi3EEENSA_18smem_ptr_flag_bitsILi32EEENSU_INSB_IJNSC_ILi8EEENSC_ILi32EEEEEENSB_IJS1B_SE_EEEEEEEvEENS13_INSA_18SM100_TMA_2SM_LOADES1F_vEEEENS_8epilogue10collective18CollectiveEpilogueINS1K_23Sm100TmaWarpSpecializedILi4ELi2ELi16ELb1ELb0EEEJNSB_IJNSC_ILi128EEESI_SJ_EEENSB_IJNSU_IS1P_SE_EENSU_INSC_ILi16EEESE_EEEEESL_NSB_IJNSB_IJllllEEESE_SW_EEESL_S1W_NS1K_6fusion15FusionCallbacksIS1O_NS1X_17LinearCombinationISL_fSL_fLNS_15FloatRoundStyleE2EEES1Q_S1U_JEEENSA_5SM1004TMEM4LOAD26SM100_TMEM_LOAD_32dp32b16xENSA_20SM90_TMA_LOAD_IM2COLENS15_INS16_ILi2ELi4ELi3EEES19_NSU_INSB_IJS1A_S1S_EEENSB_IJS1S_SE_EEEEEEENSA_39AutoVectorizingCopyWithAssumedAlignmentILi128EEENSA_21SM90_TMA_STORE_IM2COLES2C_S2E_S2E_EEEvvEEEEvNT_6ParamsE,"aw",@nobits
	.sectionflags	@""
	.align	16
	.zero		1024


//--------------------- .nv.shared.reserved.0     --------------------------
	.section	.nv.shared.reserved.0,"aw",@nobits
	.weak		__nv_reservedSMEM_offset_0_alias
	.size		__nv_reservedSMEM_offset_0_alias, 0, 64
	.other		__nv_reservedSMEM_offset_0_alias,@"STO_CUDA_RESERVED_SHARED STV_DEFAULT"
__nv_reservedSMEM_offset_0_alias:
	.zero		0
.nv.shared.reserved.0:
	.zero		64
	.weak		__nv_reservedSMEM_tcgen05_partition
	.type		__nv_reservedSMEM_tcgen05_partition,@object
	.size		__nv_reservedSMEM_tcgen05_partition,(.L_0 - __nv_reservedSMEM_tcgen05_partition)
__nv_reservedSMEM_tcgen05_partition:
	.zero		32
.L_0:


//--------------------- .nv.global                --------------------------
	.section	.nv.global,"aw",@nobits
.nv.global:
	.type		_ZN39_INTERNAL_8ba2027d_4_k_cu_c21f3d3c_31654cute1_E,@object
	.size		_ZN39_INTERNAL_8ba2027d_4_k_cu_c21f3d3c_31654cute1_E,(_ZN39_INTERNAL_8ba2027d_4_k_cu_c21f3d3c_31654cuda3std3__45__cpo6cbeginE - _ZN39_INTERNAL_8ba2027d_4_k_cu_c21f3d3c_31654cute1_E)
_ZN39_INTERNAL_8ba2027d_4_k_cu_c21f3d3c_31654cute1_E:
	.zero		1
	.type		_ZN39_INTERNAL_8ba2027d_4_k_cu_c21f3d3c_31654cuda3std3__45__cpo6cbeginE,@object
	.size		_ZN39_INTERNAL_8ba2027d_4_k_cu_c21f3d3c_31654cuda3std3__45__cpo6cbeginE,(_ZN39_INTERNAL_8ba2027d_4_k_cu_c21f3d3c_31654cuda3std3__48in_placeE - _ZN39_INTERNAL_8ba2027d_4_k_cu_c21f3d3c_31654cuda3std3__45__cpo6cbeginE)
_ZN39_INTERNAL_8ba2027d_4_k_cu_c21f3d3c_31654cuda3std3__45__cpo6cbeginE:
	.zero		1
	.type		_ZN39_INTERNAL_8ba2027d_4_k_cu_c21f3d3c_31654cuda3std3__48in_placeE,@object
	.size		_ZN39_INTERNAL_8ba2027d_4_k_cu_c21f3d3c_31654cuda3std3__48in_placeE,(_ZN39_INTERNAL_8ba2027d_4_k_cu_c21f3d3c_31654cuda3std6ranges3__45__cpo9iter_moveE - _ZN39_INTERNAL_8ba2027d_4_k_cu_c21f3d3c_31654cuda3std3__48in_placeE)
_ZN39_INTERNAL_8ba2027d_4_k_cu_c21f3d3c_31654cuda3std3__48in_placeE:
	.zero		1
	.type		_ZN39_INTERNAL_8ba2027d_4_k_cu_c21f3d3c_31654cuda3std6ranges3__45__cpo9iter_moveE,@object
	.size		_ZN39_INTERNAL_8ba2027d_4_k_cu_c21f3d3c_31654cuda3std6ranges3__45__cpo9iter_moveE,(_ZN39_INTERNAL_8ba2027d_4_k_cu_c21f3d3c_31654cuda3std3__45__cpo5beginE - _ZN39_INTERNAL_8ba2027d_4_k_cu_c21f3d3c_31654cuda3std6ranges3__45__cpo9iter_moveE)
_ZN39_INTERNAL_8ba2027d_4_k_cu_c21f3d3c_31654cuda3std6ranges3__45__cpo9iter_moveE:
	.zero		1
	.type		_ZN39_INTERNAL_8ba2027d_4_k_cu_c21f3d3c_31654cuda3std3__45__cpo5beginE,@object
	.size		_ZN39_INTERNAL_8ba2027d_4_k_cu_c21f3d3c_31654cuda3std3__45__cpo5beginE,(_ZN39_INTERNAL_8ba2027d_4_k_cu_c21f3d3c_31654cuda3std3__441_GLOBAL__N__8ba2027d_4_k_cu_c21f3d3c_31656ignoreE - _ZN39_INTERNAL_8ba2027d_4_k_cu_c21f3d3c_31654cuda3std3__45__cpo5beginE)
_ZN39_INTERNAL_8ba2027d_4_k_cu_c21f3d3c_31654cuda3std3__45__cpo5beginE:
	.zero		1
	.type		_ZN39_INTERNAL_8ba2027d_4_k_cu_c21f3d3c_31654cuda3std3__441_GLOBAL__N__8ba2027d_4_k_cu_c21f3d3c_31656ignoreE,@object
	.size		_ZN39_INTERNAL_8ba2027d_4_k_cu_c21f3d3c_31654cuda3std3__441_GLOBAL__N__8ba2027d_4_k_cu_c21f3d3c_31656ignoreE,(_ZN39_INTERNAL_8ba2027d_4_k_cu_c21f3d3c_31654cute7productE - _ZN39_INTERNAL_8ba2027d_4_k_cu_c21f3d3c_31654cuda3std3__441_GLOBAL__N__8ba2027d_4_k_cu_c21f3d3c_31656ignoreE)
_ZN39_INTERNAL_8ba2027d_4_k_cu_c21f3d3c_31654cuda3std3__441_GLOBAL__N__8ba2027d_4_k_cu_c21f3d3c_31656ignoreE:
	.zero		1
	.type		_ZN39_INTERNAL_8ba2027d_4_k_cu_c21f3d3c_31654cute7productE,@object
	.size		_ZN39_INTERNAL_8ba2027d_4_k_cu_c21f3d3c_31654cute7productE,(_ZN39_INTERNAL_8ba2027d_4_k_cu_c21f3d3c_31654cuda3std3__45__cpo3endE - _ZN39_INTERNAL_8ba2027d_4_k_cu_c21f3d3c_31654cute7productE)
_ZN39_INTERNAL_8ba2027d_4_k_cu_c21f3d3c_31654cute7productE:
	.zero		1
	.type		_ZN39_INTERNAL_8ba2027d_4_k_cu_c21f3d3c_31654cuda3std3__45__cpo3endE,@object
	.size		_ZN39_INTERNAL_8ba2027d_4_k_cu_c21f3d3c_31654cuda3std3__45__cpo3endE,(_ZN39_INTERNAL_8ba2027d_4_k_cu_c21f3d3c_31654cuda3std3__419piecewise_constructE - _ZN39_INTERNAL_8ba2027d_4_k_cu_c21f3d3c_31654cuda3std3__45__cpo3endE)
_ZN39_INTERNAL_8ba2027d_4_k_cu_c21f3d3c_31654cuda3std3__45__cpo3endE:
	.zero		1
	.type		_ZN39_INTERNAL_8ba2027d_4_k_cu_c21f3d3c_31654cuda3std3__419piecewise_constructE,@object
	.size		_ZN39_INTERNAL_8ba2027d_4_k_cu_c21f3d3c_31654cuda3std3__419piecewise_constructE,(_ZN39_INTERNAL_8ba2027d_4_k_cu_c21f3d3c_31654cuda3std3__45__cpo4cendE - _ZN39_INTERNAL_8ba2027d_4_k_cu_c21f3d3c_31654cuda3std3__419piecewise_constructE)
_ZN39_INTERNAL_8ba2027d_4_k_cu_c21f3d3c_31654cuda3std3__419piecewise_constructE:
	.zero		1
	.type		_ZN39_INTERNAL_8ba2027d_4_k_cu_c21f3d3c_31654cuda3std3__45__cpo4cendE,@object
	.size		_ZN39_INTERNAL_8ba2027d_4_k_cu_c21f3d3c_31654cuda3std3__45__cpo4cendE,(_ZN39_INTERNAL_8ba2027d_4_k_cu_c21f3d3c_31654cuda3std6ranges3__45__cpo4swapE - _ZN39_INTERNAL_8ba2027d_4_k_cu_c21f3d3c_31654cuda3std3__45__cpo4cendE)
_ZN39_INTERNAL_8ba2027d_4_k_cu_c21f3d3c_31654cuda3std3__45__cpo4cendE:
	.zero		1
	.type		_ZN39_INTERNAL_8ba2027d_4_k_cu_c21f3d3c_31654cuda3std6ranges3__45__cpo4swapE,@object
	.size		_ZN39_INTERNAL_8ba2027d_4_k_cu_c21f3d3c_31654cuda3std6ranges3__45__cpo4swapE,(.L_10 - _ZN39_INTERNAL_8ba2027d_4_k_cu_c21f3d3c_31654cuda3std6ranges3__45__cpo4swapE)
_ZN39_INTERNAL_8ba2027d_4_k_cu_c21f3d3c_31654cuda3std6ranges3__45__cpo4swapE:
	.zero		1
.L_10:


//--------------------- .nv.constant0._ZN7cutlass13device_kernelINS_4conv6kernel13ConvUniversalINS1_16ConvProblemShapeILNS1_8OperatorE0ELi3EEENS1_10collective14CollectiveConvINS1_47MainloopSm100TmaUmmaWarpSpecializedImplicitGemmILS5_0ELi4ELi3ELi1ELi2EN4cute5tupleIJNSA_1CILi2EEENSC_ILi1EEESE_EEEEENSB_IJNSC_ILi256EEENSC_ILi64EEENSB_IJSI_EEEEEENS_10tfloat32_tESL_NSA_8TiledMMAINSA_8MMA_AtomIJNSA_23SM100_MMA_TF32_2x1SM_SSISL_SL_fLi256ELi64ELNSA_4UMMA5MajorE0ELSQ_0ELNSP_7ScaleInE0ELSR_0EEEEEENSA_6LayoutINSB_IJSE_SE_SE_EEENSB_IJNSC_ILi0EEESW_SW_EEEEENSB_IJNSA_10UnderscoreESZ_SZ_EEEEENS7_6detail27Sm100ImplicitGemmTileTraitsINSA_25SM100_TMA_2SM_LOAD_IM2COLENSA_14ComposedLayoutINSA_7SwizzleILi3ELi4ELi3EEENSA_18smem_ptr_flag_bitsILi32EEENSU_INSB_IJNSC_ILi8EEENSC_ILi32EEEEEENSB_IJS1B_SE_EEEEEEEvEENS13_INSA_18SM100_TMA_2SM_LOADES1F_vEEEENS_8epilogue10collective18CollectiveEpilogueINS1K_23Sm100TmaWarpSpecializedILi4ELi2ELi16ELb1ELb0EEEJNSB_IJNSC_ILi128EEESI_SJ_EEENSB_IJNSU_IS1P_SE_EENSU_INSC_ILi16EEESE_EEEEESL_NSB_IJNSB_IJllllEEESE_SW_EEESL_S1W_NS1K_6fusion15FusionCallbacksIS1O_NS1X_17LinearCombinationISL_fSL_fLNS_15FloatRoundStyleE2EEES1Q_S1U_JEEENSA_5SM1004TMEM4LOAD26SM100_TMEM_LOAD_32dp32b16xENSA_20SM90_TMA_LOAD_IM2COLENS15_INS16_ILi2ELi4ELi3EEES19_NSU_INSB_IJS1A_S1S_EEENSB_IJS1S_SE_EEEEEEENSA_39AutoVectorizingCopyWithAssumedAlignmentILi128EEENSA_21SM90_TMA_STORE_IM2COLES2C_S2E_S2E_EEEvvEEEEvNT_6ParamsE --------------------------
	.section	.nv.constant0._ZN7cutlass13device_kernelINS_4conv6kernel13ConvUniversalINS1_16ConvProblemShapeILNS1_8OperatorE0ELi3EEENS1_10collective14CollectiveConvINS1_47MainloopSm100TmaUmmaWarpSpecializedImplicitGemmILS5_0ELi4ELi3ELi1ELi2EN4cute5tupleIJNSA_1CILi2EEENSC_ILi1EEESE_EEEEENSB_IJNSC_ILi256EEENSC_ILi64EEENSB_IJSI_EEEEEENS_10tfloat32_tESL_NSA_8TiledMMAINSA_8MMA_AtomIJNSA_23SM100_MMA_TF32_2x1SM_SSISL_SL_fLi256ELi64ELNSA_4UMMA5MajorE0ELSQ_0ELNSP_7ScaleInE0ELSR_0EEEEEENSA_6LayoutINSB_IJSE_SE_SE_EEENSB_IJNSC_ILi0EEESW_SW_EEEEENSB_IJNSA_10UnderscoreESZ_SZ_EEEEENS7_6detail27Sm100ImplicitGemmTileTraitsINSA_25SM100_TMA_2SM_LOAD_IM2COLENSA_14ComposedLayoutINSA_7SwizzleILi3ELi4ELi3EEENSA_18smem_ptr_flag_bitsILi32EEENSU_INSB_IJNSC_ILi8EEENSC_ILi32EEEEEENSB_IJS1B_SE_EEEEEEEvEENS13_INSA_18SM100_TMA_2SM_LOADES1F_vEEEENS_8epilogue10collective18CollectiveEpilogueINS1K_23Sm100TmaWarpSpecializedILi4ELi2ELi16ELb1ELb0EEEJNSB_IJNSC_ILi128EEESI_SJ_EEENSB_IJNSU_IS1P_SE_EENSU_INSC_ILi16EEESE_EEEEESL_NSB_IJNSB_IJllllEEESE_SW_EEESL_S1W_NS1K_6fusion15FusionCallbacksIS1O_NS1X_17LinearCombinationISL_fSL_fLNS_15FloatRoundStyleE2EEES1Q_S1U_JEEENSA_5SM1004TMEM4LOAD26SM100_TMEM_LOAD_32dp32b16xENSA_20SM90_TMA_LOAD_IM2COLENS15_INS16_ILi2ELi4ELi3EEES19_NSU_INSB_IJS1A_S1S_EEENSB_IJS1S_SE_EEEEEEENSA_39AutoVectorizingCopyWithAssumedAlignmentILi128EEENSA_21SM90_TMA_STORE_IM2COLES2C_S2E_S2E_EEEvvEEEEvNT_6ParamsE,"a",@progbits
	.sectionflags	@""
	.align	4
.nv.constant0._ZN7cutlass13device_kernelINS_4conv6kernel13ConvUniversalINS1_16ConvProblemShapeILNS1_8OperatorE0ELi3EEENS1_10collective14CollectiveConvINS1_47MainloopSm100TmaUmmaWarpSpecializedImplicitGemmILS5_0ELi4ELi3ELi1ELi2EN4cute5tupleIJNSA_1CILi2EEENSC_ILi1EEESE_EEEEENSB_IJNSC_ILi256EEENSC_ILi64EEENSB_IJSI_EEEEEENS_10tfloat32_tESL_NSA_8TiledMMAINSA_8MMA_AtomIJNSA_23SM100_MMA_TF32_2x1SM_SSISL_SL_fLi256ELi64ELNSA_4UMMA5MajorE0ELSQ_0ELNSP_7ScaleInE0ELSR_0EEEEEENSA_6LayoutINSB_IJSE_SE_SE_EEENSB_IJNSC_ILi0EEESW_SW_EEEEENSB_IJNSA_10UnderscoreESZ_SZ_EEEEENS7_6detail27Sm100ImplicitGemmTileTraitsINSA_25SM100_TMA_2SM_LOAD_IM2COLENSA_14ComposedLayoutINSA_7SwizzleILi3ELi4ELi3EEENSA_18smem_ptr_flag_bitsILi32EEENSU_INSB_IJNSC_ILi8EEENSC_ILi32EEEEEENSB_IJS1B_SE_EEEEEEEvEENS13_INSA_18SM100_TMA_2SM_LOADES1F_vEEEENS_8epilogue10collective18CollectiveEpilogueINS1K_23Sm100TmaWarpSpecializedILi4ELi2ELi16ELb1ELb0EEEJNSB_IJNSC_ILi128EEESI_SJ_EEENSB_IJNSU_IS1P_SE_EENSU_INSC_ILi16EEESE_EEEEESL_NSB_IJNSB_IJllllEEESE_SW_EEESL_S1W_NS1K_6fusion15FusionCallbacksIS1O_NS1X_17LinearCombinationISL_fSL_fLNS_15FloatRoundStyleE2EEES1Q_S1U_JEEENSA_5SM1004TMEM4LOAD26SM100_TMEM_LOAD_32dp32b16xENSA_20SM90_TMA_LOAD_IM2COLENS15_INS16_ILi2ELi4ELi3EEES19_NSU_INSB_IJS1A_S1S_EEENSB_IJS1S_SE_EEEEEEENSA_39AutoVectorizingCopyWithAssumedAlignmentILi128EEENSA_21SM90_TMA_STORE_IM2COLES2C_S2E_S2E_EEEvvEEEEvNT_6ParamsE:
	.zero		3200


//--------------------- SYMBOLS --------------------------

	.type		.nv.reservedSmem.offset0,@object
	.size		.nv.reservedSmem.offset0,0x4
	.type		.nv.reservedSmem.cap,@object
	.size		.nv.reservedSmem.cap,0x4
	.type		__assertfail,@function
